// auto-generated by cutlass_sweep.gemm — config: {"arch": "sm_90", "cluster_m": 2, "cluster_n": 1, "dtype": "e4m3", "dtype_b": "e4m3", "layout": "nt", "stages": 0, "tile_k": 32, "tile_m": 512, "tile_n": 224}
#include "cutlass/cutlass.h"
#include "cutlass/gemm/collective/collective_builder.hpp"
#include "cutlass/gemm/device/gemm_universal_adapter.h"
#include "cutlass/gemm/kernel/gemm_universal.hpp"
#include "cutlass/epilogue/collective/collective_builder.hpp"

using ElemA = cutlass::float_e4m3_t;
using ElemB = cutlass::float_e4m3_t;
using ElemCD = cutlass::float_e4m3_t;
using Acc  = float;
using TileShape    = cute::Shape<cute::_512, cute::_224, cute::_32>;
using ClusterShape = cute::Shape<cute::_2, cute::_1, cute::_1>;

using CollectiveEpilogue = typename cutlass::epilogue::collective::CollectiveBuilder<
    cutlass::arch::Sm90, cutlass::arch::OpClassTensorOp,
    TileShape, ClusterShape,
    cutlass::epilogue::collective::EpilogueTileAuto,
    Acc, Acc,
    ElemCD, cutlass::layout::RowMajor, 128 / cutlass::sizeof_bits<ElemCD>::value,
    ElemCD, cutlass::layout::RowMajor, 128 / cutlass::sizeof_bits<ElemCD>::value,
    cutlass::epilogue::collective::EpilogueScheduleAuto
  >::CollectiveOp;

using CollectiveMainloop = typename cutlass::gemm::collective::CollectiveBuilder<
    cutlass::arch::Sm90, cutlass::arch::OpClassTensorOp,
    ElemA, cutlass::layout::RowMajor, 128 / cutlass::sizeof_bits<ElemA>::value,
    ElemB, cutlass::layout::ColumnMajor, 128 / cutlass::sizeof_bits<ElemB>::value,
    Acc,
    TileShape, ClusterShape,
    cutlass::gemm::collective::StageCountAutoCarveout<static_cast<int>(sizeof(typename CollectiveEpilogue::SharedStorage))>,
    cutlass::gemm::collective::KernelScheduleAuto
  >::CollectiveOp;

using GemmKernel = cutlass::gemm::kernel::GemmUniversal<
    cute::Shape<int,int,int,int>,
    CollectiveMainloop,
    CollectiveEpilogue
>;
using Gemm = cutlass::gemm::device::GemmUniversalAdapter<GemmKernel>;

// Force the device kernel symbol into the cubin without needing a host main.
auto* _anchor = &cutlass::device_kernel<GemmKernel>;


// ===== COMPILED SASS (sm_90a) =====

	.target	sm_90a

	.elftype	@"ET_EXEC"


//--------------------- .note.nv.tkinfo           --------------------------
	.section	.note.nv.tkinfo,"",@"SHT_NOTE"
	.sectionflags	@"SHF_NOTE_NV_TKINFO"
	.tkinfo
        /*0018*/ 	.word	0x00000002
        /*0030*/ 	.string	""
        /*0030*/ 	.string	"ptxas"
        /*0030*/ 	.string	"Cuda compilation tools, release 13.0, V13.0.88"
        /*0030*/ 	.string	"Build cuda_13.0.r13.0/compiler.36424714_0"
        /*0030*/ 	.string	"-arch sm_90a -m 64 "



//--------------------- .note.nv.cuinfo           --------------------------
	.section	.note.nv.cuinfo,"",@"SHT_NOTE"
	.sectionflags	@"SHF_NOTE_NV_CUINFO"
        /*0018*/ 	.short	0x0002
        /*001a*/ 	.short	0x005a
        /*001c*/ 	.short	0x0082
	.zero		2


//--------------------- .nv.info                  --------------------------
	.section	.nv.info,"",@"SHT_CUDA_INFO"
	.align	4


	//----- nvinfo : EIATTR_REGCOUNT
	.align		4
        /*0000*/ 	.byte	0x04, 0x2f
        /*0002*/ 	.short	(.L_12 - .L_11)
	.align		4
.L_11:
        /*0004*/ 	.word	index@(_ZN7cutlass13device_kernelINS_4gemm6kernel13GemmUniversalIN4cute5tupleIJiiiiEEENS1_10collective13CollectiveMmaINS1_37MainloopSm90TmaGmmaWarpSpecializedFP8ILi9ENS5_IJNS4_1CILi2EEENSA_ILi1EEESC_EEENS1_35KernelTmaWarpSpecializedCooperativeEEENS5_IJNSA_ILi512EEENSA_ILi224EEENSA_ILi32EEEEEENS_12float_e4m3_tENS5_IJlSC_lEEESK_SL_NS4_8TiledMMAINS4_8MMA_AtomIJNS4_4SM904GMMA30MMA_64x32x32_F32E4M3E4M3_SS_TNILNSP_7ScaleInE1ELSR_1EEEEEENS4_6LayoutISD_NS5_IJSC_NSA_ILi0EEESV_EEEEENS5_IJNS4_10UnderscoreESY_SY_EEEEENS4_13SM90_TMA_LOADENS4_14ComposedLayoutINS4_7SwizzleILi1ELi4ELi3EEENS4_18smem_ptr_flag_bitsILi8EEENSU_INS5_IJNSA_ILi8EEESI_EEENS5_IJSI_SC_EEEEEEEvNS4_8identityENS4_23SM90_TMA_LOAD_MULTICASTES1B_vS1C_EENS_8epilogue10collective6detail29Sm90TmaWarpSpecializedAdapterINS1G_15DefaultEpilogueISK_SL_SL_NS1F_6thread17LinearCombinationISK_Li1EffLNS1K_9ScaleType4KindE0ELNS_15FloatRoundStyleE2ESK_EENS1_15EpilogueDefaultEEEEEvvEEEEvNT_6ParamsE)
        /*0008*/ 	.word	0x000000a8


	//----- nvinfo : EIATTR_FRAME_SIZE
	.align		4
.L_12:
        /*000c*/ 	.byte	0x04, 0x11
        /*000e*/ 	.short	(.L_14 - .L_13)
	.align		4
.L_13:
        /*0010*/ 	.word	index@(_ZN7cutlass13device_kernelINS_4gemm6kernel13GemmUniversalIN4cute5tupleIJiiiiEEENS1_10collective13CollectiveMmaINS1_37MainloopSm90TmaGmmaWarpSpecializedFP8ILi9ENS5_IJNS4_1CILi2EEENSA_ILi1EEESC_EEENS1_35KernelTmaWarpSpecializedCooperativeEEENS5_IJNSA_ILi512EEENSA_ILi224EEENSA_ILi32EEEEEENS_12float_e4m3_tENS5_IJlSC_lEEESK_SL_NS4_8TiledMMAINS4_8MMA_AtomIJNS4_4SM904GMMA30MMA_64x32x32_F32E4M3E4M3_SS_TNILNSP_7ScaleInE1ELSR_1EEEEEENS4_6LayoutISD_NS5_IJSC_NSA_ILi0EEESV_EEEEENS5_IJNS4_10UnderscoreESY_SY_EEEEENS4_13SM90_TMA_LOADENS4_14ComposedLayoutINS4_7SwizzleILi1ELi4ELi3EEENS4_18smem_ptr_flag_bitsILi8EEENSU_INS5_IJNSA_ILi8EEESI_EEENS5_IJSI_SC_EEEEEEEvNS4_8identityENS4_23SM90_TMA_LOAD_MULTICASTES1B_vS1C_EENS_8epilogue10collective6detail29Sm90TmaWarpSpecializedAdapterINS1G_15DefaultEpilogueISK_SL_SL_NS1F_6thread17LinearCombinationISK_Li1EffLNS1K_9ScaleType4KindE0ELNS_15FloatRoundStyleE2ESK_EENS1_15EpilogueDefaultEEEEEvvEEEEvNT_6ParamsE)
        /*0014*/ 	.word	0x00000c58


	//----- nvinfo : EIATTR_MIN_STACK_SIZE
	.align		4
.L_14:
        /*0018*/ 	.byte	0x04, 0x12
        /*001a*/ 	.short	(.L_16 - .L_15)
	.align		4
.L_15:
        /*001c*/ 	.word	index@(_ZN7cutlass13device_kernelINS_4gemm6kernel13GemmUniversalIN4cute5tupleIJiiiiEEENS1_10collective13CollectiveMmaINS1_37MainloopSm90TmaGmmaWarpSpecializedFP8ILi9ENS5_IJNS4_1CILi2EEENSA_ILi1EEESC_EEENS1_35KernelTmaWarpSpecializedCooperativeEEENS5_IJNSA_ILi512EEENSA_ILi224EEENSA_ILi32EEEEEENS_12float_e4m3_tENS5_IJlSC_lEEESK_SL_NS4_8TiledMMAINS4_8MMA_AtomIJNS4_4SM904GMMA30MMA_64x32x32_F32E4M3E4M3_SS_TNILNSP_7ScaleInE1ELSR_1EEEEEENS4_6LayoutISD_NS5_IJSC_NSA_ILi0EEESV_EEEEENS5_IJNS4_10UnderscoreESY_SY_EEEEENS4_13SM90_TMA_LOADENS4_14ComposedLayoutINS4_7SwizzleILi1ELi4ELi3EEENS4_18smem_ptr_flag_bitsILi8EEENSU_INS5_IJNSA_ILi8EEESI_EEENS5_IJSI_SC_EEEEEEEvNS4_8identityENS4_23SM90_TMA_LOAD_MULTICASTES1B_vS1C_EENS_8epilogue10collective6detail29Sm90TmaWarpSpecializedAdapterINS1G_15DefaultEpilogueISK_SL_SL_NS1F_6thread17LinearCombinationISK_Li1EffLNS1K_9ScaleType4KindE0ELNS_15FloatRoundStyleE2ESK_EENS1_15EpilogueDefaultEEEEEvvEEEEvNT_6ParamsE)
        /*0020*/ 	.word	0x00000c58
.L_16:


//--------------------- .nv.compat                --------------------------
	.section	.nv.compat,"",@"SHT_CUDA_COMPAT_INFO"
	.align	4
        /*0000*/ 	.byte	0x02, 0x09, 0x01, 0x00, 0x02, 0x02, 0x04, 0x00, 0x02, 0x05, 0x05, 0x00, 0x03, 0x07, 0x01, 0x01
        /*0010*/ 	.byte	0x02, 0x03, 0x01, 0x00, 0x02, 0x06, 0x01, 0x00, 0x04, 0x0b, 0x08, 0x00, 0x00, 0x00, 0x00, 0x00
        /*0020*/ 	.byte	0x00, 0x00, 0x00, 0x00


//--------------------- .nv.info._ZN7cutlass13device_kernelINS_4gemm6kernel13GemmUniversalIN4cute5tupleIJiiiiEEENS1_10collective13CollectiveMmaINS1_37MainloopSm90TmaGmmaWarpSpecializedFP8ILi9ENS5_IJNS4_1CILi2EEENSA_ILi1EEESC_EEENS1_35KernelTmaWarpSpecializedCooperativeEEENS5_IJNSA_ILi512EEENSA_ILi224EEENSA_ILi32EEEEEENS_12float_e4m3_tENS5_IJlSC_lEEESK_SL_NS4_8TiledMMAINS4_8MMA_AtomIJNS4_4SM904GMMA30MMA_64x32x32_F32E4M3E4M3_SS_TNILNSP_7ScaleInE1ELSR_1EEEEEENS4_6LayoutISD_NS5_IJSC_NSA_ILi0EEESV_EEEEENS5_IJNS4_10UnderscoreESY_SY_EEEEENS4_13SM90_TMA_LOADENS4_14ComposedLayoutINS4_7SwizzleILi1ELi4ELi3EEENS4_18smem_ptr_flag_bitsILi8EEENSU_INS5_IJNSA_ILi8EEESI_EEENS5_IJSI_SC_EEEEEEEvNS4_8identityENS4_23SM90_TMA_LOAD_MULTICASTES1B_vS1C_EENS_8epilogue10collective6detail29Sm90TmaWarpSpecializedAdapterINS1G_15DefaultEpilogueISK_SL_SL_NS1F_6thread17LinearCombinationISK_Li1EffLNS1K_9ScaleType4KindE0ELNS_15FloatRoundStyleE2ESK_EENS1_15EpilogueDefaultEEEEEvvEEEEvNT_6ParamsE --------------------------
	.section	.nv.info._ZN7cutlass13device_kernelINS_4gemm6kernel13GemmUniversalIN4cute5tupleIJiiiiEEENS1_10collective13CollectiveMmaINS1_37MainloopSm90TmaGmmaWarpSpecializedFP8ILi9ENS5_IJNS4_1CILi2EEENSA_ILi1EEESC_EEENS1_35KernelTmaWarpSpecializedCooperativeEEENS5_IJNSA_ILi512EEENSA_ILi224EEENSA_ILi32EEEEEENS_12float_e4m3_tENS5_IJlSC_lEEESK_SL_NS4_8TiledMMAINS4_8MMA_AtomIJNS4_4SM904GMMA30MMA_64x32x32_F32E4M3E4M3_SS_TNILNSP_7ScaleInE1ELSR_1EEEEEENS4_6LayoutISD_NS5_IJSC_NSA_ILi0EEESV_EEEEENS5_IJNS4_10UnderscoreESY_SY_EEEEENS4_13SM90_TMA_LOADENS4_14ComposedLayoutINS4_7SwizzleILi1ELi4ELi3EEENS4_18smem_ptr_flag_bitsILi8EEENSU_INS5_IJNSA_ILi8EEESI_EEENS5_IJSI_SC_EEEEEEEvNS4_8identityENS4_23SM90_TMA_LOAD_MULTICASTES1B_vS1C_EENS_8epilogue10collective6detail29Sm90TmaWarpSpecializedAdapterINS1G_15DefaultEpilogueISK_SL_SL_NS1F_6thread17LinearCombinationISK_Li1EffLNS1K_9ScaleType4KindE0ELNS_15FloatRoundStyleE2ESK_EENS1_15EpilogueDefaultEEEEEvvEEEEvNT_6ParamsE,"",@"SHT_CUDA_INFO"
	.sectionflags	@""
	.align	4


	//----- nvinfo : EIATTR_CUDA_API_VERSION
	.align		4
        /*0000*/ 	.byte	0x04, 0x37
        /*0002*/ 	.short	(.L_18 - .L_17)
.L_17:
        /*0004*/ 	.word	0x00000082


	//----- nvinfo : EIATTR_KPARAM_INFO
	.align		4
.L_18:
        /*0008*/ 	.byte	0x04, 0x17
        /*000a*/ 	.short	(.L_20 - .L_19)
.L_19:
        /*000c*/ 	.word	0x00000000
        /*0010*/ 	.short	0x0000
        /*0012*/ 	.short	0x0070
        /*0014*/ 	.byte	0x00, 0xf0, 0x01, 0x10


	//----- nvinfo : EIATTR_SPARSE_MMA_MASK
	.align		4
.L_20:
        /*0018*/ 	.byte	0x03, 0x50
        /*001a*/ 	.short	0x0000


	//----- nvinfo : EIATTR_MAXREG_COUNT
	.align		4
        /*001c*/ 	.byte	0x03, 0x1b
        /*001e*/ 	.short	0x00a8


	//----- nvinfo : EIATTR_NUM_BARRIERS
	.align		4
        /*0020*/ 	.byte	0x02, 0x4c
        /*0022*/ 	.byte	0x01
	.zero		1


	//----- nvinfo : EIATTR_ANNOTATIONS
	.align		4
        /*0024*/ 	.byte	0x04, 0x55
        /*0026*/ 	.short	(.L_22 - .L_21)


	//   ....[0]....
.L_21:
        /*0028*/ 	.word	0x00000001
        /*002c*/ 	.byte	0x00, 0x08, 0x00, 0x00, 0x01, 0x00, 0x00, 0x00, 0xd0, 0x08, 0x00, 0x00, 0x01, 0x00, 0x00, 0x00
        /* <DEDUP_REMOVED lines=2881> */
        /*b44c*/ 	.byte	0x50, 0x43, 0x05, 0x00, 0x01, 0x00, 0x00, 0x00, 0xa0, 0x43, 0x05, 0x00


	//----- nvinfo : EIATTR_MERCURY_ISA_VERSION
	.align		4
.L_22:
        /*b458*/ 	.byte	0x03, 0x5f
        /*b45a*/ 	.short	0x0101


	//----- nvinfo : EIATTR_INT_WARP_WIDE_INSTR_OFFSETS
	.align		4
        /*b45c*/ 	.byte	0x04, 0x31
        /*b45e*/ 	.short	(.L_24 - .L_23)


	//   ....[0]....
.L_23:
        /*b460*/ 	.word	0x00000620


	//   ....[1]....
        /*b464*/ 	.word	0x00000640


	//   ....[2]....
        /*b468*/ 	.word	0x000007a0


	//   ....[3]....
        /*b46c*/ 	.word	0x00014bc0


	//----- nvinfo : EIATTR_COOP_GROUP_MASK_REGIDS
	.align		4
.L_24:
        /*b470*/ 	.byte	0x04, 0x29
        /*b472*/ 	.short	(.L_26 - .L_25)


	//   ....[0]....
.L_25:
        /*b474*/ 	.word	0xffffffff


	//   ....[1]....
        /*b478*/ 	.word	0xffffffff


	//   ....[2]....
        /*b47c*/ 	.word	0xffffffff


	//   ....[3]....
        /*b480*/ 	.word	0xffffffff


	//   ....[4]....
        /*b484*/ 	.word	0xffffffff


	//   ....[5]....
        /*b488*/ 	.word	0xffffffff


	//----- nvinfo : EIATTR_COOP_GROUP_INSTR_OFFSETS
	.align		4
.L_26:
        /*b48c*/ 	.byte	0x04, 0x28
        /*b48e*/ 	.short	(.L_28 - .L_27)


	//   ....[0]....
.L_27:
        /*b490*/ 	.word	0x00000070


	//   ....[1]....
        /*b494*/ 	.word	0x00000080


	//   ....[2]....
        /*b498*/ 	.word	0x000001a0


	//   ....[3]....
        /*b49c*/ 	.word	0x00000490


	//   ....[4]....
        /*b4a0*/ 	.word	0x00000910


	//   ....[5]....
        /*b4a4*/ 	.word	0x00004320


	//----- nvinfo : EIATTR_REG_RECONFIG
	.align		4
.L_28:
        /*b4a8*/ 	.byte	0x01, 0x54
	.zero		2


	//----- nvinfo : EIATTR_MBARRIER_INSTR_OFFSETS
	.align		4
        /*b4ac*/ 	.byte	0x04, 0x39
        /*b4ae*/ 	.short	(.L_30 - .L_29)


	//   ....[0]....
.L_29:
        /*b4b0*/ 	.word	0x00000340
        /*b4b4*/ 	.word	0x000000ff
        /*b4b8*/ 	.word	0x00000000
        /*b4bc*/ 	.short	0x0100
        /*b4be*/ 	.byte	0x0a
	.zero		1


	//   ....[1]....
        /*b4c0*/ 	.word	0x00000350
        /*b4c4*/ 	.word	0x000000ff
        /*b4c8*/ 	.word	0x00000048
        /*b4cc*/ 	.short	0x0100
        /*b4ce*/ 	.byte	0x0a
	.zero		1


	//   ....[2]....
        /*b4d0*/ 	.word	0x00000360
        /*b4d4*/ 	.word	0x000000ff
        /*b4d8*/ 	.word	0x00000008
        /*b4dc*/ 	.short	0x0100
        /*b4de*/ 	.byte	0x0a
	.zero		1


	//   ....[3]....
        /*b4e0*/ 	.word	0x00000370
        /*b4e4*/ 	.word	0x000000ff
        /*b4e8*/ 	.word	0x00000050
        /*b4ec*/ 	.short	0x0100
        /*b4ee*/ 	.byte	0x0a
	.zero		1


	//   ....[4]....
        /*b4f0*/ 	.word	0x00000380
        /*b4f4*/ 	.word	0x000000ff
        /*b4f8*/ 	.word	0x00000010
        /*b4fc*/ 	.short	0x0100
        /*b4fe*/ 	.byte	0x0a
	.zero		1


	//   ....[5]....
        /*b500*/ 	.word	0x00000390
        /*b504*/ 	.word	0x000000ff
        /*b508*/ 	.word	0x00000058
        /*b50c*/ 	.short	0x0100
        /*b50e*/ 	.byte	0x0a
	.zero		1


	//   ....[6]....
        /*b510*/ 	.word	0x000003a0
        /*b514*/ 	.word	0x000000ff
        /*b518*/ 	.word	0x00000018
        /*b51c*/ 	.short	0x0100
        /*b51e*/ 	.byte	0x0a
	.zero		1


	//   ....[7]....
        /*b520*/ 	.word	0x000003b0
        /*b524*/ 	.word	0x000000ff
        /*b528*/ 	.word	0x00000060
        /*b52c*/ 	.short	0x0100
        /*b52e*/ 	.byte	0x0a
	.zero		1


	//   ....[8]....
        /*b530*/ 	.word	0x000003c0
        /*b534*/ 	.word	0x000000ff
        /*b538*/ 	.word	0x00000020
        /*b53c*/ 	.short	0x0100
        /*b53e*/ 	.byte	0x0a
	.zero		1


	//   ....[9]....
        /*b540*/ 	.word	0x000003d0
        /*b544*/ 	.word	0x000000ff
        /*b548*/ 	.word	0x00000068
        /*b54c*/ 	.short	0x0100
        /*b54e*/ 	.byte	0x0a
	.zero		1


	//   ....[10]....
        /*b550*/ 	.word	0x000003e0
        /*b554*/ 	.word	0x000000ff
        /*b558*/ 	.word	0x00000028
        /*b55c*/ 	.short	0x0100
        /*b55e*/ 	.byte	0x0a
	.zero		1


	//   ....[11]....
        /*b560*/ 	.word	0x000003f0
        /*b564*/ 	.word	0x000000ff
        /*b568*/ 	.word	0x00000070
        /*b56c*/ 	.short	0x0100
        /*b56e*/ 	.byte	0x0a
	.zero		1


	//   ....[12]....
        /*b570*/ 	.word	0x00000400
        /*b574*/ 	.word	0x000000ff
        /*b578*/ 	.word	0x00000030
        /*b57c*/ 	.short	0x0100
        /*b57e*/ 	.byte	0x0a
	.zero		1


	//   ....[13]....
        /*b580*/ 	.word	0x00000410
        /*b584*/ 	.word	0x000000ff
        /*b588*/ 	.word	0x00000078
        /*b58c*/ 	.short	0x0100
        /*b58e*/ 	.byte	0x0a
	.zero		1


	//   ....[14]....
        /*b590*/ 	.word	0x00000420
        /*b594*/ 	.word	0x000000ff
        /*b598*/ 	.word	0x00000038
        /*b59c*/ 	.short	0x0100
        /*b59e*/ 	.byte	0x0a
	.zero		1


	//   ....[15]....
        /*b5a0*/ 	.word	0x00000430
        /*b5a4*/ 	.word	0x000000ff
        /*b5a8*/ 	.word	0x00000080
        /*b5ac*/ 	.short	0x0100
        /*b5ae*/ 	.byte	0x0a
	.zero		1


	//   ....[16]....
        /*b5b0*/ 	.word	0x00000440
        /*b5b4*/ 	.word	0x000000ff
        /*b5b8*/ 	.word	0x00000040
        /*b5bc*/ 	.short	0x0100
        /*b5be*/ 	.byte	0x0a
	.zero		1


	//   ....[17]....
        /*b5c0*/ 	.word	0x00000450
        /*b5c4*/ 	.word	0x000000ff
        /*b5c8*/ 	.word	0x00000088
        /*b5cc*/ 	.short	0x0100
        /*b5ce*/ 	.byte	0x0a
	.zero		1


	//   ....[18]....
        /*b5d0*/ 	.word	0x00000830
        /*b5d4*/ 	.word	0x000000ff
        /*b5d8*/ 	.word	0x000000a0
        /*b5dc*/ 	.short	0x0100
        /*b5de*/ 	.byte	0x08
	.zero		1


	//   ....[19]....
        /*b5e0*/ 	.word	0x000008b0
        /*b5e4*/ 	.word	0x000000ff
        /*b5e8*/ 	.word	0x000000a8
        /*b5ec*/ 	.short	0x0100
        /*b5ee*/ 	.byte	0x08
	.zero		1


	//   ....[20]....
        /*b5f0*/ 	.word	0x00004720
        /*b5f4*/ 	.word	0x000000ff
        /*b5f8*/ 	.word	0x00000000
        /*b5fc*/ 	.short	0x010a
        /*b5fe*/ 	.byte	0x0c
	.zero		1


	//   ....[21]....
        /*b600*/ 	.word	0x00004780
        /*b604*/ 	.word	0x000000ff
        /*b608*/ 	.word	0x00000000
        /*b60c*/ 	.short	0x010a
        /*b60e*/ 	.byte	0x0c
	.zero		1


	//   ....[22]....
        /*b610*/ 	.word	0x0000c180
        /*b614*/ 	.word	0x000000ff
        /*b618*/ 	.word	0x00000000
        /*b61c*/ 	.short	0x010a
        /*b61e*/ 	.byte	0x0d
	.zero		1


	//   ....[23]....
        /*b620*/ 	.word	0x0000c1c0
        /*b624*/ 	.word	0x000000ff
        /*b628*/ 	.word	0x00000000
        /*b62c*/ 	.short	0x010a
        /*b62e*/ 	.byte	0x0d
	.zero		1


	//   ....[24]....
        /*b630*/ 	.word	0x00014c30
        /*b634*/ 	.word	0x0000000b
        /*b638*/ 	.word	0x00000000
        /*b63c*/ 	.short	0x0101
        /*b63e*/ 	.byte	0x3f
	.zero		1


	//   ....[25]....
        /*b640*/ 	.word	0x0001b6f0
        /*b644*/ 	.word	0x00000009
        /*b648*/ 	.word	0x00000000
        /*b64c*/ 	.short	0x0101
        /*b64e*/ 	.byte	0x3f
	.zero		1


	//   ....[26]....
        /*b650*/ 	.word	0x000532b0
        /*b654*/ 	.word	0x0000000f
        /*b658*/ 	.word	0x00000048
        /*b65c*/ 	.short	0x010a
        /*b65e*/ 	.byte	0x3f
	.zero		1


	//   ....[27]....
        /*b660*/ 	.word	0x00053640
        /*b664*/ 	.word	0x00000002
        /*b668*/ 	.word	0x000000a8
        /*b66c*/ 	.short	0x0101
        /*b66e*/ 	.byte	0x3f
	.zero		1


	//   ....[28]....
        /*b670*/ 	.word	0x00053e10
        /*b674*/ 	.word	0x00000003
        /*b678*/ 	.word	0x00000000
        /*b67c*/ 	.short	0x010a
        /*b67e*/ 	.byte	0x3f
	.zero		1


	//   ....[29]....
        /*b680*/ 	.word	0x00053ea0
        /*b684*/ 	.word	0x00000003
        /*b688*/ 	.word	0x00000000
        /*b68c*/ 	.short	0x010a
        /*b68e*/ 	.byte	0x3f
	.zero		1


	//   ....[30]....
        /*b690*/ 	.word	0x00053f30
        /*b694*/ 	.word	0x00000003
        /*b698*/ 	.word	0x00000000
        /*b69c*/ 	.short	0x010a
        /*b69e*/ 	.byte	0x3f
	.zero		1


	//   ....[31]....
        /*b6a0*/ 	.word	0x00053fc0
        /*b6a4*/ 	.word	0x00000003
        /*b6a8*/ 	.word	0x00000000
        /*b6ac*/ 	.short	0x010a
        /*b6ae*/ 	.byte	0x3f
	.zero		1


	//   ....[32]....
        /*b6b0*/ 	.word	0x00054050
        /*b6b4*/ 	.word	0x00000003
        /*b6b8*/ 	.word	0x00000000
        /*b6bc*/ 	.short	0x010a
        /*b6be*/ 	.byte	0x3f
	.zero		1


	//   ....[33]....
        /*b6c0*/ 	.word	0x000540e0
        /*b6c4*/ 	.word	0x00000003
        /*b6c8*/ 	.word	0x00000000
        /*b6cc*/ 	.short	0x010a
        /*b6ce*/ 	.byte	0x3f
	.zero		1


	//   ....[34]....
        /*b6d0*/ 	.word	0x00054170
        /*b6d4*/ 	.word	0x00000003
        /*b6d8*/ 	.word	0x00000000
        /*b6dc*/ 	.short	0x010a
        /*b6de*/ 	.byte	0x3f
	.zero		1


	//   ....[35]....
        /*b6e0*/ 	.word	0x00054200
        /*b6e4*/ 	.word	0x00000003
        /*b6e8*/ 	.word	0x00000000
        /*b6ec*/ 	.short	0x010a
        /*b6ee*/ 	.byte	0x3f
	.zero		1


	//   ....[36]....
        /*b6f0*/ 	.word	0x00054290
        /*b6f4*/ 	.word	0x00000003
        /*b6f8*/ 	.word	0x00000000
        /*b6fc*/ 	.short	0x010a
        /*b6fe*/ 	.byte	0x3f
	.zero		1


	//   ....[37]....
        /*b700*/ 	.word	0x00054300
        /*b704*/ 	.word	0x0000000a
        /*b708*/ 	.word	0x00000000
        /*b70c*/ 	.short	0x010a
        /*b70e*/ 	.byte	0x3f
	.zero		1


	//   ....[38]....
        /*b710*/ 	.word	0x00054370
        /*b714*/ 	.word	0x00000000
        /*b718*/ 	.word	0x00000000
        /*b71c*/ 	.short	0x010a
        /*b71e*/ 	.byte	0x3f
	.zero		1


	//   ....[39]....
        /*b720*/ 	.word	0x00054450
        /*b724*/ 	.word	0x0000000f
        /*b728*/ 	.word	0x00000048
        /*b72c*/ 	.short	0x010a
        /*b72e*/ 	.byte	0x3f
	.zero		1


	//   ....[40]....
        /*b730*/ 	.word	0x00054520
        /*b734*/ 	.word	0x00000003
        /*b738*/ 	.word	0x00000000
        /*b73c*/ 	.short	0x010a
        /*b73e*/ 	.byte	0x3f
	.zero		1


	//   ....[41]....
        /*b740*/ 	.word	0x00054570
        /*b744*/ 	.word	0x00000003
        /*b748*/ 	.word	0x00000000
        /*b74c*/ 	.short	0x010a
        /*b74e*/ 	.byte	0x3f
	.zero		1


	//   ....[42]....
        /*b750*/ 	.word	0x000545c0
        /*b754*/ 	.word	0x00000003
        /*b758*/ 	.word	0x00000000
        /*b75c*/ 	.short	0x010a
        /*b75e*/ 	.byte	0x3f
	.zero		1


	//   ....[43]....
        /*b760*/ 	.word	0x00054610
        /*b764*/ 	.word	0x00000003
        /*b768*/ 	.word	0x00000000
        /*b76c*/ 	.short	0x010a
        /*b76e*/ 	.byte	0x3f
	.zero		1


	//   ....[44]....
        /*b770*/ 	.word	0x00054660
        /*b774*/ 	.word	0x00000003
        /*b778*/ 	.word	0x00000000
        /*b77c*/ 	.short	0x010a
        /*b77e*/ 	.byte	0x3f
	.zero		1


	//   ....[45]....
        /*b780*/ 	.word	0x000546b0
        /*b784*/ 	.word	0x00000003
        /*b788*/ 	.word	0x00000000
        /*b78c*/ 	.short	0x010a
        /*b78e*/ 	.byte	0x3f
	.zero		1


	//   ....[46]....
        /*b790*/ 	.word	0x00054700
        /*b794*/ 	.word	0x00000003
        /*b798*/ 	.word	0x00000000
        /*b79c*/ 	.short	0x010a
        /*b79e*/ 	.byte	0x3f
	.zero		1


	//   ....[47]....
        /*b7a0*/ 	.word	0x00054750
        /*b7a4*/ 	.word	0x00000003
        /*b7a8*/ 	.word	0x00000000
        /*b7ac*/ 	.short	0x010a
        /*b7ae*/ 	.byte	0x3f
	.zero		1


	//----- nvinfo : EIATTR_NUM_MBARRIERS
	.align		4
.L_30:
        /*b7b0*/ 	.byte	0x03, 0x38
        /*b7b2*/ 	.short	0x0014


	//----- nvinfo : EIATTR_EXIT_INSTR_OFFSETS
	.align		4
        /*b7b4*/ 	.byte	0x04, 0x1c
        /*b7b6*/ 	.short	(.L_32 - .L_31)


	//   ....[0]....
.L_31:
        /*b7b8*/ 	.word	0x00000ac0


	//   ....[1]....
        /*b7bc*/ 	.word	0x00001350


	//   ....[2]....
        /*b7c0*/ 	.word	0x000529b0


	//   ....[3]....
        /*b7c4*/ 	.word	0x00052f60


	//   ....[4]....
        /*b7c8*/ 	.word	0x000542e0


	//----- nvinfo : EIATTR_MAX_THREADS
	.align		4
.L_32:
        /*b7cc*/ 	.byte	0x04, 0x05
        /*b7ce*/ 	.short	(.L_34 - .L_33)
.L_33:
        /*b7d0*/ 	.word	0x00000180
        /*b7d4*/ 	.word	0x00000001
        /*b7d8*/ 	.word	0x00000001


	//----- nvinfo : EIATTR_CRS_STACK_SIZE
	.align		4
.L_34:
        /*b7dc*/ 	.byte	0x04, 0x1e
        /*b7de*/ 	.short	(.L_36 - .L_35)
.L_35:
        /*b7e0*/ 	.word	0x00000000


	//----- nvinfo : EIATTR_CBANK_PARAM_SIZE
	.align		4
.L_36:
        /*b7e4*/ 	.byte	0x03, 0x19
        /*b7e6*/ 	.short	0x0470


	//----- nvinfo : EIATTR_PARAM_CBANK
	.align		4
        /*b7e8*/ 	.byte	0x04, 0x0a
        /*b7ea*/ 	.short	(.L_38 - .L_37)
	.align		4
.L_37:
        /*b7ec*/ 	.word	index@(.nv.constant0._ZN7cutlass13device_kernelINS_4gemm6kernel13GemmUniversalIN4cute5tupleIJiiiiEEENS1_10collective13CollectiveMmaINS1_37MainloopSm90TmaGmmaWarpSpecializedFP8ILi9ENS5_IJNS4_1CILi2EEENSA_ILi1EEESC_EEENS1_35KernelTmaWarpSpecializedCooperativeEEENS5_IJNSA_ILi512EEENSA_ILi224EEENSA_ILi32EEEEEENS_12float_e4m3_tENS5_IJlSC_lEEESK_SL_NS4_8TiledMMAINS4_8MMA_AtomIJNS4_4SM904GMMA30MMA_64x32x32_F32E4M3E4M3_SS_TNILNSP_7ScaleInE1ELSR_1EEEEEENS4_6LayoutISD_NS5_IJSC_NSA_ILi0EEESV_EEEEENS5_IJNS4_10UnderscoreESY_SY_EEEEENS4_13SM90_TMA_LOADENS4_14ComposedLayoutINS4_7SwizzleILi1ELi4ELi3EEENS4_18smem_ptr_flag_bitsILi8EEENSU_INS5_IJNSA_ILi8EEESI_EEENS5_IJSI_SC_EEEEEEEvNS4_8identityENS4_23SM90_TMA_LOAD_MULTICASTES1B_vS1C_EENS_8epilogue10collective6detail29Sm90TmaWarpSpecializedAdapterINS1G_15DefaultEpilogueISK_SL_SL_NS1F_6thread17LinearCombinationISK_Li1EffLNS1K_9ScaleType4KindE0ELNS_15FloatRoundStyleE2ESK_EENS1_15EpilogueDefaultEEEEEvvEEEEvNT_6ParamsE)
        /*b7f0*/ 	.short	0x0210
        /*b7f2*/ 	.short	0x0470


	//----- nvinfo : EIATTR_SW_WAR
	.align		4
.L_38:
        /*b7f4*/ 	.byte	0x04, 0x36
        /*b7f6*/ 	.short	(.L_40 - .L_39)
.L_39:
        /*b7f8*/ 	.word	0x00000008
.L_40:


//--------------------- .nv.callgraph             --------------------------
	.section	.nv.callgraph,"",@"SHT_CUDA_CALLGRAPH"
	.align	4
	.sectionentsize	8
	.align		4
        /*0000*/ 	.word	0x00000000
	.align		4
        /*0004*/ 	.word	0xffffffff
	.align		4
        /*0008*/ 	.word	0x00000000
	.align		4
        /*000c*/ 	.word	0xfffffffe
	.align		4
        /*0010*/ 	.word	0x00000000
	.align		4
        /*0014*/ 	.word	0xfffffffd
	.align		4
        /*0018*/ 	.word	0x00000000
	.align		4
        /*001c*/ 	.word	0xfffffffc


//--------------------- .nv.constant4             --------------------------
	.section	.nv.constant4,"a",@progbits
	.align	8
	.align		8
.nv.constant4:
        /*0000*/ 	.dword	_ZN40_INTERNAL_306da157_4_k_cu_7cedaa05_158724cuda3std3__45__cpo5beginE
	.align		8
        /*0008*/ 	.dword	_ZN40_INTERNAL_306da157_4_k_cu_7cedaa05_158724cuda3std3__45__cpo3endE
	.align		8
        /*0010*/ 	.dword	_ZN40_INTERNAL_306da157_4_k_cu_7cedaa05_158724cuda3std3__45__cpo6cbeginE
	.align		8
        /*0018*/ 	.dword	_ZN40_INTERNAL_306da157_4_k_cu_7cedaa05_158724cuda3std3__45__cpo4cendE
	.align		8
        /*0020*/ 	.dword	_ZN40_INTERNAL_306da157_4_k_cu_7cedaa05_158724cuda3std3__442_GLOBAL__N__306da157_4_k_cu_7cedaa05_158726ignoreE
	.align		8
        /*0028*/ 	.dword	_ZN40_INTERNAL_306da157_4_k_cu_7cedaa05_158724cuda3std3__419piecewise_constructE
	.align		8
        /*0030*/ 	.dword	_ZN40_INTERNAL_306da157_4_k_cu_7cedaa05_158724cuda3std3__48in_placeE
	.align		8
        /*0038*/ 	.dword	_ZN40_INTERNAL_306da157_4_k_cu_7cedaa05_158724cuda3std6ranges3__45__cpo4swapE
	.align		8
        /*0040*/ 	.dword	_ZN40_INTERNAL_306da157_4_k_cu_7cedaa05_158724cuda3std6ranges3__45__cpo9iter_moveE
	.align		8
        /*0048*/ 	.dword	_ZN40_INTERNAL_306da157_4_k_cu_7cedaa05_158724cute7productE
	.align		8
        /*0050*/ 	.dword	_ZN40_INTERNAL_306da157_4_k_cu_7cedaa05_158724cute1_E


//--------------------- .text._ZN7cutlass13device_kernelINS_4gemm6kernel13GemmUniversalIN4cute5tupleIJiiiiEEENS1_10collective13CollectiveMmaINS1_37MainloopSm90TmaGmmaWarpSpecializedFP8ILi9ENS5_IJNS4_1CILi2EEENSA_ILi1EEESC_EEENS1_35KernelTmaWarpSpecializedCooperativeEEENS5_IJNSA_ILi512EEENSA_ILi224EEENSA_ILi32EEEEEENS_12float_e4m3_tENS5_IJlSC_lEEESK_SL_NS4_8TiledMMAINS4_8MMA_AtomIJNS4_4SM904GMMA30MMA_64x32x32_F32E4M3E4M3_SS_TNILNSP_7ScaleInE1ELSR_1EEEEEENS4_6LayoutISD_NS5_IJSC_NSA_ILi0EEESV_EEEEENS5_IJNS4_10UnderscoreESY_SY_EEEEENS4_13SM90_TMA_LOADENS4_14ComposedLayoutINS4_7SwizzleILi1ELi4ELi3EEENS4_18smem_ptr_flag_bitsILi8EEENSU_INS5_IJNSA_ILi8EEESI_EEENS5_IJSI_SC_EEEEEEEvNS4_8identityENS4_23SM90_TMA_LOAD_MULTICASTES1B_vS1C_EENS_8epilogue10collective6detail29Sm90TmaWarpSpecializedAdapterINS1G_15DefaultEpilogueISK_SL_SL_NS1F_6thread17LinearCombinationISK_Li1EffLNS1K_9ScaleType4KindE0ELNS_15FloatRoundStyleE2ESK_EENS1_15EpilogueDefaultEEEEEvvEEEEvNT_6ParamsE --------------------------
	.section	.text._ZN7cutlass13device_kernelINS_4gemm6kernel13GemmUniversalIN4cute5tupleIJiiiiEEENS1_10collective13CollectiveMmaINS1_37MainloopSm90TmaGmmaWarpSpecializedFP8ILi9ENS5_IJNS4_1CILi2EEENSA_ILi1EEESC_EEENS1_35KernelTmaWarpSpecializedCooperativeEEENS5_IJNSA_ILi512EEENSA_ILi224EEENSA_ILi32EEEEEENS_12float_e4m3_tENS5_IJlSC_lEEESK_SL_NS4_8TiledMMAINS4_8MMA_AtomIJNS4_4SM904GMMA30MMA_64x32x32_F32E4M3E4M3_SS_TNILNSP_7ScaleInE1ELSR_1EEEEEENS4_6LayoutISD_NS5_IJSC_NSA_ILi0EEESV_EEEEENS5_IJNS4_10UnderscoreESY_SY_EEEEENS4_13SM90_TMA_LOADENS4_14ComposedLayoutINS4_7SwizzleILi1ELi4ELi3EEENS4_18smem_ptr_flag_bitsILi8EEENSU_INS5_IJNSA_ILi8EEESI_EEENS5_IJSI_SC_EEEEEEEvNS4_8identityENS4_23SM90_TMA_LOAD_MULTICASTES1B_vS1C_EENS_8epilogue10collective6detail29Sm90TmaWarpSpecializedAdapterINS1G_15DefaultEpilogueISK_SL_SL_NS1F_6thread17LinearCombinationISK_Li1EffLNS1K_9ScaleType4KindE0ELNS_15FloatRoundStyleE2ESK_EENS1_15EpilogueDefaultEEEEEvvEEEEvNT_6ParamsE,"ax",@progbits
	.align	128
.text._ZN7cutlass13device_kernelINS_4gemm6kernel13GemmUniversalIN4cute5tupleIJiiiiEEENS1_10collective13CollectiveMmaINS1_37MainloopSm90TmaGmmaWarpSpecializedFP8ILi9ENS5_IJNS4_1CILi2EEENSA_ILi1EEESC_EEENS1_35KernelTmaWarpSpecializedCooperativeEEENS5_IJNSA_ILi512EEENSA_ILi224EEENSA_ILi32EEEEEENS_12float_e4m3_tENS5_IJlSC_lEEESK_SL_NS4_8TiledMMAINS4_8MMA_AtomIJNS4_4SM904GMMA30MMA_64x32x32_F32E4M3E4M3_SS_TNILNSP_7ScaleInE1ELSR_1EEEEEENS4_6LayoutISD_NS5_IJSC_NSA_ILi0EEESV_EEEEENS5_IJNS4_10UnderscoreESY_SY_EEEEENS4_13SM90_TMA_LOADENS4_14ComposedLayoutINS4_7SwizzleILi1ELi4ELi3EEENS4_18smem_ptr_flag_bitsILi8EEENSU_INS5_IJNSA_ILi8EEESI_EEENS5_IJSI_SC_EEEEEEEvNS4_8identityENS4_23SM90_TMA_LOAD_MULTICASTES1B_vS1C_EENS_8epilogue10collective6detail29Sm90TmaWarpSpecializedAdapterINS1G_15DefaultEpilogueISK_SL_SL_NS1F_6thread17LinearCombinationISK_Li1EffLNS1K_9ScaleType4KindE0ELNS_15FloatRoundStyleE2ESK_EENS1_15EpilogueDefaultEEEEEvvEEEEvNT_6ParamsE:
        .type           _ZN7cutlass13device_kernelINS_4gemm6kernel13GemmUniversalIN4cute5tupleIJiiiiEEENS1_10collective13CollectiveMmaINS1_37MainloopSm90TmaGmmaWarpSpecializedFP8ILi9ENS5_IJNS4_1CILi2EEENSA_ILi1EEESC_EEENS1_35KernelTmaWarpSpecializedCooperativeEEENS5_IJNSA_ILi512EEENSA_ILi224EEENSA_ILi32EEEEEENS_12float_e4m3_tENS5_IJlSC_lEEESK_SL_NS4_8TiledMMAINS4_8MMA_AtomIJNS4_4SM904GMMA30MMA_64x32x32_F32E4M3E4M3_SS_TNILNSP_7ScaleInE1ELSR_1EEEEEENS4_6LayoutISD_NS5_IJSC_NSA_ILi0EEESV_EEEEENS5_IJNS4_10UnderscoreESY_SY_EEEEENS4_13SM90_TMA_LOADENS4_14ComposedLayoutINS4_7SwizzleILi1ELi4ELi3EEENS4_18smem_ptr_flag_bitsILi8EEENSU_INS5_IJNSA_ILi8EEESI_EEENS5_IJSI_SC_EEEEEEEvNS4_8identityENS4_23SM90_TMA_LOAD_MULTICASTES1B_vS1C_EENS_8epilogue10collective6detail29Sm90TmaWarpSpecializedAdapterINS1G_15DefaultEpilogueISK_SL_SL_NS1F_6thread17LinearCombinationISK_Li1EffLNS1K_9ScaleType4KindE0ELNS_15FloatRoundStyleE2ESK_EENS1_15EpilogueDefaultEEEEEvvEEEEvNT_6ParamsE,@function
        .size           _ZN7cutlass13device_kernelINS_4gemm6kernel13GemmUniversalIN4cute5tupleIJiiiiEEENS1_10collective13CollectiveMmaINS1_37MainloopSm90TmaGmmaWarpSpecializedFP8ILi9ENS5_IJNS4_1CILi2EEENSA_ILi1EEESC_EEENS1_35KernelTmaWarpSpecializedCooperativeEEENS5_IJNSA_ILi512EEENSA_ILi224EEENSA_ILi32EEEEEENS_12float_e4m3_tENS5_IJlSC_lEEESK_SL_NS4_8TiledMMAINS4_8MMA_AtomIJNS4_4SM904GMMA30MMA_64x32x32_F32E4M3E4M3_SS_TNILNSP_7ScaleInE1ELSR_1EEEEEENS4_6LayoutISD_NS5_IJSC_NSA_ILi0EEESV_EEEEENS5_IJNS4_10UnderscoreESY_SY_EEEEENS4_13SM90_TMA_LOADENS4_14ComposedLayoutINS4_7SwizzleILi1ELi4ELi3EEENS4_18smem_ptr_flag_bitsILi8EEENSU_INS5_IJNSA_ILi8EEESI_EEENS5_IJSI_SC_EEEEEEEvNS4_8identityENS4_23SM90_TMA_LOAD_MULTICASTES1B_vS1C_EENS_8epilogue10collective6detail29Sm90TmaWarpSpecializedAdapterINS1G_15DefaultEpilogueISK_SL_SL_NS1F_6thread17LinearCombinationISK_Li1EffLNS1K_9ScaleType4KindE0ELNS_15FloatRoundStyleE2ESK_EENS1_15EpilogueDefaultEEEEEvvEEEEvNT_6ParamsE,(.L_x_201 - _ZN7cutlass13device_kernelINS_4gemm6kernel13GemmUniversalIN4cute5tupleIJiiiiEEENS1_10collective13CollectiveMmaINS1_37MainloopSm90TmaGmmaWarpSpecializedFP8ILi9ENS5_IJNS4_1CILi2EEENSA_ILi1EEESC_EEENS1_35KernelTmaWarpSpecializedCooperativeEEENS5_IJNSA_ILi512EEENSA_ILi224EEENSA_ILi32EEEEEENS_12float_e4m3_tENS5_IJlSC_lEEESK_SL_NS4_8TiledMMAINS4_8MMA_AtomIJNS4_4SM904GMMA30MMA_64x32x32_F32E4M3E4M3_SS_TNILNSP_7ScaleInE1ELSR_1EEEEEENS4_6LayoutISD_NS5_IJSC_NSA_ILi0EEESV_EEEEENS5_IJNS4_10UnderscoreESY_SY_EEEEENS4_13SM90_TMA_LOADENS4_14ComposedLayoutINS4_7SwizzleILi1ELi4ELi3EEENS4_18smem_ptr_flag_bitsILi8EEENSU_INS5_IJNSA_ILi8EEESI_EEENS5_IJSI_SC_EEEEEEEvNS4_8identityENS4_23SM90_TMA_LOAD_MULTICASTES1B_vS1C_EENS_8epilogue10collective6detail29Sm90TmaWarpSpecializedAdapterINS1G_15DefaultEpilogueISK_SL_SL_NS1F_6thread17LinearCombinationISK_Li1EffLNS1K_9ScaleType4KindE0ELNS_15FloatRoundStyleE2ESK_EENS1_15EpilogueDefaultEEEEEvvEEEEvNT_6ParamsE)
        .other          _ZN7cutlass13device_kernelINS_4gemm6kernel13GemmUniversalIN4cute5tupleIJiiiiEEENS1_10collective13CollectiveMmaINS1_37MainloopSm90TmaGmmaWarpSpecializedFP8ILi9ENS5_IJNS4_1CILi2EEENSA_ILi1EEESC_EEENS1_35KernelTmaWarpSpecializedCooperativeEEENS5_IJNSA_ILi512EEENSA_ILi224EEENSA_ILi32EEEEEENS_12float_e4m3_tENS5_IJlSC_lEEESK_SL_NS4_8TiledMMAINS4_8MMA_AtomIJNS4_4SM904GMMA30MMA_64x32x32_F32E4M3E4M3_SS_TNILNSP_7ScaleInE1ELSR_1EEEEEENS4_6LayoutISD_NS5_IJSC_NSA_ILi0EEESV_EEEEENS5_IJNS4_10UnderscoreESY_SY_EEEEENS4_13SM90_TMA_LOADENS4_14ComposedLayoutINS4_7SwizzleILi1ELi4ELi3EEENS4_18smem_ptr_flag_bitsILi8EEENSU_INS5_IJNSA_ILi8EEESI_EEENS5_IJSI_SC_EEEEEEEvNS4_8identityENS4_23SM90_TMA_LOAD_MULTICASTES1B_vS1C_EENS_8epilogue10collective6detail29Sm90TmaWarpSpecializedAdapterINS1G_15DefaultEpilogueISK_SL_SL_NS1F_6thread17LinearCombinationISK_Li1EffLNS1K_9ScaleType4KindE0ELNS_15FloatRoundStyleE2ESK_EENS1_15EpilogueDefaultEEEEEvvEEEEvNT_6ParamsE,@"STO_CUDA_ENTRY STV_DEFAULT"
_ZN7cutlass13device_kernelINS_4gemm6kernel13GemmUniversalIN4cute5tupleIJiiiiEEENS1_10collective13CollectiveMmaINS1_37MainloopSm90TmaGmmaWarpSpecializedFP8ILi9ENS5_IJNS4_1CILi2EEENSA_ILi1EEESC_EEENS1_35KernelTmaWarpSpecializedCooperativeEEENS5_IJNSA_ILi512EEENSA_ILi224EEENSA_ILi32EEEEEENS_12float_e4m3_tENS5_IJlSC_lEEESK_SL_NS4_8TiledMMAINS4_8MMA_AtomIJNS4_4SM904GMMA30MMA_64x32x32_F32E4M3E4M3_SS_TNILNSP_7ScaleInE1ELSR_1EEEEEENS4_6LayoutISD_NS5_IJSC_NSA_ILi0EEESV_EEEEENS5_IJNS4_10UnderscoreESY_SY_EEEEENS4_13SM90_TMA_LOADENS4_14ComposedLayoutINS4_7SwizzleILi1ELi4ELi3EEENS4_18smem_ptr_flag_bitsILi8EEENSU_INS5_IJNSA_ILi8EEESI_EEENS5_IJSI_SC_EEEEEEEvNS4_8identityENS4_23SM90_TMA_LOAD_MULTICASTES1B_vS1C_EENS_8epilogue10collective6detail29Sm90TmaWarpSpecializedAdapterINS1G_15DefaultEpilogueISK_SL_SL_NS1F_6thread17LinearCombinationISK_Li1EffLNS1K_9ScaleType4KindE0ELNS_15FloatRoundStyleE2ESK_EENS1_15EpilogueDefaultEEEEEvvEEEEvNT_6ParamsE:
[----:B------:R-:W0:Y:S02]  /*0000*/  LDC R1, c[0x0][0x28] ;  /* 0x00000a00ff017b82 */ /* 0x000e240000000800 */
[----:B0-----:R-:W-:Y:S01]  /*0010*/  VIADD R1, R1, 0xfffff3a8 ;  /* 0xfffff3a801017836 */ /* 0x001fe20000000000 */
[----:B------:R-:W0:Y:S01]  /*0020*/  S2R R4, SR_TID.X ;  /* 0x0000000000047919 */ /* 0x000e220000002100 */
[----:B------:R-:W-:Y:S01]  /*0030*/  ELECT P0, URZ, PT ;  /* 0x00000000003f782f */ /* 0x000fe20003800000 */
[----:B------:R-:W-:Y:S01]  /*0040*/  BSSY B0, `(.L_x_0) ;  /* 0x0000015000007945 */ /* 0x000fe20003800000 */
[--C-:B0-----:R-:W-:Y:S02]  /*0050*/  SHF.R.U32.HI R0, RZ, 0x5, R4.reuse ;  /* 0x00000005ff007819 */ /* 0x101fe40000011604 */
[----:B------:R-:W-:-:S03]  /*0060*/  SHF.R.U32.HI R2, RZ, 0x7, R4 ;  /* 0x00000007ff027819 */ /* 0x000fc60000011604 */
[----:B------:R-:W0:Y:S04]  /*0070*/  SHFL.IDX PT, R3, R0, RZ, 0x1f ;  /* 0x00001fff00037589 */ /* 0x000e2800000e0000 */
[----:B------:R-:W1:Y:S01]  /*0080*/  SHFL.IDX PT, R2, R2, RZ, 0x1f ;  /* 0x00001fff02027589 */ /* 0x000e6200000e0000 */
[----:B0-----:R-:W-:Y:S02]  /*0090*/  R2UR UR4, R3 ;  /* 0x00000000030472ca */ /* 0x001fe400000e0000 */
[----:B-1----:R-:W-:-:S11]  /*00a0*/  R2UR UR6, R2 ;  /* 0x00000000020672ca */ /* 0x002fd600000e0000 */
[----:B------:R-:W-:Y:S02]  /*00b0*/  USHF.R.S32.HI UR5, URZ, 0x1f, UR4 ;  /* 0x0000001f3f057899 */ /* 0x000fe40008011404 */
[----:B------:R-:W-:Y:S02]  /*00c0*/  ISETP.NE.OR P0, PT, RZ, UR4, !P0 ;  /* 0x00000004ff007c0c */ /* 0x000fe4000c705670 */
[----:B------:R-:W-:-:S04]  /*00d0*/  ULEA.HI UR5, UR5, UR4, URZ, 0x2 ;  /* 0x0000000405057291 */ /* 0x000fc8000f8f103f */
[----:B------:R-:W-:-:S04]  /*00e0*/  ULOP3.LUT UR5, UR5, 0xfffffffc, URZ, 0xc0, !UPT ;  /* 0xfffffffc05057892 */ /* 0x000fc8000f8ec03f */
[----:B------:R-:W-:-:S03]  /*00f0*/  UIADD3 UR5, UR4, -UR5, URZ ;  /* 0x8000000504057290 */ /* 0x000fc6000fffe03f */
[----:B------:R-:W-:Y:S09]  /*0100*/  @P0 BRA `(.L_x_1) ;  /* 0x0000000000200947 */ /* 0x000ff20003800000 */
[----:B------:R-:W-:Y:S02]  /*0110*/  ULDC.64 UR8, c[0x0][0x198] ;  /* 0x0000660000087ab9 */ /* 0x000fe40000000a00 */
[----:B------:R-:W-:Y:S02]  /*0120*/  UIADD3 UR10, UP0, UR8, 0xf0, URZ ;  /* 0x000000f0080a7890 */ /* 0x000fe4000ff1e03f */
[----:B------:R-:W-:Y:S02]  /*0130*/  UIADD3 UR8, UP1, UR8, 0x1f0, URZ ;  /* 0x000001f008087890 */ /* 0x000fe4000ff3e03f */
[----:B------:R-:W-:Y:S02]  /*0140*/  UIADD3.X UR11, URZ, UR9, URZ, UP0, !UPT ;  /* 0x000000093f0b7290 */ /* 0x000fe400087fe43f */
[----:B------:R-:W-:-:S07]  /*0150*/  UIADD3.X UR9, URZ, UR9, URZ, UP1, !UPT ;  /* 0x000000093f097290 */ /* 0x000fce0008ffe43f */
[----:B------:R0:W-:Y:S02]  /*0160*/  UTMACCTL.PF [UR10] ;  /* 0x000000000a0079b9 */ /* 0x0001e40008040000 */
[----:B------:R0:W-:Y:S02]  /*0170*/  UTMACCTL.PF [UR8] ;  /* 0x00000000080079b9 */ /* 0x0001e40008040000 */
[----:B0-----:R-:W-:Y:S01]  /*0180*/  NOP ;  /* 0x0000000000007918 */ /* 0x001fe20000000000 */
.L_x_1:
[----:B------:R-:W-:Y:S05]  /*0190*/  BSYNC B0 ;  /* 0x0000000000007941 */ /* 0x000fea0003800000 */
.L_x_0:
[----:B------:R-:W0:Y:S01]  /*01a0*/  SHFL.IDX PT, R2, R0, RZ, 0x1f ;  /* 0x00001fff00027589 */ /* 0x000e2200000e0000 */
[----:B------:R-:W-:Y:S01]  /*01b0*/  UISETP.NE.AND UP0, UPT, UR5, 0x3, UPT ;  /* 0x000000030500788c */ /* 0x000fe2000bf05270 */
[----:B------:R-:W-:Y:S01]  /*01c0*/  ISETP.NE.AND P1, PT, RZ, UR6, PT ;  /* 0x00000006ff007c0c */ /* 0x000fe2000bf25270 */
[----:B------:R-:W-:Y:S02]  /*01d0*/  UIADD3 UR11, UR6, -0x1, URZ ;  /* 0xffffffff060b7890 */ /* 0x000fe4000fffe03f */
[----:B------:R-:W-:Y:S02]  /*01e0*/  UISETP.EQ.OR UP0, UPT, UR5, URZ, !UP0 ;  /* 0x0000003f0500728c */ /* 0x000fe4000c702670 */
[----:B------:R-:W-:Y:S02]  /*01f0*/  UISETP.GE.U32.AND UP1, UPT, UR11, 0x2, UPT ;  /* 0x000000020b00788c */ /* 0x000fe4000bf26070 */
[----:B------:R-:W-:-:S04]  /*0200*/  UISETP.EQ.AND UP0, UPT, UR6, URZ, UP0 ;  /* 0x0000003f0600728c */ /* 0x000fc80008702270 */
[----:B------:R-:W-:-:S04]  /*0210*/  USEL UR4, URZ, 0x1, !UP0 ;  /* 0x000000013f047887 */ /* 0x000fc8000c000000 */
[----:B------:R-:W-:Y:S01]  /*0220*/  USEL UR4, UR4, 0x2, UP1 ;  /* 0x0000000204047887 */ /* 0x000fe20008800000 */
[----:B0-----:R-:W-:-:S13]  /*0230*/  ISETP.NE.AND P0, PT, R2, RZ, PT ;  /* 0x000000ff0200720c */ /* 0x001fda0003f05270 */
[----:B------:R-:W-:Y:S05]  /*0240*/  @P0 BRA `(.L_x_2) ;  /* 0x00000000008c0947 */ /* 0x000fea0003800000 */
[----:B------:R-:W-:Y:S01]  /*0250*/  ELECT P0, URZ, PT ;  /* 0x00000000003f782f */ /* 0x000fe20003800000 */
[----:B------:R-:W-:-:S12]  /*0260*/  BSSY B0, `(.L_x_2) ;  /* 0x0000021000007945 */ /* 0x000fd80003800000 */
[----:B------:R-:W-:Y:S05]  /*0270*/  @!P0 BRA `(.L_x_3) ;  /* 0x00000000007c8947 */ /* 0x000fea0003800000 */
[----:B------:R-:W0:Y:S01]  /*0280*/  S2UR UR10, SR_CgaCtaId ;  /* 0x00000000000a79c3 */ /* 0x000e220000008800 */
[----:B------:R-:W-:Y:S01]  /*0290*/  UMOV UR6, 0x400 ;  /* 0x0000040000067882 */ /* 0x000fe20000000000 */
[----:B------:R-:W-:Y:S01]  /*02a0*/  UMOV UR7, 0x1 ;  /* 0x0000000100077882 */ /* 0x000fe20000000000 */
[----:B------:R-:W-:Y:S02]  /*02b0*/  UMOV UR8, 0x4 ;  /* 0x0000000400087882 */ /* 0x000fe40000000000 */
[----:B------:R-:W-:-:S04]  /*02c0*/  UIADD3 UR8, -UR8, 0x100000, URZ ;  /* 0x0010000008087890 */ /* 0x000fc8000fffe13f */
[----:B------:R-:W-:Y:S02]  /*02d0*/  USHF.L.U32 UR9, UR8, 0xb, URZ ;  /* 0x0000000b08097899 */ /* 0x000fe4000800063f */
[----:B------:R-:W-:Y:S02]  /*02e0*/  USHF.L.U32 UR8, UR8, 0x1, URZ ;  /* 0x0000000108087899 */ /* 0x000fe4000800063f */
[----:B0-----:R-:W-:Y:S02]  /*02f0*/  ULEA UR10, UR10, UR6, 0x18 ;  /* 0x000000060a0a7291 */ /* 0x001fe4000f8ec03f */
[----:B------:R-:W-:-:S04]  /*0300*/  UIADD3 UR6, -UR7, 0x100000, URZ ;  /* 0x0010000007067890 */ /* 0x000fc8000fffe13f */
[----:B------:R-:W-:Y:S02]  /*0310*/  USHF.L.U32 UR7, UR6, 0xb, URZ ;  /* 0x0000000b06077899 */ /* 0x000fe4000800063f */
[----:B------:R-:W-:Y:S01]  /*0320*/  USHF.L.U32 UR6, UR6, 0x1, URZ ;  /* 0x0000000106067899 */ /* 0x000fe2000800063f */
[----:B------:R-:W0:Y:S11]  /*0330*/  FENCE.VIEW.ASYNC.S ;  /* 0x00000000000073c6 */ /* 0x000e360000000000 */
[----:B0-----:R0:W1:Y:S01]  /*0340*/  SYNCS.EXCH.64 URZ, [UR10], UR6 ;  /* 0x000000060a3f75b2 */ /* 0x0010620008000100 */
[----:B------:R0:W2:Y:S01]  /*0350*/  SYNCS.EXCH.64 URZ, [UR10+0x48], UR8 ;  /* 0x000048080a3f75b2 */ /* 0x0000a20008000100 */
[----:B------:R0:W3:Y:S01]  /*0360*/  SYNCS.EXCH.64 URZ, [UR10+0x8], UR6 ;  /* 0x000008060a3f75b2 */ /* 0x0000e20008000100 */
[----:B------:R0:W4:Y:S01]  /*0370*/  SYNCS.EXCH.64 URZ, [UR10+0x50], UR8 ;  /* 0x000050080a3f75b2 */ /* 0x0001220008000100 */
[----:B------:R0:W0:Y:S01]  /*0380*/  SYNCS.EXCH.64 URZ, [UR10+0x10], UR6 ;  /* 0x000010060a3f75b2 */ /* 0x0000220008000100 */
        /* <DEDUP_REMOVED lines=13> */
[----:B------:R-:W-:Y:S01]  /*0460*/  NOP ;  /* 0x0000000000007918 */ /* 0x000fe20000000000 */
.L_x_3:
[----:B0-----:R-:W-:Y:S05]  /*0470*/  BSYNC B0 ;  /* 0x0000000000007941 */ /* 0x001fea0003800000 */
.L_x_2:
[----:B------:R-:W-:Y:S01]  /*0480*/  SHF.R.S32.HI R3, RZ, 0x1f, R4 ;  /* 0x0000001fff037819 */ /* 0x000fe20000011404 */
[----:B------:R-:W0:Y:S01]  /*0490*/  SHFL.IDX PT, R0, R0, RZ, 0x1f ;  /* 0x00001fff00007589 */ /* 0x000e2200000e0000 */
[----:B------:R-:W5:Y:S01]  /*04a0*/  S2UR UR10, SR_CTAID.X ;  /* 0x00000000000a79c3 */ /* 0x000f620000002500 */
[----:B------:R-:W-:Y:S02]  /*04b0*/  ELECT P0, URZ, PT ;  /* 0x00000000003f782f */ /* 0x000fe40003800000 */
[----:B------:R-:W-:Y:S01]  /*04c0*/  LEA.HI R3, R3, R4, RZ, 0x7 ;  /* 0x0000000403037211 */ /* 0x000fe200078f38ff */
[----:B------:R-:W-:Y:S01]  /*04d0*/  ULDC UR6, c[0x0][0x150] ;  /* 0x0000540000067ab9 */ /* 0x000fe20000000800 */
[----:B------:R-:W-:Y:S01]  /*04e0*/  SHF.R.S32.HI R9, RZ, 0x1f, R2 ;  /* 0x0000001fff097819 */ /* 0x000fe20000011402 */
[----:B------:R-:W-:Y:S01]  /*04f0*/  NOP ;  /* 0x0000000000007918 */ /* 0x000fe20000000000 */
[----:B------:R-:W-:Y:S01]  /*0500*/  LOP3.LUT R3, R3, 0xffffff80, RZ, 0xc0, !PT ;  /* 0xffffff8003037812 */ /* 0x000fe200078ec0ff */
[----:B------:R-:W-:Y:S01]  /*0510*/  NOP ;  /* 0x0000000000007918 */ /* 0x000fe20000000000 */
[----:B------:R-:W-:Y:S01]  /*0520*/  LEA.HI R9, R9, R2, RZ, 0x2 ;  /* 0x0000000209097211 */ /* 0x000fe200078f10ff */
[----:B------:R-:W1:Y:S02]  /*0530*/  LDC R8, c[0x0][0x144] ;  /* 0x00005100ff087b82 */ /* 0x000e640000000800 */
[----:B------:R-:W-:Y:S01]  /*0540*/  IMAD.IADD R3, R4, 0x1, -R3 ;  /* 0x0000000104037824 */ /* 0x000fe200078e0a03 */
[----:B------:R-:W-:Y:S01]  /*0550*/  LOP3.LUT R9, R9, 0x3ffffffc, RZ, 0xc0, !PT ;  /* 0x3ffffffc09097812 */ /* 0x000fe200078ec0ff */
[----:B------:R-:W2:Y:S03]  /*0560*/  S2R R4, SR_CTAID.Y ;  /* 0x0000000000047919 */ /* 0x000ea60000002600 */
[----:B------:R-:W-:Y:S01]  /*0570*/  SHF.R.S32.HI R6, RZ, 0x1f, R3 ;  /* 0x0000001fff067819 */ /* 0x000fe20000011403 */
[----:B------:R-:W-:Y:S01]  /*0580*/  IMAD.IADD R2, R2, 0x1, -R9 ;  /* 0x0000000102027824 */ /* 0x000fe200078e0a09 */
[----:B------:R-:W3:Y:S02]  /*0590*/  LDC R13, c[0x0][0x148] ;  /* 0x00005200ff0d7b82 */ /* 0x000ee40000000800 */
[----:B------:R-:W-:-:S02]  /*05a0*/  LEA.HI R6, R6, R3, RZ, 0x3 ;  /* 0x0000000306067211 */ /* 0x000fc400078f18ff */
[----:B0-----:R-:W-:Y:S02]  /*05b0*/  ISETP.NE.OR P0, PT, R0, RZ, !P0 ;  /* 0x000000ff0000720c */ /* 0x001fe40004705670 */
[--C-:B------:R-:W-:Y:S02]  /*05c0*/  SHF.R.S32.HI R0, RZ, 0x3, R6.reuse ;  /* 0x00000003ff007819 */ /* 0x100fe40000011406 */
[----:B------:R-:W-:Y:S02]  /*05d0*/  SHF.R.S32.HI R7, RZ, 0x1f, R6 ;  /* 0x0000001fff077819 */ /* 0x000fe40000011406 */
[----:B-----5:R-:W-:Y:S02]  /*05e0*/  I2FP.F32.U32 R6, UR10 ;  /* 0x0000000a00067c45 */ /* 0x020fe40008201000 */
[----:B------:R-:W-:-:S03]  /*05f0*/  LEA.HI R7, R7, R0, RZ, 0x2 ;  /* 0x0000000007077211 */ /* 0x000fc600078f10ff */
[----:B------:R-:W-:Y:S01]  /*0600*/  FMUL R6, R6, UR6 ;  /* 0x0000000606067c20 */ /* 0x000fe20008400000 */
[----:B------:R-:W-:Y:S01]  /*0610*/  LOP3.LUT R7, R7, 0xfffffffc, RZ, 0xc0, !PT ;  /* 0xfffffffc07077812 */ /* 0x000fe200078ec0ff */
[----:B------:R-:W-:Y:S01]  /*0620*/  VOTEU.ALL UP0, P0 ;  /* 0x00000000003f7886 */ /* 0x000fe20000000000 */
[----:B------:R-:W-:Y:S01]  /*0630*/  ULDC UR6, c[0x0][0x154] ;  /* 0x0000550000067ab9 */ /* 0x000fe20000000800 */
[----:B------:R-:W-:Y:S02]  /*0640*/  VOTEU.ALL UP1, P0 ;  /* 0x00000000003f7886 */ /* 0x000fe40000020000 */
[----:B------:R-:W0:Y:S01]  /*0650*/  F2I.U32.TRUNC.NTZ R6, R6 ;  /* 0x0000000600067305 */ /* 0x000e22000020f000 */
[----:B------:R-:W-:Y:S01]  /*0660*/  IMAD.IADD R7, R0, 0x1, -R7 ;  /* 0x0000000100077824 */ /* 0x000fe200078e0a07 */
[----:B------:R-:W5:Y:S01]  /*0670*/  @!UP0 S2UR UR9, SR_CgaCtaId ;  /* 0x00000000000989c3 */ /* 0x000f620000008800 */
[----:B------:R-:W-:Y:S02]  /*0680*/  @!UP0 UMOV UR8, 0x400 ;  /* 0x0000040000088882 */ /* 0x000fe40000000000 */
[----:B------:R-:W-:Y:S01]  /*0690*/  IMAD R2, R2, 0x4, R7 ;  /* 0x0000000402027824 */ /* 0x000fe200078e0207 */
[----:B--2---:R-:W-:-:S04]  /*06a0*/  I2FP.F32.U32 R9, R4 ;  /* 0x0000000400097245 */ /* 0x004fc80000201000 */
[----:B------:R-:W-:Y:S01]  /*06b0*/  LEA.HI R0, R2, R2, RZ, 0x1 ;  /* 0x0000000202007211 */ /* 0x000fe200078f08ff */
[----:B------:R-:W-:Y:S01]  /*06c0*/  FMUL R9, R9, UR6 ;  /* 0x0000000609097c20 */ /* 0x000fe20008400000 */
[----:B------:R-:W-:Y:S02]  /*06d0*/  UMOV UR6, 0x20 ;  /* 0x0000002000067882 */ /* 0x000fe40000000000 */
[----:B------:R-:W-:Y:S01]  /*06e0*/  LOP3.LUT R7, R0, 0xfffffffe, RZ, 0xc0, !PT ;  /* 0xfffffffe00077812 */ /* 0x000fe200078ec0ff */
[----:B0-----:R-:W-:Y:S01]  /*06f0*/  IMAD.MOV R11, RZ, RZ, -R6 ;  /* 0x000000ffff0b7224 */ /* 0x001fe200078e0a06 */
[----:B------:R-:W-:-:S04]  /*0700*/  @!UP0 UIADD3 UR6, -UR6, 0x100000, URZ ;  /* 0x0010000006068890 */ /* 0x000fc8000fffe13f */
[----:B------:R-:W-:Y:S02]  /*0710*/  @!UP0 USHF.L.U32 UR7, UR6, 0xb, URZ ;  /* 0x0000000b06078899 */ /* 0x000fe4000800063f */
[----:B------:R-:W-:Y:S01]  /*0720*/  @!UP0 USHF.L.U32 UR6, UR6, 0x1, URZ ;  /* 0x0000000106068899 */ /* 0x000fe2000800063f */
[----:B------:R-:W0:Y:S01]  /*0730*/  F2I.U32.TRUNC.NTZ R9, R9 ;  /* 0x0000000900097305 */ /* 0x000e22000020f000 */
[----:B------:R-:W2:Y:S01]  /*0740*/  LDC R6, c[0x0][0x140] ;  /* 0x00005000ff067b82 */ /* 0x000ea20000000800 */
[----:B-1----:R-:W-:Y:S02]  /*0750*/  IMAD R0, R8, R11, UR10 ;  /* 0x0000000a08007e24 */ /* 0x002fe4000f8e020b */
[----:B------:R-:W-:-:S05]  /*0760*/  IMAD.IADD R7, R2, 0x1, -R7 ;  /* 0x0000000102077824 */ /* 0x000fca00078e0a07 */
[----:B------:R-:W-:Y:S01]  /*0770*/  ISETP.NE.AND P2, PT, R7, R0, PT ;  /* 0x000000000700720c */ /* 0x000fe20003f45270 */
[C---:B------:R-:W-:Y:S01]  /*0780*/  IMAD.SHL.U32 R7, R2.reuse, 0x4, RZ ;  /* 0x0000000402077824 */ /* 0x040fe200078e00ff */
[----:B-----5:R-:W-:Y:S01]  /*0790*/  @!UP0 ULEA UR8, UR9, UR8, 0x18 ;  /* 0x0000000809088291 */ /* 0x020fe2000f8ec03f */
[----:B------:R-:W-:Y:S01]  /*07a0*/  VOTEU.ALL UP0, P0 ;  /* 0x00000000003f7886 */ /* 0x000fe20000000000 */
[----:B------:R-:W-:Y:S01]  /*07b0*/  LOP3.LUT P0, RZ, R3, 0x7, RZ, 0xc0, !PT ;  /* 0x0000000703ff7812 */ /* 0x000fe2000780c0ff */
[----:B0-----:R-:W-:Y:S01]  /*07c0*/  IMAD.MOV R12, RZ, RZ, -R9 ;  /* 0x000000ffff0c7224 */ /* 0x001fe200078e0a09 */
[----:B------:R-:W-:-:S03]  /*07d0*/  LOP3.LUT R10, R2, 0xc, R7, 0x78, !PT ;  /* 0x0000000c020a7812 */ /* 0x000fc600078e7807 */
[----:B---3--:R-:W-:Y:S01]  /*07e0*/  IMAD R7, R13, R12, R4 ;  /* 0x0000000c0d077224 */ /* 0x008fe200078e0204 */
[C---:B------:R-:W-:Y:S01]  /*07f0*/  ISETP.LT.U32.AND P0, PT, R10.reuse, 0x2, !P0 ;  /* 0x000000020a00780c */ /* 0x040fe20004701070 */
[----:B------:R0:W-:Y:S02]  /*0800*/  STL [R1+0xa84], R10 ;  /* 0x000a840a01007387 */ /* 0x0001e40000100800 */
[----:B------:R-:W-:Y:S02]  /*0810*/  @P2 LEA.HI R2, R10, R10, RZ, 0x1 ;  /* 0x0000000a0a022211 */ /* 0x000fe400078f08ff */
[----:B------:R-:W1:Y:S02]  /*0820*/  FENCE.VIEW.ASYNC.S ;  /* 0x00000000000073c6 */ /* 0x000e640000000000 */
[----:B-1----:R0:W1:Y:S01]  /*0830*/  @!UP0 SYNCS.EXCH.64 URZ, [UR8+0xa0], UR6 ;  /* 0x0000a006083f85b2 */ /* 0x0020620008000100 */
[----:B------:R-:W-:Y:S02]  /*0840*/  SEL R3, RZ, 0x1, !P0 ;  /* 0x00000001ff037807 */ /* 0x000fe40004000000 */
[----:B------:R-:W-:-:S02]  /*0850*/  @P2 SHF.R.S32.HI R2, RZ, 0x1, R2 ;  /* 0x00000001ff022819 */ /* 0x000fc40000011402 */
[----:B--2---:R-:W-:Y:S02]  /*0860*/  ISETP.EQ.U32.AND P4, PT, R6, 0x1, PT ;  /* 0x000000010600780c */ /* 0x004fe40003f82070 */
[----:B------:R-:W-:Y:S01]  /*0870*/  @P2 ISETP.NE.AND P3, PT, R2, R7, PT ;  /* 0x000000070200220c */ /* 0x000fe20003f65270 */
[----:B------:R-:W-:-:S03]  /*0880*/  IMAD.MOV.U32 R2, RZ, RZ, 0x1 ;  /* 0x00000001ff027424 */ /* 0x000fc600078e00ff */
[----:B------:R-:W-:-:S04]  /*0890*/  @P2 SEL R2, RZ, 0x1, P3 ;  /* 0x00000001ff022807 */ /* 0x000fc80001800000 */
[----:B------:R-:W-:Y:S01]  /*08a0*/  LOP3.LUT R2, R2, R3, RZ, 0xc0, !PT ;  /* 0x0000000302027212 */ /* 0x000fe200078ec0ff */
[----:B------:R0:W2:Y:S01]  /*08b0*/  @!UP1 SYNCS.EXCH.64 URZ, [UR8+0xa8], UR6 ;  /* 0x0000a806083f95b2 */ /* 0x0000a20008000100 */
[----:B------:R-:W-:-:S03]  /*08c0*/  NOP ;  /* 0x0000000000007918 */ /* 0x000fc60000000000 */
[----:B------:R0:W-:Y:S01]  /*08d0*/  STL [R1+0xa80], R2 ;  /* 0x000a800201007387 */ /* 0x0001e20000100800 */
[----:B-1----:R-:W-:Y:S05]  /*08e0*/  @!P4 BRA `(.L_x_4) ;  /* 0x000000000008c947 */ /* 0x002fea0003800000 */
[----:B--2-4-:R-:W-:Y:S01]  /*08f0*/  UCGABAR_ARV ;  /* 0x00000000000079c7 */ /* 0x014fe20008000000 */
[----:B------:R-:W-:Y:S05]  /*0900*/  BRA `(.L_x_5) ;  /* 0x0000000000047947 */ /* 0x000fea0003800000 */
.L_x_4:
[----:B--2-4-:R-:W-:Y:S01]  /*0910*/  NOP ;  /* 0x0000000000007918 */ /* 0x014fe20000000000 */
.L_x_5:
[----:B0-----:R-:W0:Y:S01]  /*0920*/  LDC R2, c[0x0][0x65c] ;  /* 0x00019700ff027b82 */ /* 0x001e220000000800 */
[----:B------:R-:W-:Y:S01]  /*0930*/  IMAD.U32 R6, RZ, RZ, UR10 ;  /* 0x0000000aff067e24 */ /* 0x000fe2000f8e00ff */
[----:B------:R-:W-:Y:S01]  /*0940*/  LOP3.LUT R3, R3, 0xffefffff, RZ, 0xc0, !PT ;  /* 0xffefffff03037812 */ /* 0x000fe200078ec0ff */
[----:B------:R-:W-:Y:S01]  /*0950*/  IMAD.MOV.U32 R7, RZ, RZ, RZ ;  /* 0x000000ffff077224 */ /* 0x000fe200078e00ff */
[----:B0-----:R-:W-:-:S13]  /*0960*/  ISETP.NE.AND P2, PT, R2, 0x1, PT ;  /* 0x000000010200780c */ /* 0x001fda0003f45270 */
[----:B------:R-:W0:Y:S01]  /*0970*/  @P2 LDC R9, c[0x0][0x10] ;  /* 0x00000400ff092b82 */ /* 0x000e220000000800 */
[----:B------:R-:W-:Y:S01]  /*0980*/  @P2 IMAD.MOV.U32 R5, RZ, RZ, RZ ;  /* 0x000000ffff052224 */ /* 0x000fe200078e00ff */
[----:B------:R-:W-:Y:S01]  /*0990*/  @P2 LOP3.LUT R3, R3, 0x100000, RZ, 0xfc, !PT ;  /* 0x0010000003032812 */ /* 0x000fe200078efcff */
[----:B------:R-:W-:-:S05]  /*09a0*/  @P2 IMAD.MOV.U32 R15, RZ, RZ, RZ ;  /* 0x000000ffff0f2224 */ /* 0x000fca00078e00ff */
[----:B------:R-:W1:Y:S01]  /*09b0*/  @!P2 LDC R11, c[0x0][0xc] ;  /* 0x00000300ff0bab82 */ /* 0x000e620000000800 */
[----:B0-----:R-:W-:-:S04]  /*09c0*/  @P2 IMAD.WIDE.U32 R8, R9, UR10, R4 ;  /* 0x0000000a09082c25 */ /* 0x001fc8000f8e0004 */
[----:B------:R-:W-:Y:S02]  /*09d0*/  @P2 IMAD.MOV.U32 R23, RZ, RZ, R8 ;  /* 0x000000ffff172224 */ /* 0x000fe400078e0008 */
[----:B------:R-:W-:Y:S02]  /*09e0*/  @P2 IMAD.IADD R24, R9, 0x1, R15 ;  /* 0x0000000109182824 */ /* 0x000fe400078e020f */
[----:B-1----:R-:W-:-:S04]  /*09f0*/  @!P2 IMAD.WIDE.U32 R6, R4, R11, R6 ;  /* 0x0000000b0406a225 */ /* 0x002fc800078e0006 */
[----:B------:R-:W-:Y:S02]  /*0a00*/  @!P2 IMAD.MOV.U32 R23, RZ, RZ, R6 ;  /* 0x000000ffff17a224 */ /* 0x000fe400078e0006 */
[----:B------:R-:W-:-:S03]  /*0a10*/  @!P2 IMAD.MOV.U32 R24, RZ, RZ, R7 ;  /* 0x000000ffff18a224 */ /* 0x000fc600078e0007 */
[----:B------:R0:W-:Y:S04]  /*0a20*/  STL [R1+0xa8c], R23 ;  /* 0x000a8c1701007387 */ /* 0x0001e80000100800 */
[----:B------:R0:W-:Y:S01]  /*0a30*/  STL [R1+0xa88], R24 ;  /* 0x000a881801007387 */ /* 0x0001e20000100800 */
[----:B------:R-:W-:Y:S05]  /*0a40*/  @!P4 BRA `(.L_x_6) ;  /* 0x00000000000cc947 */ /* 0x000fea0003800000 */
[----:B------:R-:W-:Y:S01]  /*0a50*/  UCGABAR_WAIT ;  /* 0x0000000000007dc7 */ /* 0x000fe20008000000 */
[----:B------:R-:W-:Y:S01]  /*0a60*/  CCTL.IVALL ;  /* 0x00000000ff00798f */ /* 0x000fe20002000000 */
[----:B------:R-:W-:Y:S05]  /*0a70*/  BRA `(.L_x_7) ;  /* 0x0000000000047947 */ /* 0x000fea0003800000 */
.L_x_6:
[----:B------:R-:W-:Y:S06]  /*0a80*/  BAR.SYNC.DEFER_BLOCKING 0x0 ;  /* 0x0000000000007b1d */ /* 0x000fec0000010000 */
.L_x_7:
[----:B------:R-:W-:Y:S05]  /*0a90*/  @!P1 BRA `(.L_x_8) ;  /* 0x0000051c00c89947 */ /* 0x000fea0003800000 */
[----:B------:R-:W-:-:S06]  /*0aa0*/  UISETP.GT.U32.AND UP0, UPT, UR11, 0x1, UPT ;  /* 0x000000010b00788c */ /* 0x000fcc000bf04070 */
[----:B------:R-:W-:-:S13]  /*0ab0*/  PLOP3.LUT P0, PT, PT, PT, UP0, 0x80, 0x0 ;  /* 0x000000000000781c */ /* 0x000fda0003f0f008 */
[----:B------:R-:W-:Y:S05]  /*0ac0*/  @P0 EXIT ;  /* 0x000000000000094d */ /* 0x000fea0003800000 */
[----:B------:R-:W-:Y:S01]  /*0ad0*/  IMAD.MOV.U32 R7, RZ, RZ, -0x1 ;  /* 0xffffffffff077424 */ /* 0x000fe200078e00ff */
[----:B------:R-:W-:Y:S01]  /*0ae0*/  ULDC.64 UR6, c[0x0][0x650] ;  /* 0x0001940000067ab9 */ /* 0x000fe20000000a00 */
[----:B------:R-:W-:Y:S01]  /*0af0*/  IMAD.MOV.U32 R6, RZ, RZ, -0x1 ;  /* 0xffffffffff067424 */ /* 0x000fe200078e00ff */
[----:B------:R-:W-:Y:S01]  /*0b00*/  ISETP.GE.U32.AND P0, PT, R23, UR6, PT ;  /* 0x0000000617007c0c */ /* 0x000fe2000bf06070 */
[----:B------:R-:W-:Y:S01]  /*0b10*/  UMOV UR52, 0xffffffff ;  /* 0xffffffff00347882 */ /* 0x000fe20000000000 */
[----:B------:R1:W-:Y:S01]  /*0b20*/  STL [R1+0xa78], R7 ;  /* 0x000a780701007387 */ /* 0x0003e20000100800 */
[----:B------:R-:W-:Y:S02]  /*0b30*/  PRMT R2, RZ, 0x7610, R2 ;  /* 0x00007610ff027816 */ /* 0x000fe40000000002 */
[----:B------:R-:W-:Y:S01]  /*0b40*/  ISETP.GE.U32.AND.EX P0, PT, R24, UR7, PT, P0 ;  /* 0x0000000718007c0c */ /* 0x000fe2000bf06100 */
[----:B------:R1:W-:-:S12]  /*0b50*/  STL [R1+0xa7c], R6 ;  /* 0x000a7c0601007387 */ /* 0x0003d80000100800 */
[----:B-1----:R-:W-:Y:S05]  /*0b60*/  @P0 BRA `(.L_x_9) ;  /* 0x0000000400380947 */ /* 0x002fea0003800000 */
[----:B------:R-:W1:Y:S01]  /*0b70*/  LDC.64 R16, c[0x0][0x628] ;  /* 0x00018a00ff107b82 */ /* 0x000e620000000a00 */
[----:B------:R-:W-:Y:S02]  /*0b80*/  IMAD.MOV.U32 R6, RZ, RZ, R23 ;  /* 0x000000ffff067224 */ /* 0x000fe400078e0017 */
[----:B------:R-:W-:-:S05]  /*0b90*/  IMAD.MOV.U32 R7, RZ, RZ, R24 ;  /* 0x000000ffff077224 */ /* 0x000fca00078e0018 */
[----:B------:R-:W2:Y:S08]  /*0ba0*/  LDC R2, c[0x0][0x630] ;  /* 0x00018c00ff027b82 */ /* 0x000eb00000000800 */
[----:B------:R-:W3:Y:S01]  /*0bb0*/  LDC.64 R18, c[0x0][0x620] ;  /* 0x00018800ff127b82 */ /* 0x000ee20000000a00 */
[----:B-1----:R-:W-:-:S04]  /*0bc0*/  ISETP.NE.U32.AND P0, PT, R16, RZ, PT ;  /* 0x000000ff1000720c */ /* 0x002fc80003f05070 */
[----:B------:R-:W-:-:S13]  /*0bd0*/  ISETP.NE.AND.EX P0, PT, R17, RZ, PT, P0 ;  /* 0x000000ff1100720c */ /* 0x000fda0003f05300 */
[----:B--23--:R-:W-:Y:S05]  /*0be0*/  @!P0 BRA `(.L_x_10) ;  /* 0x0000000000288947 */ /* 0x00cfea0003800000 */
[----:B------:R-:W1:Y:S02]  /*0bf0*/  LDC R11, c[0x0][0x634] ;  /* 0x00018d00ff0b7b82 */ /* 0x000e640000000800 */
[----:B-1----:R-:W-:-:S05]  /*0c00*/  IADD3 R11, P0, R23, R11, RZ ;  /* 0x0000000b170b7210 */ /* 0x002fca0007f1e0ff */
[----:B------:R-:W-:-:S04]  /*0c10*/  IMAD.X R15, RZ, RZ, R24, P0 ;  /* 0x000000ffff0f7224 */ /* 0x000fc800000e0618 */
[----:B------:R-:W-:-:S04]  /*0c20*/  IMAD.WIDE.U32 R6, R15, R16, RZ ;  /* 0x000000100f067225 */ /* 0x000fc800078e00ff */
[----:B------:R-:W-:-:S04]  /*0c30*/  IMAD.WIDE.U32 R8, P0, R11, R17, R6 ;  /* 0x000000110b087225 */ /* 0x000fc80007800006 */
[----:B------:R-:W-:-:S04]  /*0c40*/  IMAD.WIDE.U32 R6, R11, R16, RZ ;  /* 0x000000100b067225 */ /* 0x000fc800078e00ff */
[----:B------:R-:W-:Y:S01]  /*0c50*/  IMAD.X R11, RZ, RZ, RZ, P0 ;  /* 0x000000ffff0b7224 */ /* 0x000fe200000e06ff */
[----:B------:R-:W-:Y:S01]  /*0c60*/  IADD3 RZ, P0, R7, R8, RZ ;  /* 0x0000000807ff7210 */ /* 0x000fe20007f1e0ff */
[----:B------:R-:W-:-:S04]  /*0c70*/  IMAD.MOV.U32 R10, RZ, RZ, R9 ;  /* 0x000000ffff0a7224 */ /* 0x000fc800078e0009 */
[----:B------:R-:W-:-:S08]  /*0c80*/  IMAD.WIDE.U32.X R6, R15, R17, R10, P0 ;  /* 0x000000110f067225 */ /* 0x000fd000000e040a */
.L_x_10:
[----:B------:R-:W1:Y:S01]  /*0c90*/  LDC.64 R20, c[0x0][0x640] ;  /* 0x00019000ff147b82 */ /* 0x000e620000000a00 */
[-C--:B------:R-:W-:Y:S01]  /*0ca0*/  SHF.R.U64 R22, R6, R2.reuse, R7 ;  /* 0x0000000206167219 */ /* 0x080fe20000001207 */
[----:B------:R-:W-:Y:S01]  /*0cb0*/  IMAD.MOV.U32 R6, RZ, RZ, R23 ;  /* 0x000000ffff067224 */ /* 0x000fe200078e0017 */
[----:B------:R-:W-:Y:S01]  /*0cc0*/  SHF.R.U32.HI R2, RZ, R2, R7 ;  /* 0x00000002ff027219 */ /* 0x000fe20000011607 */
[----:B------:R-:W-:Y:S01]  /*0cd0*/  IMAD R25, R13, R12, R4 ;  /* 0x0000000c0d197224 */ /* 0x000fe200078e0204 */
[----:B------:R-:W-:Y:S01]  /*0ce0*/  IADD3 R5, P0, RZ, -R22, RZ ;  /* 0x80000016ff057210 */ /* 0x000fe20007f1e0ff */
[----:B------:R-:W-:Y:S02]  /*0cf0*/  IMAD.MOV.U32 R13, RZ, RZ, 0x1 ;  /* 0x00000001ff0d7424 */ /* 0x000fe400078e00ff */
[----:B------:R-:W2:Y:S02]  /*0d00*/  LDC R8, c[0x0][0x618] ;  /* 0x00018600ff087b82 */ /* 0x000ea40000000800 */
[----:B------:R-:W-:-:S04]  /*0d10*/  IMAD.X R7, RZ, RZ, ~R2, P0 ;  /* 0x000000ffff077224 */ /* 0x000fc800000e0e02 */
[-C--:B------:R-:W-:Y:S02]  /*0d20*/  IMAD R2, R7, R18.reuse, RZ ;  /* 0x0000001207027224 */ /* 0x080fe400078e02ff */
[----:B------:R-:W0:Y:S01]  /*0d30*/  LDC R9, c[0x0][0x608] ;  /* 0x00018200ff097b82 */ /* 0x000e220000000800 */
[----:B------:R-:W-:Y:S02]  /*0d40*/  IMAD.MOV.U32 R7, RZ, RZ, R24 ;  /* 0x000000ffff077224 */ /* 0x000fe400078e0018 */
[----:B------:R-:W-:-:S05]  /*0d50*/  IMAD.WIDE.U32 R6, R5, R18, R6 ;  /* 0x0000001205067225 */ /* 0x000fca00078e0006 */
[----:B------:R-:W3:Y:S01]  /*0d60*/  LDC R14, c[0x0][0x658] ;  /* 0x00019600ff0e7b82 */ /* 0x000ee20000000800 */
[----:B------:R-:W-:Y:S01]  /*0d70*/  IMAD R5, R5, R19, R2 ;  /* 0x0000001305057224 */ /* 0x000fe200078e0202 */
[----:B-1----:R-:W-:-:S03]  /*0d80*/  ISETP.NE.U32.AND P0, PT, R20, RZ, PT ;  /* 0x000000ff1400720c */ /* 0x002fc60003f05070 */
[----:B------:R-:W-:Y:S01]  /*0d90*/  IMAD.IADD R5, R7, 0x1, R5 ;  /* 0x0000000107057824 */ /* 0x000fe200078e0205 */
[----:B------:R-:W-:Y:S01]  /*0da0*/  ISETP.NE.AND.EX P0, PT, R21, RZ, PT, P0 ;  /* 0x000000ff1500720c */ /* 0x000fe20003f05300 */
[----:B------:R-:W-:Y:S01]  /*0db0*/  IMAD.MOV.U32 R7, RZ, RZ, -0x1 ;  /* 0xffffffffff077424 */ /* 0x000fe200078e00ff */
[----:B------:R-:W1:Y:S02]  /*0dc0*/  LDC R17, c[0x0][0x600] ;  /* 0x00018000ff117b82 */ /* 0x000e640000000800 */
[-CC-:B--2---:R-:W-:Y:S02]  /*0dd0*/  SHF.R.U64 R15, R6, R8.reuse, R5.reuse ;  /* 0x00000008060f7219 */ /* 0x184fe40000001205 */
[----:B------:R-:W-:-:S04]  /*0de0*/  SHF.R.U32.HI R2, RZ, R8, R5 ;  /* 0x00000008ff027219 */ /* 0x000fc80000011605 */
[----:B------:R-:W2:Y:S01]  /*0df0*/  LDC R16, c[0x0][0x648] ;  /* 0x00019200ff107b82 */ /* 0x000ea20000000800 */
[-CC-:B0-----:R-:W-:Y:S02]  /*0e00*/  SHF.R.U64 R23, R15, R9.reuse, R2.reuse ;  /* 0x000000090f177219 */ /* 0x181fe40000001202 */
[----:B------:R-:W-:-:S05]  /*0e10*/  SHF.R.U32.HI R5, RZ, R9, R2 ;  /* 0x00000009ff057219 */ /* 0x000fca0000011602 */
[----:B------:R-:W0:Y:S01]  /*0e20*/  LDC R18, c[0x0][0x638] ;  /* 0x00018e00ff127b82 */ /* 0x000e220000000800 */
[-CC-:B---3--:R-:W-:Y:S02]  /*0e30*/  SHF.R.U64 R12, R23, R14.reuse, R5.reuse ;  /* 0x0000000e170c7219 */ /* 0x188fe40000001205 */
[-C--:B------:R-:W-:Y:S02]  /*0e40*/  SHF.L.U32 R2, R7, R14.reuse, RZ ;  /* 0x0000000e07027219 */ /* 0x080fe400000006ff */
[----:B------:R-:W-:Y:S01]  /*0e50*/  SHF.R.U32.HI R5, RZ, R14, R5 ;  /* 0x0000000eff057219 */ /* 0x000fe20000011605 */
[----:B------:R-:W-:Y:S01]  /*0e60*/  IMAD.MOV.U32 R4, RZ, RZ, R12 ;  /* 0x000000ffff047224 */ /* 0x000fe200078e000c */
[----:B------:R-:W-:Y:S01]  /*0e70*/  LOP3.LUT R10, RZ, R2, RZ, 0x33, !PT ;  /* 0x00000002ff0a7212 */ /* 0x000fe200078e33ff */
[----:B------:R-:W3:Y:S01]  /*0e80*/  LDC R19, c[0x0][0x610] ;  /* 0x00018400ff137b82 */ /* 0x000ee20000000800 */
[----:B------:R-:W-:Y:S05]  /*0e90*/  @!P0 BRA `(.L_x_11) ;  /* 0x0000000000288947 */ /* 0x000fea0003800000 */
[----:B------:R-:W4:Y:S02]  /*0ea0*/  LDC R9, c[0x0][0x64c] ;  /* 0x00019300ff097b82 */ /* 0x000f240000000800 */
[----:B----4-:R-:W-:-:S05]  /*0eb0*/  IADD3 R9, P0, R12, R9, RZ ;  /* 0x000000090c097210 */ /* 0x010fca0007f1e0ff */
        /* <DEDUP_REMOVED lines=8> */
.L_x_11:
[----:B--2---:R-:W-:Y:S01]  /*0f40*/  SHF.R.U64 R4, R4, R16, R5 ;  /* 0x0000001004047219 */ /* 0x004fe20000001205 */
[----:B-1----:R-:W-:Y:S01]  /*0f50*/  VIADD R6, R17, 0xffffffff ;  /* 0xffffffff11067836 */ /* 0x002fe20000000000 */
[----:B------:R-:W-:Y:S02]  /*0f60*/  SHF.L.U32 R2, R13, R14, RZ ;  /* 0x0000000e0d027219 */ /* 0x000fe400000006ff */
[----:B------:R-:W-:Y:S01]  /*0f70*/  LOP3.LUT R5, R23, R10, RZ, 0xc0, !PT ;  /* 0x0000000a17057212 */ /* 0x000fe200078ec0ff */
[----:B------:R-:W-:Y:S01]  /*0f80*/  IMAD.MOV R7, RZ, RZ, -R4 ;  /* 0x000000ffff077224 */ /* 0x000fe200078e0a04 */
[----:B------:R-:W-:Y:S02]  /*0f90*/  SEL R0, R0, R25, !P2 ;  /* 0x0000001900007207 */ /* 0x000fe40005000000 */
[----:B------:R-:W-:Y:S01]  /*0fa0*/  LOP3.LUT R6, R15, R6, RZ, 0xc0, !PT ;  /* 0x000000060f067212 */ /* 0x000fe200078ec0ff */
[----:B------:R-:W-:Y:S01]  /*0fb0*/  IMAD R5, R2, R4, R5 ;  /* 0x0000000402057224 */ /* 0x000fe200078e0205 */
[----:B------:R-:W-:Y:S01]  /*0fc0*/  R2UR UR52, R22 ;  /* 0x00000000163472ca */ /* 0x000fe200000e0000 */
[----:B0-----:R-:W-:-:S02]  /*0fd0*/  IMAD R2, R7, R18, R12 ;  /* 0x0000001207027224 */ /* 0x001fc400078e020c */
[----:B---3--:R-:W-:Y:S02]  /*0fe0*/  IMAD R0, R5, R19, R0 ;  /* 0x0000001305007224 */ /* 0x008fe400078e0200 */
[----:B------:R-:W-:Y:S02]  /*0ff0*/  IMAD R5, R2, R17, R6 ;  /* 0x0000001102057224 */ /* 0x000fe400078e0206 */
[----:B------:R-:W-:-:S03]  /*1000*/  IMAD.MOV.U32 R2, RZ, RZ, 0x1 ;  /* 0x00000001ff027424 */ /* 0x000fc600078e00ff */
[----:B------:R-:W-:Y:S02]  /*1010*/  SEL R4, R5, R0, !P2 ;  /* 0x0000000005047207 */ /* 0x000fe40005000000 */
[----:B------:R-:W-:-:S03]  /*1020*/  SEL R0, R0, R5, !P2 ;  /* 0x0000000500007207 */ /* 0x000fc60005000000 */
[----:B------:R1:W-:Y:S04]  /*1030*/  STL [R1+0xa7c], R4 ;  /* 0x000a7c0401007387 */ /* 0x0003e80000100800 */
[----:B------:R1:W-:Y:S02]  /*1040*/  STL [R1+0xa78], R0 ;  /* 0x000a780001007387 */ /* 0x0003e40000100800 */
.L_x_9:
[----:B------:R-:W-:-:S08]  /*1050*/  NOP ;  /* 0x0000000000007918 */ /* 0x000fd00000000000 */
[----:B------:R-:W2:Y:S02]  /*1060*/  USETMAXREG.TRY_ALLOC.CTAPOOL UP0, 0xf0 ;  /* 0x000000f0000079c8 */ /* 0x000ea40008000600 */
[----:B--2---:R-:W-:-:S13]  /*1070*/  PLOP3.LUT P0, PT, PT, PT, UP0, 0x80, 0x0 ;  /* 0x000000000000781c */ /* 0x004fda0003f0f008 */
[----:B------:R-:W-:Y:S05]  /*1080*/  @!P0 BRA `(.L_x_9) ;  /* 0xfffffffc00f08947 */ /* 0x000fea000383ffff */
[----:B------:R-:W-:Y:S01]  /*1090*/  ULDC.64 UR6, c[0x0][0x598] ;  /* 0x0001660000067ab9 */ /* 0x000fe20000000a00 */
[----:B------:R-:W-:Y:S01]  /*10a0*/  ULDC.64 UR54, c[0x0][0x208] ;  /* 0x0000820000367ab9 */ /* 0x000fe20000000a00 */
[----:B------:R-:W-:-:S04]  /*10b0*/  ISETP.NE.U32.AND P0, PT, RZ, UR6, PT ;  /* 0x00000006ff007c0c */ /* 0x000fc8000bf05070 */
[----:B------:R-:W-:-:S13]  /*10c0*/  ISETP.NE.AND.EX P0, PT, RZ, UR7, PT, P0 ;  /* 0x00000007ff007c0c */ /* 0x000fda000bf05300 */
[----:B------:R-:W-:Y:S05]  /*10d0*/  @!P0 BRA `(.L_x_12) ;  /* 0x0000000000208947 */ /* 0x000fea0003800000 */
[----:B-1----:R-:W1:Y:S02]  /*10e0*/  LDC.64 R4, c[0x0][0x598] ;  /* 0x00016600ff047b82 */ /* 0x002e640000000a00 */
[----:B-1----:R-:W2:Y:S02]  /*10f0*/  LDG.E.64 R4, desc[UR54][R4.64] ;  /* 0x0000003604047981 */ /* 0x002ea4000c1e1b00 */
[----:B--2---:R-:W-:-:S04]  /*1100*/  ISETP.NE.U32.AND P0, PT, R4, RZ, PT ;  /* 0x000000ff0400720c */ /* 0x004fc80003f05070 */
[----:B------:R-:W-:-:S13]  /*1110*/  ISETP.NE.AND.EX P0, PT, R5, RZ, PT, P0 ;  /* 0x000000ff0500720c */ /* 0x000fda0003f05300 */
[----:B------:R-:W-:Y:S05]  /*1120*/  @!P0 BRA `(.L_x_12) ;  /* 0x00000000000c8947 */ /* 0x000fea0003800000 */
[----:B------:R-:W2:Y:S02]  /*1130*/  LD.E R4, desc[UR54][R4.64] ;  /* 0x0000003604047980 */ /* 0x000ea4000c101900 */
[----:B--2---:R-:W-:Y:S01]  /*1140*/  R2UR UR51, R4 ;  /* 0x00000000043372ca */ /* 0x004fe200000e0000 */
[----:B------:R-:W-:-:S14]  /*1150*/  BRA `(.L_x_13) ;  /* 0x0000000000247947 */ /* 0x000fdc0003800000 */
.L_x_12:
[----:B------:R-:W-:Y:S02]  /*1160*/  ULDC.64 UR6, c[0x0][0x588] ;  /* 0x0001620000067ab9 */ /* 0x000fe40000000a00 */
[----:B------:R-:W-:-:S04]  /*1170*/  ISETP.NE.U32.AND P0, PT, RZ, UR6, PT ;  /* 0x00000006ff007c0c */ /* 0x000fc8000bf05070 */
[----:B------:R-:W-:-:S13]  /*1180*/  ISETP.NE.AND.EX P0, PT, RZ, UR7, PT, P0 ;  /* 0x00000007ff007c0c */ /* 0x000fda000bf05300 */
[----:B------:R-:W-:Y:S05]  /*1190*/  @!P0 BRA `(.L_x_14) ;  /* 0x0000000000108947 */ /* 0x000fea0003800000 */
[----:B-1----:R-:W1:Y:S02]  /*11a0*/  LDC.64 R4, c[0x0][0x588] ;  /* 0x00016200ff047b82 */ /* 0x002e640000000a00 */
[----:B-1----:R-:W2:Y:S02]  /*11b0*/  LDG.E R4, desc[UR54][R4.64] ;  /* 0x0000003604047981 */ /* 0x002ea4000c1e1900 */
[----:B--2---:R-:W-:Y:S01]  /*11c0*/  R2UR UR51, R4 ;  /* 0x00000000043372ca */ /* 0x004fe200000e0000 */
[----:B------:R-:W-:-:S14]  /*11d0*/  BRA `(.L_x_13) ;  /* 0x0000000000047947 */ /* 0x000fdc0003800000 */
.L_x_14:
[----:B------:R-:W-:-:S05]  /*11e0*/  ULDC UR51, c[0x0][0x580] ;  /* 0x0001600000337ab9 */ /* 0x000fca0000000800 */
.L_x_13:
[----:B------:R-:W-:Y:S02]  /*11f0*/  ULDC.64 UR6, c[0x0][0x5a0] ;  /* 0x0001680000067ab9 */ /* 0x000fe40000000a00 */
        /* <DEDUP_REMOVED lines=11> */
.L_x_15:
        /* <DEDUP_REMOVED lines=8> */
.L_x_17:
[----:B------:R-:W-:-:S05]  /*1330*/  ULDC UR50, c[0x0][0x584] ;  /* 0x0001610000327ab9 */ /* 0x000fca0000000800 */
.L_x_16:
[----:B------:R-:W-:-:S13]  /*1340*/  LOP3.LUT P0, RZ, R2, 0xff, RZ, 0xc0, !PT ;  /* 0x000000ff02ff7812 */ /* 0x000fda000780c0ff */
[----:B------:R-:W-:Y:S05]  /*1350*/  @!P0 EXIT ;  /* 0x000000000000894d */ /* 0x000fea0003800000 */
[----:B------:R-:W-:Y:S01]  /*1360*/  ULDC UR9, c[0x0][0x28c] ;  /* 0x0000a30000097ab9 */ /* 0x000fe20000000800 */
[----:B------:R-:W-:Y:S01]  /*1370*/  ULDC.64 UR12, c[0x0][0x5c8] ;  /* 0x00017200000c7ab9 */ /* 0x000fe20000000a00 */
[----:B------:R-:W-:Y:S02]  /*1380*/  UIADD3 UR9, UR9, 0x1f, URZ ;  /* 0x0000001f09097890 */ /* 0x000fe4000fffe03f */
[----:B------:R-:W-:Y:S02]  /*1390*/  USHF.L.U64.HI UR5, UR12, 0x7, UR13 ;  /* 0x000000070c057899 */ /* 0x000fe4000801020d */
[----:B------:R-:W-:Y:S02]  /*13a0*/  USHF.R.S32.HI UR11, URZ, 0x1f, UR9 ;  /* 0x0000001f3f0b7899 */ /* 0x000fe40008011409 */
[----:B------:R-:W-:Y:S02]  /*13b0*/  USHF.L.U32 UR6, UR12, 0x7, URZ ;  /* 0x000000070c067899 */ /* 0x000fe4000800063f */
[----:B------:R-:W-:-:S02]  /*13c0*/  ULEA.HI UR49, UR11, UR9, URZ, 0x5 ;  /* 0x000000090b317291 */ /* 0x000fc4000f8f283f */
[----:B------:R-:W-:Y:S02]  /*13d0*/  USHF.L.U64.HI UR7, UR12, 0x3, UR13 ;  /* 0x000000030c077899 */ /* 0x000fe4000801020d */
[----:B------:R-:W-:Y:S02]  /*13e0*/  USHF.L.U32 UR8, UR12, 0x3, URZ ;  /* 0x000000030c087899 */ /* 0x000fe4000800063f */
[----:B------:R-:W-:Y:S02]  /*13f0*/  USHF.L.U64.HI UR10, UR12, 0x8, UR13 ;  /* 0x000000080c0a7899 */ /* 0x000fe4000801020d */
[----:B------:R-:W-:Y:S02]  /*1400*/  USHF.L.U32 UR11, UR12, 0x8, URZ ;  /* 0x000000080c0b7899 */ /* 0x000fe4000800063f */
[----:B------:R-:W-:Y:S02]  /*1410*/  ULOP3.LUT UR48, UR4, 0x1, URZ, 0xfc, !UPT ;  /* 0x0000000104307892 */ /* 0x000fe4000f8efc3f */
[----:B------:R-:W-:Y:S01]  /*1420*/  USHF.R.S32.HI UR49, URZ, 0x5, UR49 ;  /* 0x000000053f317899 */ /* 0x000fe20008011431 */
[----:B------:R-:W-:Y:S01]  /*1430*/  UMOV UR47, URZ ;  /* 0x0000003f002f7c82 */ /* 0x000fe20008000000 */
[----:B------:R-:W-:-:S10]  /*1440*/  UMOV UR46, URZ ;  /* 0x0000003f002e7c82 */ /* 0x000fd40008000000 */
.L_x_156:
[----:B------:R-:W-:Y:S01]  /*1450*/  STL [R1+0xa74], RZ ;  /* 0x000a74ff01007387 */ /* 0x000fe20000100800 */
[----:B--2---:R-:W2:Y:S01]  /*1460*/  S2UR UR16, SR_CgaCtaId ;  /* 0x00000000001079c3 */ /* 0x004ea20000008800 */
[----:B------:R-:W-:Y:S01]  /*1470*/  UMOV UR15, 0x400 ;  /* 0x00000400000f7882 */ /* 0x000fe20000000000 */
[----:B------:R-:W-:Y:S01]  /*1480*/  UMOV UR45, URZ ;  /* 0x0000003f002d7c82 */ /* 0x000fe20008000000 */
[----:B------:R-:W-:Y:S01]  /*1490*/  STL [R1+0xa70], RZ ;  /* 0x000a70ff01007387 */ /* 0x000fe20000100800 */
[----:B------:R-:W-:Y:S01]  /*14a0*/  UMOV UR53, URZ ;  /* 0x0000003f00357c82 */ /* 0x000fe20008000000 */
[----:B------:R-:W-:Y:S01]  /*14b0*/  UMOV UR12, URZ ;  /* 0x0000003f000c7c82 */ /* 0x000fe20008000000 */
[----:B------:R-:W-:Y:S01]  /*14c0*/  UMOV UR42, UR46 ;  /* 0x0000002e002a7c82 */ /* 0x000fe20008000000 */
[----:B------:R-:W-:Y:S01]  /*14d0*/  STL [R1+0xa6c], RZ ;  /* 0x000a6cff01007387 */ /* 0x000fe20000100800 */
[----:B0-----:R-:W3:Y:S01]  /*14e0*/  LDC R10, c[0x0][0x28c] ;  /* 0x0000a300ff0a7b82 */ /* 0x001ee20000000800 */
[----:B------:R-:W-:-:S02]  /*14f0*/  CS2R R236, SRZ ;  /* 0x0000000000ec7805 */ /* 0x000fc4000001ff00 */
[----:B------:R-:W-:Y:S01]  /*1500*/  CS2R R234, SRZ ;  /* 0x0000000000ea7805 */ /* 0x000fe2000001ff00 */
[----:B------:R-:W-:Y:S01]  /*1510*/  STL [R1+0xa68], RZ ;  /* 0x000a68ff01007387 */ /* 0x000fe20000100800 */
[----:B------:R-:W-:Y:S02]  /*1520*/  CS2R R232, SRZ ;  /* 0x0000000000e87805 */ /* 0x000fe4000001ff00 */
[----:B0-----:R-:W-:Y:S02]  /*1530*/  CS2R R22, SRZ ;  /* 0x0000000000167805 */ /* 0x001fe4000001ff00 */
[----:B------:R-:W-:Y:S01]  /*1540*/  CS2R R20, SRZ ;  /* 0x0000000000147805 */ /* 0x000fe2000001ff00 */
[----:B------:R-:W-:Y:S01]  /*1550*/  STL [R1+0xa64], RZ ;  /* 0x000a64ff01007387 */ /* 0x000fe20000100800 */
[----:B------:R-:W-:Y:S02]  /*1560*/  CS2R R18, SRZ ;  /* 0x0000000000127805 */ /* 0x000fe4000001ff00 */
[----:B------:R-:W-:-:S02]  /*1570*/  CS2R R16, SRZ ;  /* 0x0000000000107805 */ /* 0x000fc4000001ff00 */
[----:B------:R-:W-:Y:S01]  /*1580*/  CS2R R14, SRZ ;  /* 0x00000000000e7805 */ /* 0x000fe2000001ff00 */
[----:B------:R-:W-:Y:S01]  /*1590*/  STL [R1+0xa60], RZ ;  /* 0x000a60ff01007387 */ /* 0x000fe20000100800 */
[----:B-1----:R-:W-:Y:S02]  /*15a0*/  CS2R R12, SRZ ;  /* 0x00000000000c7805 */ /* 0x002fe4000001ff00 */
[----:B------:R-:W-:Y:S02]  /*15b0*/  CS2R R216, SRZ ;  /* 0x0000000000d87805 */ /* 0x000fe4000001ff00 */
[----:B------:R-:W-:Y:S01]  /*15c0*/  CS2R R218, SRZ ;  /* 0x0000000000da7805 */ /* 0x000fe2000001ff00 */
[----:B------:R-:W-:Y:S01]  /*15d0*/  STL [R1+0xa5c], RZ ;  /* 0x000a5cff01007387 */ /* 0x000fe20000100800 */
[----:B------:R-:W-:Y:S02]  /*15e0*/  CS2R R220, SRZ ;  /* 0x0000000000dc7805 */ /* 0x000fe4000001ff00 */
[----:B------:R-:W-:-:S02]  /*15f0*/  CS2R R222, SRZ ;  /* 0x0000000000de7805 */ /* 0x000fc4000001ff00 */
[----:B------:R-:W-:Y:S01]  /*1600*/  CS2R R224, SRZ ;  /* 0x0000000000e07805 */ /* 0x000fe2000001ff00 */
[----:B------:R-:W-:Y:S01]  /*1610*/  STL [R1+0xa58], RZ ;  /* 0x000a58ff01007387 */ /* 0x000fe20000100800 */
[----:B------:R-:W-:Y:S02]  /*1620*/  CS2R R226, SRZ ;  /* 0x0000000000e27805 */ /* 0x000fe4000001ff00 */
[----:B------:R-:W-:Y:S02]  /*1630*/  CS2R R228, SRZ ;  /* 0x0000000000e47805 */ /* 0x000fe4000001ff00 */
[----:B------:R-:W-:Y:S01]  /*1640*/  CS2R R230, SRZ ;  /* 0x0000000000e67805 */ /* 0x000fe2000001ff00 */
[----:B------:R-:W-:Y:S01]  /*1650*/  STL [R1+0xa54], RZ ;  /* 0x000a54ff01007387 */ /* 0x000fe20000100800 */
[----:B---3--:R-:W-:Y:S02]  /*1660*/  ISETP.GE.AND P0, PT, R10, 0x1, PT ;  /* 0x000000010a00780c */ /* 0x008fe40003f06270 */
[----:B------:R-:W-:-:S02]  /*1670*/  CS2R R200, SRZ ;  /* 0x0000000000c87805 */ /* 0x000fc4000001ff00 */
[----:B------:R-:W-:Y:S01]  /*1680*/  CS2R R202, SRZ ;  /* 0x0000000000ca7805 */ /* 0x000fe2000001ff00 */
[----:B------:R-:W-:Y:S01]  /*1690*/  STL [R1+0xa50], RZ ;  /* 0x000a50ff01007387 */ /* 0x000fe20000100800 */
[----:B------:R-:W-:Y:S02]  /*16a0*/  CS2R R204, SRZ ;  /* 0x0000000000cc7805 */ /* 0x000fe4000001ff00 */
        /* <DEDUP_REMOVED lines=123> */
[----:B------:R-:W-:-:S03]  /*1e60*/  CS2R R38, SRZ ;  /* 0x0000000000267805 */ /* 0x000fc6000001ff00 */
[----:B------:R-:W-:Y:S04]  /*1e70*/  STL [R1+0x9d0], RZ ;  /* 0x0009d0ff01007387 */ /* 0x000fe80000100800 */
        /* <DEDUP_REMOVED lines=540> */
[----:B------:R-:W-:Y:S01]  /*4040*/  STL [R1+0x160], RZ ;  /* 0x000160ff01007387 */ /* 0x000fe20000100800 */
[----:B------:R-:W0:Y:S03]  /*4050*/  S2R R9, SR_TID.X ;  /* 0x0000000000097919 */ /* 0x000e260000002100 */
        /* <DEDUP_REMOVED lines=8> */
[----:B0-----:R-:W-:-:S03]  /*40e0*/  LOP3.LUT R9, R9, 0x80, RZ, 0xc0, !PT ;  /* 0x0000008009097812 */ /* 0x001fc600078ec0ff */
[----:B------:R-:W-:Y:S01]  /*40f0*/  STL [R1+0x104], RZ ;  /* 0x000104ff01007387 */ /* 0x000fe20000100800 */
[----:B------:R-:W-:-:S03]  /*4100*/  SHF.R.U32.HI R9, RZ, 0x7, R9 ;  /* 0x00000007ff097819 */ /* 0x000fc60000011609 */
        /* <DEDUP_REMOVED lines=33> */
[----:B------:R-:W0:Y:S04]  /*4320*/  SHFL.IDX PT, R9, R9, RZ, 0x1f ;  /* 0x00001fff09097589 */ /* 0x000e2800000e0000 */
[----:B------:R3:W-:Y:S04]  /*4330*/  STL [R1+0x8c], RZ ;  /* 0x00008cff01007387 */ /* 0x0007e80000100800 */
[----:B------:R3:W-:Y:S04]  /*4340*/  STL [R1+0x90], RZ ;  /* 0x000090ff01007387 */ /* 0x0007e80000100800 */
[----:B------:R3:W-:Y:S04]  /*4350*/  STL [R1+0x94], RZ ;  /* 0x000094ff01007387 */ /* 0x0007e80000100800 */
[----:B------:R3:W-:Y:S04]  /*4360*/  STL [R1+0x98], RZ ;  /* 0x000098ff01007387 */ /* 0x0007e80000100800 */
[----:B------:R3:W-:Y:S04]  /*4370*/  STL [R1+0x9c], RZ ;  /* 0x00009cff01007387 */ /* 0x0007e80000100800 */
[----:B------:R3:W-:Y:S01]  /*4380*/  STL [R1+0xa0], RZ ;  /* 0x0000a0ff01007387 */ /* 0x0007e20000100800 */
[----:B0-----:R-:W-:Y:S01]  /*4390*/  R2UR UR13, R9 ;  /* 0x00000000090d72ca */ /* 0x001fe200000e0000 */
[----:B------:R-:W-:-:S02]  /*43a0*/  IMAD.U32 R9, RZ, RZ, UR47 ;  /* 0x0000002fff097e24 */ /* 0x000fc4000f8e00ff */
[----:B------:R3:W-:Y:S04]  /*43b0*/  STL [R1+0xa4], RZ ;  /* 0x0000a4ff01007387 */ /* 0x0007e80000100800 */
[----:B------:R3:W-:Y:S04]  /*43c0*/  STL [R1+0xa8], RZ ;  /* 0x0000a8ff01007387 */ /* 0x0007e80000100800 */
[----:B------:R3:W-:Y:S02]  /*43d0*/  STL [R1+0xac], RZ ;  /* 0x0000acff01007387 */ /* 0x0007e40000100800 */
[----:B------:R-:W-:-:S02]  /*43e0*/  ULEA.HI UR9, UR13, UR13, URZ, 0x1 ;  /* 0x0000000d0d097291 */ /* 0x000fc4000f8f083f */
[----:B------:R3:W-:Y:S02]  /*43f0*/  STL [R1+0xb0], RZ ;  /* 0x0000b0ff01007387 */ /* 0x0007e40000100800 */
[----:B------:R-:W-:Y:S02]  /*4400*/  ULOP3.LUT UR14, UR9, 0x1ffffe, URZ, 0xc0, !UPT ;  /* 0x001ffffe090e7892 */ /* 0x000fe4000f8ec03f */
[----:B------:R3:W-:Y:S01]  /*4410*/  STL [R1+0xb4], RZ ;  /* 0x0000b4ff01007387 */ /* 0x0007e20000100800 */
[----:B--2---:R-:W-:Y:S02]  /*4420*/  ULEA UR9, UR16, UR15, 0x18 ;  /* 0x0000000f10097291 */ /* 0x004fe4000f8ec03f */
[----:B------:R-:W-:Y:S01]  /*4430*/  UIADD3 UR14, UR13, -UR14, URZ ;  /* 0x8000000e0d0e7290 */ /* 0x000fe2000fffe03f */
[----:B------:R3:W-:Y:S03]  /*4440*/  STL [R1+0xb8], RZ ;  /* 0x0000b8ff01007387 */ /* 0x0007e60000100800 */
[----:B------:R-:W-:Y:S01]  /*4450*/  ULEA UR14, UR14, UR9, 0xb ;  /* 0x000000090e0e7291 */ /* 0x000fe2000f8e583f */
[----:B------:R3:W-:Y:S03]  /*4460*/  STL [R1+0xbc], RZ ;  /* 0x0000bcff01007387 */ /* 0x0007e60000100800 */
[----:B------:R-:W-:Y:S01]  /*4470*/  UIADD3 UR14, UR14, 0x180, URZ ;  /* 0x000001800e0e7890 */ /* 0x000fe2000fffe03f */
[----:B------:R3:W-:Y:S03]  /*4480*/  STL [R1+0x40], RZ ;  /* 0x000040ff01007387 */ /* 0x0007e60000100800 */
[----:B------:R-:W-:Y:S01]  /*4490*/  USHF.R.U32.HI UR14, URZ, 0x4, UR14 ;  /* 0x000000043f0e7899 */ /* 0x000fe2000801160e */
[----:B------:R3:W-:Y:S03]  /*44a0*/  STL [R1+0x44], RZ ;  /* 0x000044ff01007387 */ /* 0x0007e60000100800 */
[----:B------:R-:W-:Y:S01]  /*44b0*/  ULOP3.LUT UR44, UR14, 0x3fff, URZ, 0xc0, !UPT ;  /* 0x00003fff0e2c7892 */ /* 0x000fe2000f8ec03f */
[----:B------:R3:W-:Y:S04]  /*44c0*/  STL [R1+0x48], RZ ;  /* 0x000048ff01007387 */ /* 0x0007e80000100800 */
        /* <DEDUP_REMOVED lines=13> */
[----:B------:R3:W-:Y:S04]  /*45a0*/  STL [R1], RZ ;  /* 0x000000ff01007387 */ /* 0x0007e80000100800 */
        /* <DEDUP_REMOVED lines=14> */
[----:B------:R3:W-:Y:S01]  /*4690*/  STL [R1+0x3c], RZ ;  /* 0x00003cff01007387 */ /* 0x0007e20000100800 */
[----:B------:R-:W-:Y:S05]  /*46a0*/  @!P0 BRA `(.L_x_18) ;  /* 0x00000078006c8947 */ /* 0x000fea0003800000 */
[----:B------:R-:W-:-:S06]  /*46b0*/  UISETP.NE.AND UP0, UPT, UR48, 0x3, UPT ;  /* 0x000000033000788c */ /* 0x000fcc000bf05270 */
[----:B------:R-:W-:-:S13]  /*46c0*/  PLOP3.LUT P1, PT, PT, PT, UP0, 0x80, 0x0 ;  /* 0x000000000000781c */ /* 0x000fda0003f2f008 */
[----:B------:R-:W-:Y:S05]  /*46d0*/  @!P1 BRA `(.L_x_19) ;  /* 0x0000000000049947 */ /* 0x000fea0003800000 */
[----:B------:R-:W-:Y:S01]  /*46e0*/  BPT.TRAP 0x1 ;  /* 0x000000040000795c */ /* 0x000fe20000300000 */
.L_x_19:
[----:B------:R-:W-:Y:S01]  /*46f0*/  ULEA UR12, UR46, UR9, 0x3 ;  /* 0x000000092e0c7291 */ /* 0x000fe2000f8e183f */
[----:B------:R-:W-:-:S05]  /*4700*/  IMAD.U32 R9, RZ, RZ, UR47 ;  /* 0x0000002fff097e24 */ /* 0x000fca000f8e00ff */
[----:B------:R-:W-:-:S04]  /*4710*/  SHF.L.U32 R9, R9, 0x1f, RZ ;  /* 0x0000001f09097819 */ /* 0x000fc800000006ff */
[----:B------:R0:W2:Y:S01]  /*4720*/  SYNCS.PHASECHK.TRANS64.TRYWAIT P0, [UR12], R9 ;  /* 0x00000009ff0075a7 */ /* 0x0000a2000800014c */
[----:B------:R-:W-:Y:S05]  /*4730*/  @!P1 BRA `(.L_x_20) ;  /* 0x0000000000049947 */ /* 0x000fea0003800000 */
[----:B------:R-:W-:Y:S01]  /*4740*/  BPT.TRAP 0x1 ;  /* 0x000000040000795c */ /* 0x000fe20000300000 */
.L_x_20:
[----:B------:R4:W-:Y:S01]  /*4750*/  STL [R1+0xa74], RZ ;  /* 0x000a74ff01007387 */ /* 0x0009e20000100800 */
[----:B------:R-:W-:Y:S01]  /*4760*/  UMOV UR45, 0x1 ;  /* 0x00000001002d7882 */ /* 0x000fe20000000000 */
[----:B--2---:R-:W-:Y:S05]  /*4770*/  @P0 BRA `(.L_x_21) ;  /* 0x0000000000080947 */ /* 0x004fea0003800000 */
[----:B------:R-:W2:Y:S02]  /*4780*/  SYNCS.PHASECHK.TRANS64.TRYWAIT P0, [UR12], R9 ;  /* 0x00000009ff0075a7 */ /* 0x000ea4000800014c */
[----:B--2---:R-:W-:Y:S05]  /*4790*/  @!P0 BRA `(.L_x_22) ;  /* 0x000004f800d48947 */ /* 0x004fea0003800000 */
.L_x_21:
[----:B------:R-:W-:Y:S01]  /*47a0*/  STL [R1+0xa70], RZ ;  /* 0x000a70ff01007387 */ /* 0x000fe20000100800 */
[----:B------:R-:W-:Y:S01]  /*47b0*/  UIADD3 UR12, UR9, 0x24180, URZ ;  /* 0x00024180090c7890 */ /* 0x000fe2000fffe03f */
[----:B------:R-:W-:Y:S01]  /*47c0*/  WARPGROUP.ARRIVE ;  /* 0x00000000000079c5 */ /* 0x000fe20000000000 */
[----:B------:R-:W-:Y:S01]  /*47d0*/  ULOP3.LUT UR40, UR44, 0x10000, URZ, 0xfc, !UPT ;  /* 0x000100002c287892 */ /* 0x000fe2000f8efc3f */
[----:B------:R-:W-:Y:S01]  /*47e0*/  STL [R1+0xa6c], RZ ;  /* 0x000a6cff01007387 */ /* 0x000fe20000100800 */
[----:B------:R-:W-:Y:S01]  /*47f0*/  USHF.R.U32.HI UR12, URZ, 0x4, UR12 ;  /* 0x000000043f0c7899 */ /* 0x000fe2000801160c */
[----:B------:R-:W-:Y:S01]  /*4800*/  CS2R R236, SRZ ;  /* 0x0000000000ec7805 */ /* 0x000fe2000001ff00 */
[----:B------:R-:W-:Y:S01]  /*4810*/  ULEA UR40, UR46, UR40, 0xa ;  /* 0x000000282e287291 */ /* 0x000fe2000f8e503f */
[----:B------:R-:W-:Y:S01]  /*4820*/  STL [R1+0xa68], RZ ;  /* 0x000a68ff01007387 */ /* 0x000fe20000100800 */
[----:B------:R-:W-:Y:S01]  /*4830*/  ULOP3.LUT UR12, UR12, 0x3fff, URZ, 0xc0, !UPT ;  /* 0x00003fff0c0c7892 */ /* 0x000fe2000f8ec03f */
[----:B------:R-:W-:Y:S01]  /*4840*/  CS2R R234, SRZ ;  /* 0x0000000000ea7805 */ /* 0x000fe2000001ff00 */
[----:B------:R-:W-:Y:S01]  /*4850*/  UMOV UR29, 0xc0000010 ;  /* 0xc0000010001d7882 */ /* 0x000fe20000000000 */
[----:B------:R-:W-:Y:S01]  /*4860*/  STL [R1+0xa64], RZ ;  /* 0x000a64ff01007387 */ /* 0x000fe20000100800 */
[----:B------:R-:W-:Y:S01]  /*4870*/  ULOP3.LUT UR12, UR12, 0x10000, URZ, 0xfc, !UPT ;  /* 0x000100000c0c7892 */ /* 0x000fe2000f8efc3f */
[----:B------:R-:W-:Y:S01]  /*4880*/  CS2R R232, SRZ ;  /* 0x0000000000e87805 */ /* 0x000fe2000001ff00 */
[----:B------:R-:W-:Y:S01]  /*4890*/  UMOV UR28, UR40 ;  /* 0x00000028001c7c82 */ /* 0x000fe20008000000 */
[----:B------:R-:W-:Y:S01]  /*48a0*/  STL [R1+0xa60], RZ ;  /* 0x000a60ff01007387 */ /* 0x000fe20000100800 */
[----:B------:R-:W-:Y:S01]  /*48b0*/  UIMAD UR30, UR46, 0x1c0, UR12 ;  /* 0x000001c02e1e78a4 */ /* 0x000fe2000f8e020c */
[----:B------:R-:W-:Y:S01]  /*48c0*/  CS2R R22, SRZ ;  /* 0x0000000000167805 */ /* 0x000fe2000001ff00 */
[----:B------:R-:W-:Y:S01]  /*48d0*/  UMOV UR31, 0xc0000010 ;  /* 0xc0000010001f7882 */ /* 0x000fe20000000000 */
[----:B------:R-:W-:Y:S01]  /*48e0*/  STL [R1+0xa5c], RZ ;  /* 0x000a5cff01007387 */ /* 0x000fe20000100800 */
[----:B------:R-:W-:Y:S01]  /*48f0*/  UIADD3 UR38, UR30, 0x40, URZ ;  /* 0x000000401e267890 */ /* 0x000fe2000fffe03f */
[----:B------:R-:W-:Y:S01]  /*4900*/  CS2R R20, SRZ ;  /* 0x0000000000147805 */ /* 0x000fe2000001ff00 */
[----:B------:R-:W-:Y:S01]  /*4910*/  UMOV UR36, UR28 ;  /* 0x0000001c00247c82 */ /* 0x000fe20008000000 */
[----:B------:R-:W-:Y:S01]  /*4920*/  STL [R1+0xa58], RZ ;  /* 0x000a58ff01007387 */ /* 0x000fe20000100800 */
[----:B------:R-:W-:Y:S01]  /*4930*/  UMOV UR37, UR29 ;  /* 0x0000001d00257c82 */ /* 0x000fe20008000000 */
[----:B------:R-:W-:Y:S01]  /*4940*/  QGMMA.64x32x32.F32.E4M3.E4M3 R24, gdesc[UR28], RZ, !UPT, gsb0 ;  /* 0x006000001c1879f3 */ /* 0x000fe2000c0008ff */
[----:B------:R-:W-:Y:S01]  /*4950*/  UMOV UR39, 0xc0000010 ;  /* 0xc000001000277882 */ /* 0x000fe20000000000 */
[----:B------:R-:W-:Y:S01]  /*4960*/  STL [R1+0xa54], RZ ;  /* 0x000a54ff01007387 */ /* 0x000fe20000100800 */
[----:B------:R-:W-:Y:S01]  /*4970*/  UIADD3 UR34, UR30, 0x80, URZ ;  /* 0x000000801e227890 */ /* 0x000fe2000fffe03f */
[----:B------:R-:W-:Y:S01]  /*4980*/  CS2R R18, SRZ ;  /* 0x0000000000127805 */ /* 0x000fe2000001ff00 */
[----:B------:R-:W-:Y:S01]  /*4990*/  UMOV UR32, UR28 ;  /* 0x0000001c00207c82 */ /* 0x000fe20008000000 */
[----:B------:R-:W-:Y:S01]  /*49a0*/  STL [R1+0xa50], RZ ;  /* 0x000a50ff01007387 */ /* 0x000fe20000100800 */
[----:B------:R-:W-:Y:S01]  /*49b0*/  UMOV UR33, UR29 ;  /* 0x0000001d00217c82 */ /* 0x000fe20008000000 */
[----:B------:R-:W-:Y:S01]  /*49c0*/  UMOV UR35, 0xc0000010 ;  /* 0xc000001000237882 */ /* 0x000fe20000000000 */
[----:B------:R-:W-:Y:S01]  /*49d0*/  UIADD3 UR14, UR30, 0xc0, URZ ;  /* 0x000000c01e0e7890 */ /* 0x000fe2000fffe03f */
[----:B------:R-:W-:Y:S01]  /*49e0*/  STL [R1+0xa4c], RZ ;  /* 0x000a4cff01007387 */ /* 0x000fe20000100800 */
[----:B------:R-:W-:Y:S01]  /*49f0*/  UMOV UR12, UR28 ;  /* 0x0000001c000c7c82 */ /* 0x000fe20008000000 */
[----:B------:R-:W-:Y:S01]  /*4a00*/  UMOV UR13, UR29 ;  /* 0x0000001d000d7c82 */ /* 0x000fe20008000000 */
        /* <DEDUP_REMOVED lines=20> */
[----:B------:R-:W-:Y:S01]  /*4b50*/  UMOV UR41, 0xc0000010 ;  /* 0xc000001000297882 */ /* 0x000fe20000000000 */
[----:B------:R-:W-:Y:S01]  /*4b60*/  STL [R1+0xa34], RZ ;  /* 0x000a34ff01007387 */ /* 0x000fe20000100800 */
[----:B------:R-:W-:Y:S01]  /*4b70*/  UMOV UR42, UR22 ;  /* 0x00000016002a7c82 */ /* 0x000fe20008000000 */
[----:B------:R-:W-:Y:S01]  /*4b80*/  UMOV UR43, UR23 ;  /* 0x00000017002b7c82 */ /* 0x000fe20008000000 */
[----:B------:R-:W-:Y:S01]  /*4b90*/  CS2R R12, SRZ ;  /* 0x00000000000c7805 */ /* 0x000fe2000001ff00 */
[----:B------:R-:W-:Y:S04]  /*4ba0*/  STL [R1+0xa30], RZ ;  /* 0x000a30ff01007387 */ /* 0x000fe80000100800 */
[----:B------:R-:W-:Y:S04]  /*4bb0*/  STL [R1+0xa2c], RZ ;  /* 0x000a2cff01007387 */ /* 0x000fe80000100800 */
[----:B------:R-:W-:Y:S04]  /*4bc0*/  STL [R1+0xa28], RZ ;  /* 0x000a28ff01007387 */ /* 0x000fe80000100800 */
[----:B------:R-:W-:Y:S04]  /*4bd0*/  STL [R1+0xa24], RZ ;  /* 0x000a24ff01007387 */ /* 0x000fe80000100800 */
[----:B------:R-:W-:Y:S04]  /*4be0*/  STL [R1+0xa20], RZ ;  /* 0x000a20ff01007387 */ /* 0x000fe80000100800 */
[----:B------:R-:W-:Y:S01]  /*4bf0*/  STL [R1+0xa1c], RZ ;  /* 0x000a1cff01007387 */ /* 0x000fe20000100800 */
[----:B------:R-:W-:-:S03]  /*4c00*/  WARPGROUP.DEPBAR.LE gsb0, 0x0 ;  /* 0x00008000000079c5 */ /* 0x000fc60000010000 */
        /* <DEDUP_REMOVED lines=407> */
[----:B------:R-:W-:Y:S04]  /*6580*/  STL.64 [R1+0x380], R24 ;  /* 0x0003801801007387 */ /* 0x000fe80000100a00 */
[----:B------:R-:W-:Y:S04]  /*6590*/  STL.64 [R1+0x388], R26 ;  /* 0x0003881a01007387 */ /* 0x000fe80000100a00 */
[----:B------:R-:W-:Y:S04]  /*65a0*/  STL.64 [R1+0x390], R28 ;  /* 0x0003901c01007387 */ /* 0x000fe80000100a00 */
[----:B------:R-:W-:Y:S04]  /*65b0*/  STL.64 [R1+0x398], R30 ;  /* 0x0003981e01007387 */ /* 0x000fe80000100a00 */
[----:B------:R-:W-:Y:S04]  /*65c0*/  STL.64 [R1+0x3a0], R32 ;  /* 0x0003a02001007387 */ /* 0x000fe80000100a00 */
[----:B------:R-:W-:Y:S04]  /*65d0*/  STL.64 [R1+0x3a8], R34 ;  /* 0x0003a82201007387 */ /* 0x000fe80000100a00 */
[----:B------:R-:W-:Y:S04]  /*65e0*/  STL.64 [R1+0x3b0], R36 ;  /* 0x0003b02401007387 */ /* 0x000fe80000100a00 */
[----:B------:R0:W-:Y:S02]  /*65f0*/  STL.64 [R1+0x3b8], R38 ;  /* 0x0003b82601007387 */ /* 0x0001e40000100a00 */
[----:B0-----:R-:W-:-:S06]  /*6600*/  WARPGROUP.ARRIVE ;  /* 0x00000000000079c5 */ /* 0x001fcc0000000000 */
[----:B------:R-:W-:Y:S03]  /*6610*/  QGMMA.64x32x32.F32.E4M3.E4M3 R24, gdesc[UR36], RZ, !UPT, gsb0 ;  /* 0x00600000241879f3 */ /* 0x000fe6000c0008ff */
[----:B------:R-:W-:Y:S02]  /*6620*/  WARPGROUP.DEPBAR.LE gsb0, 0x0 ;  /* 0x00008000000079c5 */ /* 0x000fe40000010000 */
        /* <DEDUP_REMOVED lines=20> */
[----:B------:R-:W-:Y:S01]  /*6770*/  QGMMA.64x32x32.F32.E4M3.E4M3 R24, gdesc[UR12], RZ, !UPT, gsb0 ;  /* 0x006000000c1879f3 */ /* 0x000fe2000c0008ff */
[----:B------:R-:W-:Y:S02]  /*6780*/  UIADD3 UR12, UR40, 0x100, URZ ;  /* 0x00000100280c7890 */ /* 0x000fe4000fffe03f */
[----:B------:R-:W-:Y:S02]  /*6790*/  WARPGROUP.DEPBAR.LE gsb0, 0x0 ;  /* 0x00008000000079c5 */ /* 0x000fe40000010000 */
[----:B------:R-:W-:Y:S01]  /*67a0*/  WARPGROUP.ARRIVE ;  /* 0x00000000000079c5 */ /* 0x000fe20000000000 */
[----:B------:R-:W-:Y:S04]  /*67b0*/  STL.64 [R1+0x80], R24 ;  /* 0x0000801801007387 */ /* 0x000fe80000100a00 */
[----:B------:R-:W-:Y:S01]  /*67c0*/  STL.64 [R1+0x88], R26 ;  /* 0x0000881a01007387 */ /* 0x000fe20000100a00 */
[----:B------:R-:W-:Y:S03]  /*67d0*/  QGMMA.64x32x32.F32.E4M3.E4M3 R200, gdesc[UR16], RZ, !UPT, gsb0 ;  /* 0x0060000010c879f3 */ /* 0x000fe6000c0008ff */
[----:B------:R-:W-:Y:S04]  /*67e0*/  STL.64 [R1+0x90], R28 ;  /* 0x0000901c01007387 */ /* 0x000fe80000100a00 */
[----:B------:R-:W-:Y:S04]  /*67f0*/  STL.64 [R1+0x98], R30 ;  /* 0x0000981e01007387 */ /* 0x000fe80000100a00 */
[----:B------:R-:W-:Y:S04]  /*6800*/  STL.64 [R1+0xa0], R32 ;  /* 0x0000a02001007387 */ /* 0x000fe80000100a00 */
[----:B------:R-:W-:Y:S04]  /*6810*/  STL.64 [R1+0xa8], R34 ;  /* 0x0000a82201007387 */ /* 0x000fe80000100a00 */
[----:B------:R-:W-:Y:S04]  /*6820*/  STL.64 [R1+0xb0], R36 ;  /* 0x0000b02401007387 */ /* 0x000fe80000100a00 */
[----:B------:R0:W-:Y:S01]  /*6830*/  STL.64 [R1+0xb8], R38 ;  /* 0x0000b82601007387 */ /* 0x0001e20000100a00 */
[----:B------:R-:W-:-:S02]  /*6840*/  WARPGROUP.DEPBAR.LE gsb0, 0x0 ;  /* 0x00008000000079c5 */ /* 0x000fc40000010000 */
        /* <DEDUP_REMOVED lines=9> */
[----:B------:R-:W-:Y:S01]  /*68e0*/  STL.64 [R1+0xa98], R200 ;  /* 0x000a98c801007387 */ /* 0x000fe20000100a00 */
[----:B------:R-:W-:-:S02]  /*68f0*/  WARPGROUP.DEPBAR.LE gsb0, 0x0 ;  /* 0x00008000000079c5 */ /* 0x000fc40000010000 */
[----:B------:R-:W-:-:S06]  /*6900*/  WARPGROUP.ARRIVE ;  /* 0x00000000000079c5 */ /* 0x000fcc0000000000 */
[----:B------:R-:W-:Y:S01]  /*6910*/  QGMMA.64x32x32.F32.E4M3.E4M3 R72, gdesc[UR20], RZ, !UPT, gsb0 ;  /* 0x00600000144879f3 */ /* 0x000fe2000c0008ff */
[----:B------:R-:W-:Y:S01]  /*6920*/  UMOV UR20, UR12 ;  /* 0x0000000c00147c82 */ /* 0x000fe20008000000 */
[----:B------:R-:W-:Y:S01]  /*6930*/  UMOV UR21, 0xc0000010 ;  /* 0xc000001000157882 */ /* 0x000fe20000000000 */
[----:B------:R-:W-:Y:S01]  /*6940*/  UMOV UR24, UR20 ;  /* 0x0000001400187c82 */ /* 0x000fe20008000000 */
        /* <DEDUP_REMOVED lines=11> */
[----:B------:R-:W-:-:S02]  /*6a00*/  WARPGROUP.DEPBAR.LE gsb0, 0x0 ;  /* 0x00008000000079c5 */ /* 0x000fc40000010000 */
[----:B------:R-:W-:-:S06]  /*6a10*/  WARPGROUP.ARRIVE ;  /* 0x00000000000079c5 */ /* 0x000fcc0000000000 */
[----:B------:R-:W-:Y:S03]  /*6a20*/  QGMMA.64x32x32.F32.E4M3.E4M3 R56, gdesc[UR20], RZ, !UPT, gsb0 ;  /* 0x00600000143879f3 */ /* 0x000fe6000c0008ff */
[----:B------:R-:W-:Y:S02]  /*6a30*/  WARPGROUP.DEPBAR.LE gsb0, 0x0 ;  /* 0x00008000000079c5 */ /* 0x000fe40000010000 */
[----:B------:R-:W-:-:S06]  /*6a40*/  WARPGROUP.ARRIVE ;  /* 0x00000000000079c5 */ /* 0x000fcc0000000000 */
[----:B------:R-:W-:Y:S03]  /*6a50*/  QGMMA.64x32x32.F32.E4M3.E4M3 R120, gdesc[UR24], RZ, !UPT, gsb0 ;  /* 0x00600000187879f3 */ /* 0x000fe6000c0008ff */
[----:B------:R-:W-:Y:S02]  /*6a60*/  WARPGROUP.DEPBAR.LE gsb0, 0x0 ;  /* 0x00008000000079c5 */ /* 0x000fe40000010000 */
[----:B------:R-:W-:-:S06]  /*6a70*/  WARPGROUP.ARRIVE ;  /* 0x00000000000079c5 */ /* 0x000fcc0000000000 */
[----:B------:R-:W-:Y:S03]  /*6a80*/  QGMMA.64x32x32.F32.E4M3.E4M3 R184, gdesc[UR16], RZ, !UPT, gsb0 ;  /* 0x0060000010b879f3 */ /* 0x000fe6000c0008ff */
[----:B------:R-:W-:Y:S02]  /*6a90*/  WARPGROUP.DEPBAR.LE gsb0, 0x0 ;  /* 0x00008000000079c5 */ /* 0x000fe40000010000 */
[----:B0-----:R-:W-:-:S06]  /*6aa0*/  WARPGROUP.ARRIVE ;  /* 0x00000000000079c5 */ /* 0x001fcc0000000000 */
[----:B------:R-:W-:Y:S01]  /*6ab0*/  QGMMA.64x32x32.F32.E4M3.E4M3 R24, gdesc[UR12], RZ, !UPT, gsb0 ;  /* 0x006000000c1879f3 */ /* 0x000fe2000c0008ff */
[----:B------:R-:W-:Y:S01]  /*6ac0*/  UIADD3 UR12, UR40, 0x200, URZ ;  /* 0x00000200280c7890 */ /* 0x000fe2000fffe03f */
[----:B------:R-:W-:Y:S01]  /*6ad0*/  ULDC UR13, c[0x0][0x50c] ;  /* 0x00014300000d7ab9 */ /* 0x000fe20000000800 */
[----:B------:R-:W-:Y:S02]  /*6ae0*/  UIADD3 UR40, UR40, 0x300, URZ ;  /* 0x0000030028287890 */ /* 0x000fe4000fffe03f */
[----:B------:R-:W-:-:S04]  /*6af0*/  UISETP.NE.AND UP0, UPT, UR13, 0x1, UPT ;  /* 0x000000010d00788c */ /* 0x000fc8000bf05270 */
[----:B------:R-:W-:-:S06]  /*6b00*/  USEL UR53, URZ, 0x1, UP0 ;  /* 0x000000013f357887 */ /* 0x000fcc0008000000 */
[----:B------:R-:W-:Y:S01]  /*6b10*/  ISETP.NE.AND P0, PT, RZ, UR53, PT ;  /* 0x00000035ff007c0c */ /* 0x000fe2000bf05270 */
        /* <DEDUP_REMOVED lines=59> */
[----:B------:R-:W-:Y:S01]  /*6ed0*/  UMOV UR29, UR41 ;  /* 0x00000029001d7c82 */ /* 0x000fe20008000000 */
        /* <DEDUP_REMOVED lines=40> */
[----:B------:R-:W-:Y:S01]  /*7160*/  WARPGROUP.ARRIVE ;  /* 0x00000000000079c5 */ /* 0x000fe20000000000 */
[----:B------:R-:W-:Y:S01]  /*7170*/  STL.64 [R1], R24 ;  /* 0x0000001801007387 */ /* 0x000fe20000100a00 */
[----:B------:R-:W-:Y:S02]  /*7180*/  IMAD.MOV.U32 R11, RZ, RZ, R37 ;  /* 0x000000ffff0b7224 */ /* 0x000fe400078e0025 */
[----:B--2---:R-:W-:Y:S01]  /*7190*/  IMAD.MOV.U32 R10, RZ, RZ, R38 ;  /* 0x000000ffff0a7224 */ /* 0x004fe200078e0026 */
[----:B------:R-:W-:Y:S01]  /*71a0*/  STL.64 [R1+0x8], R26 ;  /* 0x0000081a01007387 */ /* 0x000fe20000100a00 */
[----:B------:R-:W-:Y:S01]  /*71b0*/  QGMMA.64x32x32.F32.E4M3.E4M3 R168, gdesc[UR16], RZ, !UPT, gsb0 ;  /* 0x0060000010a879f3 */ /* 0x000fe2000c0008ff */
[----:B------:R-:W-:Y:S01]  /*71c0*/  IMAD.MOV.U32 R9, RZ, RZ, R39 ;  /* 0x000000ffff097224 */ /* 0x000fe200078e0027 */
[----:B------:R-:W-:Y:S01]  /*71d0*/  UMOV UR16, UR40 ;  /* 0x0000002800107c82 */ /* 0x000fe20008000000 */
[----:B------:R-:W-:Y:S01]  /*71e0*/  STL.64 [R1+0x10], R28 ;  /* 0x0000101c01007387 */ /* 0x000fe20000100a00 */
[----:B------:R-:W-:-:S03]  /*71f0*/  UMOV UR17, UR41 ;  /* 0x0000002900117c82 */ /* 0x000fc60008000000 */
[----:B------:R-:W-:Y:S04]  /*7200*/  STL.64 [R1+0x18], R30 ;  /* 0x0000181e01007387 */ /* 0x000fe80000100a00 */
[----:B------:R-:W-:Y:S04]  /*7210*/  STL.64 [R1+0x20], R32 ;  /* 0x0000202001007387 */ /* 0x000fe80000100a00 */
[----:B------:R-:W-:Y:S04]  /*7220*/  STL.64 [R1+0x28], R34 ;  /* 0x0000282201007387 */ /* 0x000fe80000100a00 */
[----:B------:R-:W-:Y:S04]  /*7230*/  STL.64 [R1+0x30], R36 ;  /* 0x0000302401007387 */ /* 0x000fe80000100a00 */
[----:B------:R0:W-:Y:S01]  /*7240*/  STL.64 [R1+0x38], R38 ;  /* 0x0000382601007387 */ /* 0x0001e20000100a00 */
[----:B------:R-:W-:-:S02]  /*7250*/  WARPGROUP.DEPBAR.LE gsb0, 0x0 ;  /* 0x00008000000079c5 */ /* 0x000fc40000010000 */
[----:B------:R-:W-:-:S06]  /*7260*/  WARPGROUP.ARRIVE ;  /* 0x00000000000079c5 */ /* 0x000fcc0000000000 */
[----:B------:R-:W-:Y:S01]  /*7270*/  QGMMA.64x32x32.F32.E4M3.E4M3 R104, gdesc[UR24], RZ, !UPT, gsb0 ;  /* 0x00600000186879f3 */ /* 0x000fe2000c0008ff */
[----:B------:R-:W-:Y:S01]  /*7280*/  UMOV UR24, UR40 ;  /* 0x0000002800187c82 */ /* 0x000fe20008000000 */
[----:B------:R-:W-:Y:S01]  /*7290*/  UMOV UR25, UR41 ;  /* 0x0000002900197c82 */ /* 0x000fe20008000000 */
[----:B------:R-:W-:Y:S02]  /*72a0*/  WARPGROUP.DEPBAR.LE gsb0, 0x0 ;  /* 0x00008000000079c5 */ /* 0x000fe40000010000 */
[----:B------:R-:W-:-:S06]  /*72b0*/  WARPGROUP.ARRIVE ;  /* 0x00000000000079c5 */ /* 0x000fcc0000000000 */
[----:B------:R-:W-:Y:S03]  /*72c0*/  QGMMA.64x32x32.F32.E4M3.E4M3 R40, gdesc[UR20], RZ, !UPT, gsb0 ;  /* 0x00600000142879f3 */ /* 0x000fe6000c0008ff */
[----:B------:R-:W-:Y:S02]  /*72d0*/  WARPGROUP.DEPBAR.LE gsb0, 0x0 ;  /* 0x00008000000079c5 */ /* 0x000fe40000010000 */
[----:B0-----:R-:W-:-:S06]  /*72e0*/  WARPGROUP.ARRIVE ;  /* 0x00000000000079c5 */ /* 0x001fcc0000000000 */
        /* <DEDUP_REMOVED lines=43> */
[----:B------:R0:W-:Y:S04]  /*75a0*/  STL.64 [R1+0x2f8], R214 ;  /* 0x0002f8d601007387 */ /* 0x0001e80000100a00 */
[----:B0-----:R0:W5:Y:S04]  /*75b0*/  LDL.LU.64 R214, [R1+0xad0] ;  /* 0x000ad00001d67983 */ /* 0x0011680000300a00 */
[----:B------:R0:W5:Y:S04]  /*75c0*/  LDL.LU.64 R212, [R1+0xac8] ;  /* 0x000ac80001d47983 */ /* 0x0001680000300a00 */
[----:B------:R0:W5:Y:S04]  /*75d0*/  LDL.LU.64 R210, [R1+0xac0] ;  /* 0x000ac00001d27983 */ /* 0x0001680000300a00 */
[----:B------:R0:W5:Y:S04]  /*75e0*/  LDL.LU.64 R208, [R1+0xab8] ;  /* 0x000ab80001d07983 */ /* 0x0001680000300a00 */
[----:B------:R0:W5:Y:S04]  /*75f0*/  LDL.LU.64 R206, [R1+0xab0] ;  /* 0x000ab00001ce7983 */ /* 0x0001680000300a00 */
[----:B------:R0:W5:Y:S04]  /*7600*/  LDL.LU.64 R204, [R1+0xaa8] ;  /* 0x000aa80001cc7983 */ /* 0x0001680000300a00 */
[----:B------:R0:W5:Y:S04]  /*7610*/  LDL.LU.64 R202, [R1+0xaa0] ;  /* 0x000aa00001ca7983 */ /* 0x0001680000300a00 */
[----:B------:R0:W5:Y:S01]  /*7620*/  LDL.LU.64 R200, [R1+0xa98] ;  /* 0x000a980001c87983 */ /* 0x0001620000300a00 */
[----:B------:R-:W-:Y:S05]  /*7630*/  @!P0 BRA `(.L_x_23) ;  /* 0x00000048006c8947 */ /* 0x000fea0003800000 */
[----:B------:R2:W-:Y:S04]  /*7640*/  STL [R1+0xb10], R49 ;  /* 0x000b103101007387 */ /* 0x0005e80000100800 */
[----:B------:R-:W3:Y:S04]  /*7650*/  LDL R12, [R1+0x380] ;  /* 0x00038000010c7983 */ /* 0x000ee80000100800 */
[----:B------:R-:W4:Y:S04]  /*7660*/  LDL R13, [R1+0x384] ;  /* 0x00038400010d7983 */ /* 0x000f280000100800 */
[----:B--2---:R-:W1:Y:S04]  /*7670*/  LDL R49, [R1+0x350] ;  /* 0x0003500001317983 */ /* 0x004e680000100800 */
[----:B------:R-:W2:Y:S04]  /*7680*/  LDL R14, [R1+0x388] ;  /* 0x00038800010e7983 */ /* 0x000ea80000100800 */
        /* <DEDUP_REMOVED lines=13> */
[----:B------:R0:W-:Y:S04]  /*7760*/  STL [R1+0xb0c], R50 ;  /* 0x000b0c3201007387 */ /* 0x0001e80000100800 */
[----:B0-----:R-:W3:Y:S04]  /*7770*/  LDL R50, [R1+0x34c] ;  /* 0x00034c0001327983 */ /* 0x001ee80000100800 */
[----:B------:R0:W-:Y:S04]  /*7780*/  STL [R1+0xb08], R51 ;  /* 0x000b083301007387 */ /* 0x0001e80000100800 */
[----:B0-----:R-:W4:Y:S04]  /*7790*/  LDL R51, [R1+0x348] ;  /* 0x0003480001337983 */ /* 0x001f280000100800 */
[----:B------:R0:W-:Y:S04]  /*77a0*/  STL [R1+0xb04], R52 ;  /* 0x000b043401007387 */ /* 0x0001e80000100800 */
[----:B0-----:R-:W2:Y:S04]  /*77b0*/  LDL R52, [R1+0x344] ;  /* 0x0003440001347983 */ /* 0x001ea80000100800 */
[----:B------:R0:W-:Y:S04]  /*77c0*/  STL [R1+0xb00], R53 ;  /* 0x000b003501007387 */ /* 0x0001e80000100800 */
[----:B0-----:R-:W2:Y:S04]  /*77d0*/  LDL R53, [R1+0x340] ;  /* 0x0003400001357983 */ /* 0x001ea80000100800 */
[----:B------:R-:W-:Y:S04]  /*77e0*/  STL [R1+0xafc], R54 ;  /* 0x000afc3601007387 */ /* 0x000fe80000100800 */
        /* <DEDUP_REMOVED lines=24> */
[----:B------:R1:W-:Y:S02]  /*7970*/  STL [R1+0xa98], R0 ;  /* 0x000a980001007387 */ /* 0x0003e40000100800 */
[----:B-1----:R-:W-:-:S02]  /*7980*/  IMAD.MOV.U32 R0, RZ, RZ, R49 ;  /* 0x000000ffff007224 */ /* 0x002fc400078e0031 */
[----:B---3--:R-:W-:-:S01]  /*7990*/  FADD R3, RZ, R50 ;  /* 0x00000032ff037221 */ /* 0x008fc20000000000 */
[----:B----4-:R-:W-:-:S05]  /*79a0*/  FADD R2, RZ, R51 ;  /* 0x00000033ff027221 */ /* 0x010fca0000000000 */
[----:B------:R0:W-:Y:S04]  /*79b0*/  STL [R1+0x3c0], R2 ;  /* 0x0003c00201007387 */ /* 0x0001e80000100800 */
[----:B0-----:R-:W3:Y:S04]  /*79c0*/  LDL R2, [R1+0x354] ;  /* 0x0003540001027983 */ /* 0x001ee80000100800 */
[----:B------:R0:W-:Y:S04]  /*79d0*/  STL [R1+0x3c4], R3 ;  /* 0x0003c40301007387 */ /* 0x0001e80000100800 */
[----:B------:R-:W4:Y:S04]  /*79e0*/  LDL R4, [R1+0x35c] ;  /* 0x00035c0001047983 */ /* 0x000f280000100800 */
[----:B------:R-:W4:Y:S04]  /*79f0*/  LDL R5, [R1+0x360] ;  /* 0x0003600001057983 */ /* 0x000f280000100800 */
[----:B0-----:R-:W4:Y:S04]  /*7a00*/  LDL R3, [R1+0x358] ;  /* 0x0003580001037983 */ /* 0x001f280000100800 */
[----:B------:R-:W4:Y:S04]  /*7a10*/  LDL R6, [R1+0x364] ;  /* 0x0003640001067983 */ /* 0x000f280000100800 */
        /* <DEDUP_REMOVED lines=18> */
[----:B------:R-:W4:Y:S01]  /*7b40*/  LDL R55, [R1+0x330] ;  /* 0x0003300001377983 */ /* 0x000f220000100800 */
[----:B--2---:R-:W-:-:S03]  /*7b50*/  FADD R236, RZ, R53 ;  /* 0x00000035ffec7221 */ /* 0x004fc60000000000 */
[----:B------:R-:W2:Y:S01]  /*7b60*/  LDL R54, [R1+0x334] ;  /* 0x0003340001367983 */ /* 0x000ea20000100800 */
[----:B------:R-:W-:-:S03]  /*7b70*/  FADD R237, RZ, R52 ;  /* 0x00000034ffed7221 */ /* 0x000fc60000000000 */
[----:B------:R-:W2:Y:S04]  /*7b80*/  LDL R53, [R1+0x338] ;  /* 0x0003380001357983 */ /* 0x000ea80000100800 */
[----:B------:R-:W2:Y:S04]  /*7b90*/  LDL R52, [R1+0x33c] ;  /* 0x00033c0001347983 */ /* 0x000ea80000100800 */
[----:B------:R-:W2:Y:S04]  /*7ba0*/  LDL R51, [R1+0x2c0] ;  /* 0x0002c00001337983 */ /* 0x000ea80000100800 */
[----:B------:R-:W2:Y:S04]  /*7bb0*/  LDL R50, [R1+0x2c4] ;  /* 0x0002c40001327983 */ /* 0x000ea80000100800 */
[----:B------:R-:W2:Y:S01]  /*7bc0*/  LDL R49, [R1+0x2c8] ;  /* 0x0002c80001317983 */ /* 0x000ea20000100800 */
[----:B------:R-:W-:-:S05]  /*7bd0*/  FADD R0, RZ, R0 ;  /* 0x00000000ff007221 */ /* 0x000fca0000000000 */
[----:B------:R3:W-:Y:S02]  /*7be0*/  STL [R1+0x3c8], R0 ;  /* 0x0003c80001007387 */ /* 0x0007e40000100800 */
[----:B---3--:R-:W-:-:S05]  /*7bf0*/  FADD R0, RZ, R2 ;  /* 0x00000002ff007221 */ /* 0x008fca0000000000 */
[----:B------:R0:W-:Y:S01]  /*7c00*/  STL [R1+0x3cc], R0 ;  /* 0x0003cc0001007387 */ /* 0x0001e20000100800 */
[----:B----4-:R-:W-:-:S01]  /*7c10*/  FADD R2, RZ, R3 ;  /* 0x00000003ff027221 */ /* 0x010fc20000000000 */
[----:B------:R-:W-:Y:S01]  /*7c20*/  FADD R3, RZ, R4 ;  /* 0x00000004ff037221 */ /* 0x000fe20000000000 */
[----:B0-----:R-:W-:-:S03]  /*7c30*/  FADD R0, RZ, R5 ;  /* 0x00000005ff007221 */ /* 0x001fc60000000000 */
[----:B------:R0:W-:Y:S04]  /*7c40*/  STL [R1+0x3d0], R2 ;  /* 0x0003d00201007387 */ /* 0x0001e80000100800 */
[----:B------:R1:W-:Y:S04]  /*7c50*/  STL [R1+0x3d4], R3 ;  /* 0x0003d40301007387 */ /* 0x0003e80000100800 */
[----:B------:R3:W-:Y:S01]  /*7c60*/  STL [R1+0x3d8], R0 ;  /* 0x0003d80001007387 */ /* 0x0007e20000100800 */
[----:B0-----:R-:W-:-:S01]  /*7c70*/  FADD R2, RZ, R6 ;  /* 0x00000006ff027221 */ /* 0x001fc20000000000 */
[----:B-1----:R-:W-:-:S04]  /*7c80*/  FADD R3, RZ, R7 ;  /* 0x00000007ff037221 */ /* 0x002fc80000000000 */
[----:B------:R0:W-:Y:S01]  /*7c90*/  STL [R1+0x3dc], R2 ;  /* 0x0003dc0201007387 */ /* 0x0001e20000100800 */
[----:B---3--:R-:W-:-:S03]  /*7ca0*/  FADD R0, RZ, R8 ;  /* 0x00000008ff007221 */ /* 0x008fc60000000000 */
        /* <DEDUP_REMOVED lines=35> */
[----:B--2---:R-:W-:-:S03]  /*7ee0*/  FADD R0, RZ, R54 ;  /* 0x00000036ff007221 */ /* 0x004fc60000000000 */
        /* <DEDUP_REMOVED lines=9> */
[----:B-1----:R-:W-:Y:S02]  /*7f80*/  FADD R3, RZ, R49 ;  /* 0x00000031ff037221 */ /* 0x002fe40000000000 */
[----:B--2---:R-:W2:Y:S04]  /*7f90*/  LDL R0, [R1+0x2cc] ;  /* 0x0002cc0001007983 */ /* 0x004ea80000100800 */
        /* <DEDUP_REMOVED lines=32> */
[----:B--2---:R-:W-:-:S05]  /*81a0*/  FADD R0, RZ, R0 ;  /* 0x00000000ff007221 */ /* 0x004fca0000000000 */
        /* <DEDUP_REMOVED lines=376> */
[----:B0-----:R-:W-:Y:S01]  /*9930*/  FADD R0, RZ, R4 ;  /* 0x00000004ff007221 */ /* 0x001fe20000000000 */
[----:B------:R-:W-:-:S03]  /*9940*/  FADD R3, RZ, R5 ;  /* 0x00000005ff037221 */ /* 0x000fc60000000000 */
[----:B------:R0:W-:Y:S04]  /*9950*/  STL [R1+0x63c], R2 ;  /* 0x00063c0201007387 */ /* 0x0001e80000100800 */
[----:B------:R1:W-:Y:S01]  /*9960*/  STL [R1+0x640], R0 ;  /* 0x0006400001007387 */ /* 0x0003e20000100800 */
[----:B0-----:R-:W-:-:S03]  /*9970*/  FADD R2, RZ, R6 ;  /* 0x00000006ff027221 */ /* 0x001fc60000000000 */
[----:B------:R0:W-:Y:S01]  /*9980*/  STL [R1+0x644], R3 ;  /* 0x0006440301007387 */ /* 0x0001e20000100800 */
[----:B-1----:R-:W-:-:S03]  /*9990*/  FADD R0, RZ, R7 ;  /* 0x00000007ff007221 */ /* 0x002fc60000000000 */
        /* <DEDUP_REMOVED lines=48> */
[----:B------:R-:W2:Y:S04]  /*9ca0*/  LDL R49, [R1+0xb8] ;  /* 0x0000b80001317983 */ /* 0x000ea80000100800 */
[----:B------:R1:W-:Y:S04]  /*9cb0*/  STL [R1+0x6a8], R2 ;  /* 0x0006a80201007387 */ /* 0x0003e80000100800 */
[----:B------:R-:W3:Y:S04]  /*9cc0*/  LDL R50, [R1+0xbc] ;  /* 0x0000bc0001327983 */ /* 0x000ee80000100800 */
[----:B------:R4:W-:Y:S04]  /*9cd0*/  STL [R1+0x6ac], R0 ;  /* 0x0006ac0001007387 */ /* 0x0009e80000100800 */
[----:B------:R-:W3:Y:S04]  /*9ce0*/  LDL R51, [R1+0x40] ;  /* 0x0000400001337983 */ /* 0x000ee80000100800 */
        /* <DEDUP_REMOVED lines=15> */
[----:B------:R-:W3:Y:S04]  /*9de0*/  LDL R35, [R1] ;  /* 0x0000000001237983 */ /* 0x000ee80000100800 */
        /* <DEDUP_REMOVED lines=9> */
[----:B0-----:R-:W3:Y:S04]  /*9e80*/  LDL R3, [R1+0x28] ;  /* 0x0000280001037983 */ /* 0x001ee80000100800 */
[----:B-1----:R-:W3:Y:S04]  /*9e90*/  LDL R2, [R1+0x2c] ;  /* 0x00002c0001027983 */ /* 0x002ee80000100800 */
[----:B----4-:R-:W4:Y:S01]  /*9ea0*/  LDL R0, [R1+0x30] ;  /* 0x0000300001007983 */ /* 0x010f220000100800 */
[----:B------:R-:W-:-:S01]  /*9eb0*/  FADD R11, RZ, R11 ;  /* 0x0000000bff0b7221 */ /* 0x000fc20000000000 */
[----:B--2---:R-:W-:-:S05]  /*9ec0*/  FADD R49, RZ, R49 ;  /* 0x00000031ff317221 */ /* 0x004fca0000000000 */
[----:B------:R0:W-:Y:S01]  /*9ed0*/  STL [R1+0x6b0], R49 ;  /* 0x0006b03101007387 */ /* 0x0001e20000100800 */
[----:B---3--:R-:W-:-:S03]  /*9ee0*/  FADD R50, RZ, R50 ;  /* 0x00000032ff327221 */ /* 0x008fc60000000000 */
[----:B0-----:R-:W2:Y:S01]  /*9ef0*/  LDL.LU R49, [R1+0xb10] ;  /* 0x000b100001317983 */ /* 0x001ea20000300800 */
[----:B------:R-:W-:-:S03]  /*9f00*/  FADD R51, RZ, R51 ;  /* 0x00000033ff337221 */ /* 0x000fc60000000000 */
[----:B------:R0:W-:Y:S01]  /*9f10*/  STL [R1+0x6b4], R50 ;  /* 0x0006b43201007387 */ /* 0x0001e20000100800 */
[----:B------:R-:W-:-:S01]  /*9f20*/  FADD R52, RZ, R52 ;  /* 0x00000034ff347221 */ /* 0x000fc20000000000 */
[----:B------:R-:W-:Y:S02]  /*9f30*/  FADD R53, RZ, R53 ;  /* 0x00000035ff357221 */ /* 0x000fe40000000000 */
[----:B0-----:R-:W3:Y:S01]  /*9f40*/  LDL.LU R50, [R1+0xb0c] ;  /* 0x000b0c0001327983 */ /* 0x001ee20000300800 */
[----:B------:R-:W-:-:S03]  /*9f50*/  FADD R54, RZ, R54 ;  /* 0x00000036ff367221 */ /* 0x000fc60000000000 */
[----:B------:R0:W-:Y:S01]  /*9f60*/  STL [R1+0x6b8], R51 ;  /* 0x0006b83301007387 */ /* 0x0001e20000100800 */
[----:B------:R-:W-:-:S01]  /*9f70*/  FADD R55, RZ, R55 ;  /* 0x00000037ff377221 */ /* 0x000fc20000000000 */
[----:B------:R-:W-:Y:S02]  /*9f80*/  FADD R24, RZ, R24 ;  /* 0x00000018ff187221 */ /* 0x000fe40000000000 */
[----:B0-----:R-:W3:Y:S04]  /*9f90*/  LDL.LU R51, [R1+0xb08] ;  /* 0x000b080001337983 */ /* 0x001ee80000300800 */
[----:B------:R0:W-:Y:S01]  /*9fa0*/  STL [R1+0x6bc], R52 ;  /* 0x0006bc3401007387 */ /* 0x0001e20000100800 */
[----:B------:R-:W-:-:S01]  /*9fb0*/  FADD R25, RZ, R25 ;  /* 0x00000019ff197221 */ /* 0x000fc20000000000 */
[----:B------:R-:W-:-:S02]  /*9fc0*/  FADD R26, RZ, R26 ;  /* 0x0000001aff1a7221 */ /* 0x000fc40000000000 */
[----:B0-----:R-:W3:Y:S04]  /*9fd0*/  LDL.LU R52, [R1+0xb04] ;  /* 0x000b040001347983 */ /* 0x001ee80000300800 */
[----:B------:R0:W-:Y:S01]  /*9fe0*/  STL [R1+0x6c0], R53 ;  /* 0x0006c03501007387 */ /* 0x0001e20000100800 */
[----:B------:R-:W-:-:S01]  /*9ff0*/  FADD R27, RZ, R27 ;  /* 0x0000001bff1b7221 */ /* 0x000fc20000000000 */
[----:B------:R-:W-:Y:S02]  /*a000*/  FADD R28, RZ, R28 ;  /* 0x0000001cff1c7221 */ /* 0x000fe40000000000 */
[----:B0-----:R-:W3:Y:S04]  /*a010*/  LDL.LU R53, [R1+0xb00] ;  /* 0x000b000001357983 */ /* 0x001ee80000300800 */
[----:B------:R0:W-:Y:S01]  /*a020*/  STL [R1+0x6c4], R54 ;  /* 0x0006c43601007387 */ /* 0x0001e20000100800 */
[----:B------:R-:W-:-:S03]  /*a030*/  FADD R29, RZ, R29 ;  /* 0x0000001dff1d7221 */ /* 0x000fc60000000000 */
        /* <DEDUP_REMOVED lines=53> */
[----:B----4-:R-:W-:-:S03]  /*a390*/  FADD R0, RZ, R0 ;  /* 0x00000000ff007221 */ /* 0x010fc60000000000 */
[----:B0-----:R0:W5:Y:S04]  /*a3a0*/  LDL.LU R8, [R1+0xab4] ;  /* 0x000ab40001087983 */ /* 0x0011680000300800 */
[----:B------:R1:W-:Y:S04]  /*a3b0*/  STL [R1+0x710], R7 ;  /* 0x0007100701007387 */ /* 0x0003e80000100800 */
[----:B-1----:R0:W5:Y:S04]  /*a3c0*/  LDL.LU R7, [R1+0xab0] ;  /* 0x000ab00001077983 */ /* 0x0021680000300800 */
        /* <DEDUP_REMOVED lines=12> */
[----:B------:R1:W-:Y:S02]  /*a490*/  STL [R1+0x72c], R11 ;  /* 0x00072c0b01007387 */ /* 0x0003e40000100800 */
[----:B-1----:R-:W-:-:S01]  /*a4a0*/  FADD R11, RZ, R10 ;  /* 0x0000000aff0b7221 */ /* 0x002fc20000000000 */
[----:B------:R-:W-:Y:S01]  /*a4b0*/  FADD R10, RZ, R9 ;  /* 0x00000009ff0a7221 */ /* 0x000fe20000000000 */
[----:B------:R-:W-:-:S03]  /*a4c0*/  FADD R9, RZ, R216 ;  /* 0x000000d8ff097221 */ /* 0x000fc60000000000 */
[----:B------:R1:W-:Y:S04]  /*a4d0*/  STL [R1+0x730], R11 ;  /* 0x0007300b01007387 */ /* 0x0003e80000100800 */
[----:B------:R4:W-:Y:S04]  /*a4e0*/  STL [R1+0x734], R10 ;  /* 0x0007340a01007387 */ /* 0x0009e80000100800 */
[----:B------:R2:W-:Y:S01]  /*a4f0*/  STL [R1+0x738], R9 ;  /* 0x0007380901007387 */ /* 0x0005e20000100800 */
[----:B-1----:R-:W-:-:S01]  /*a500*/  FADD R11, RZ, R217 ;  /* 0x000000d9ff0b7221 */ /* 0x002fc20000000000 */
[----:B----4-:R-:W-:-:S04]  /*a510*/  FADD R10, RZ, R218 ;  /* 0x000000daff0a7221 */ /* 0x010fc80000000000 */
[----:B------:R1:W-:Y:S01]  /*a520*/  STL [R1+0x73c], R11 ;  /* 0x00073c0b01007387 */ /* 0x0003e20000100800 */
[----:B--2---:R-:W-:-:S03]  /*a530*/  FADD R9, RZ, R219 ;  /* 0x000000dbff097221 */ /* 0x004fc60000000000 */
[----:B------:R2:W-:Y:S04]  /*a540*/  STL [R1+0x740], R10 ;  /* 0x0007400a01007387 */ /* 0x0005e80000100800 */
[----:B------:R4:W-:Y:S01]  /*a550*/  STL [R1+0x744], R9 ;  /* 0x0007440901007387 */ /* 0x0009e20000100800 */
[----:B-1----:R-:W-:-:S01]  /*a560*/  FADD R11, RZ, R220 ;  /* 0x000000dcff0b7221 */ /* 0x002fc20000000000 */
[----:B--2---:R-:W-:-:S04]  /*a570*/  FADD R10, RZ, R221 ;  /* 0x000000ddff0a7221 */ /* 0x004fc80000000000 */
[----:B------:R1:W-:Y:S01]  /*a580*/  STL [R1+0x748], R11 ;  /* 0x0007480b01007387 */ /* 0x0003e20000100800 */
[----:B----4-:R-:W-:-:S03]  /*a590*/  FADD R9, RZ, R222 ;  /* 0x000000deff097221 */ /* 0x010fc60000000000 */
        /* <DEDUP_REMOVED lines=20> */
[----:B-1---5:R-:W-:-:S01]  /*a6e0*/  FADD R11, RZ, R200 ;  /* 0x000000c8ff0b7221 */ /* 0x022fc20000000000 */
        /* <DEDUP_REMOVED lines=338> */
[----:B---3--:R-:W-:-:S03]  /*bc10*/  FADD R9, RZ, R50 ;  /* 0x00000032ff097221 */ /* 0x008fc60000000000 */
        /* <DEDUP_REMOVED lines=44> */
[----:B------:R-:W-:-:S01]  /*bee0*/  FADD R12, RZ, R12 ;  /* 0x0000000cff0c7221 */ /* 0x000fc20000000000 */
[----:B------:R-:W-:Y:S01]  /*bef0*/  FADD R13, RZ, R13 ;  /* 0x0000000dff0d7221 */ /* 0x000fe20000000000 */
        /* <DEDUP_REMOVED lines=14> */
[----:B0-----:R-:W-:-:S06]  /*bfe0*/  UMOV UR45, URZ ;  /* 0x0000003f002d7c82 */ /* 0x001fcc0008000000 */
.L_x_23:
[----:B------:R-:W-:-:S04]  /*bff0*/  UIADD3 UR42, UR46, 0x1, URZ ;  /* 0x000000012e2a7890 */ /* 0x000fc8000fffe03f */
[----:B------:R-:W-:-:S04]  /*c000*/  UISETP.NE.AND UP0, UPT, UR42, 0x9, UPT ;  /* 0x000000092a00788c */ /* 0x000fc8000bf05270 */
[----:B------:R-:W-:Y:S02]  /*c010*/  USEL UR12, URZ, 0x1, UP0 ;  /* 0x000000013f0c7887 */ /* 0x000fe40008000000 */
[----:B------:R-:W-:Y:S02]  /*c020*/  USEL UR42, UR42, URZ, UP0 ;  /* 0x0000003f2a2a7287 */ /* 0x000fe40008000000 */
[----:B------:R-:W-:-:S06]  /*c030*/  ULOP3.LUT UR12, UR47, UR12, URZ, 0x3c, !UPT ;  /* 0x0000000c2f0c7292 */ /* 0x000fcc000f8e3c3f */
[----:B------:R-:W-:Y:S01]  /*c040*/  IMAD.U32 R9, RZ, RZ, UR12 ;  /* 0x0000000cff097e24 */ /* 0x000fe2000f8e00ff */
[----:B------:R-:W-:-:S06]  /*c050*/  UMOV UR12, 0x1 ;  /* 0x00000001000c7882 */ /* 0x000fcc0000000000 */
.L_x_18:
[----:B------:R-:W-:-:S04]  /*c060*/  UISETP.LT.AND UP0, UPT, UR49, 0x1, UPT ;  /* 0x000000013100788c */ /* 0x000fc8000bf01270 */
[----:B------:R-:W-:-:S04]  /*c070*/  USEL UR13, UR49, 0x1, UP0 ;  /* 0x00000001310d7887 */ /* 0x000fc80008000000 */
[----:B------:R-:W-:-:S04]  /*c080*/  UIADD3 UR13, UR49, -UR13, URZ ;  /* 0x8000000d310d7290 */ /* 0x000fc8000fffe03f */
[----:B------:R-:W-:-:S06]  /*c090*/  UISETP.GE.AND UP0, UPT, UR13, 0x1, UPT ;  /* 0x000000010d00788c */ /* 0x000fcc000bf06270 */
[----:B------:R-:W-:-:S13]  /*c0a0*/  PLOP3.LUT P0, PT, PT, PT, UP0, 0x80, 0x0 ;  /* 0x000000000000781c */ /* 0x000fda0003f0f008 */
[----:B------:R-:W-:Y:S05]  /*c0b0*/  @!P0 BRA `(.L_x_24) ;  /* 0x0000008c001c8947 */ /* 0x000fea0003800000 */
[----:B------:R-:W-:Y:S01]  /*c0c0*/  IMAD.U32 R10, RZ, RZ, UR13 ;  /* 0x0000000dff0a7e24 */ /* 0x000fe2000f8e00ff */
[----:B------:R-:W-:Y:S01]  /*c0d0*/  UMOV UR41, UR46 ;  /* 0x0000002e00297c82 */ /* 0x000fe20008000000 */
[----:B------:R-:W-:-:S05]  /*c0e0*/  ULDC UR40, c[0x0][0x50c] ;  /* 0x0001430000287ab9 */ /* 0x000fca0000000800 */
.L_x_32:
[----:B------:R-:W-:-:S06]  /*c0f0*/  UISETP.NE.AND UP0, UPT, UR48, 0x3, UPT ;  /* 0x000000033000788c */ /* 0x000fcc000bf05270 */
[----:B------:R-:W-:-:S13]  /*c100*/  PLOP3.LUT P1, PT, PT, PT, UP0, 0x80, 0x0 ;  /* 0x000000000000781c */ /* 0x000fda0003f2f008 */
[----:B-----5:R-:W-:Y:S05]  /*c110*/  @!P1 BRA `(.L_x_25) ;  /* 0x0000000000049947 */ /* 0x020fea0003800000 */
[----:B------:R-:W-:Y:S01]  /*c120*/  BPT.TRAP 0x1 ;  /* 0x000000040000795c */ /* 0x000fe20000300000 */
.L_x_25:
[----:B------:R-:W2:Y:S01]  /*c130*/  S2UR UR13, SR_CgaCtaId ;  /* 0x00000000000d79c3 */ /* 0x000ea20000008800 */
[----:B------:R-:W-:Y:S01]  /*c140*/  UMOV UR9, 0x400 ;  /* 0x0000040000097882 */ /* 0x000fe20000000000 */
[----:B------:R-:W-:Y:S01]  /*c150*/  SHF.L.U32 R11, R9, 0x1f, RZ ;  /* 0x0000001f090b7819 */ /* 0x000fe200000006ff */
[----:B--2---:R-:W-:-:S04]  /*c160*/  ULEA UR9, UR13, UR9, 0x18 ;  /* 0x000000090d097291 */ /* 0x004fc8000f8ec03f */
[----:B------:R-:W-:-:S09]  /*c170*/  ULEA UR13, UR42, UR9, 0x3 ;  /* 0x000000092a0d7291 */ /* 0x000fd2000f8e183f */
[----:B------:R2:W0:Y:S01]  /*c180*/  SYNCS.PHASECHK.TRANS64.TRYWAIT P0, [UR13], R11 ;  /* 0x0000000bff0075a7 */ /* 0x000422000800014d */
[----:B------:R-:W-:Y:S05]  /*c190*/  @!P1 BRA `(.L_x_26) ;  /* 0x0000000000049947 */ /* 0x000fea0003800000 */
[----:B------:R-:W-:Y:S01]  /*c1a0*/  BPT.TRAP 0x1 ;  /* 0x000000040000795c */ /* 0x000fe20000300000 */
.L_x_26:
[----:B0-----:R-:W-:Y:S05]  /*c1b0*/  @P0 BRA `(.L_x_27) ;  /* 0x0000000000080947 */ /* 0x001fea0003800000 */
[----:B------:R-:W0:Y:S02]  /*c1c0*/  SYNCS.PHASECHK.TRANS64.TRYWAIT P0, [UR13], R11 ;  /* 0x0000000bff0075a7 */ /* 0x000e24000800014d */
[----:B0-----:R-:W-:Y:S05]  /*c1d0*/  @!P0 BRA `(.L_x_28) ;  /* 0x00000480005c8947 */ /* 0x001fea0003800000 */
.L_x_27:
        /* <DEDUP_REMOVED lines=8> */
[----:B0-----:R-:W2:Y:S04]  /*c260*/  LDL.LU.64 R24, [R1+0x380] ;  /* 0x0003800001187983 */ /* 0x001ea80000300a00 */
[----:B------:R-:W2:Y:S04]  /*c270*/  LDL.LU.64 R26, [R1+0x388] ;  /* 0x00038800011a7983 */ /* 0x000ea80000300a00 */
[----:B------:R-:W2:Y:S04]  /*c280*/  LDL.LU.64 R28, [R1+0x390] ;  /* 0x00039000011c7983 */ /* 0x000ea80000300a00 */
[----:B------:R-:W2:Y:S04]  /*c290*/  LDL.LU.64 R30, [R1+0x398] ;  /* 0x00039800011e7983 */ /* 0x000ea80000300a00 */
[----:B------:R-:W2:Y:S04]  /*c2a0*/  LDL.LU.64 R32, [R1+0x3a0] ;  /* 0x0003a00001207983 */ /* 0x000ea80000300a00 */
[----:B------:R-:W2:Y:S04]  /*c2b0*/  LDL.LU.64 R34, [R1+0x3a8] ;  /* 0x0003a80001227983 */ /* 0x000ea80000300a00 */
[----:B------:R-:W2:Y:S04]  /*c2c0*/  LDL.LU.64 R36, [R1+0x3b0] ;  /* 0x0003b00001247983 */ /* 0x000ea80000300a00 */
[----:B------:R-:W2:Y:S04]  /*c2d0*/  LDL.LU.64 R38, [R1+0x3b8] ;  /* 0x0003b80001267983 */ /* 0x000ea80000300a00 */
        /* <DEDUP_REMOVED lines=8> */
[----:B0-----:R-:W3:Y:S04]  /*c360*/  LDL.LU.64 R88, [R1+0x80] ;  /* 0x0000800001587983 */ /* 0x001ee80000300a00 */
[----:B------:R-:W3:Y:S04]  /*c370*/  LDL.LU.64 R90, [R1+0x88] ;  /* 0x00008800015a7983 */ /* 0x000ee80000300a00 */
[----:B------:R-:W3:Y:S04]  /*c380*/  LDL.LU.64 R92, [R1+0x90] ;  /* 0x00009000015c7983 */ /* 0x000ee80000300a00 */
[----:B------:R-:W3:Y:S04]  /*c390*/  LDL.LU.64 R94, [R1+0x98] ;  /* 0x00009800015e7983 */ /* 0x000ee80000300a00 */
[----:B------:R-:W3:Y:S04]  /*c3a0*/  LDL.LU.64 R96, [R1+0xa0] ;  /* 0x0000a00001607983 */ /* 0x000ee80000300a00 */
[----:B------:R-:W3:Y:S04]  /*c3b0*/  LDL.LU.64 R98, [R1+0xa8] ;  /* 0x0000a80001627983 */ /* 0x000ee80000300a00 */
[----:B------:R-:W3:Y:S04]  /*c3c0*/  LDL.LU.64 R100, [R1+0xb0] ;  /* 0x0000b00001647983 */ /* 0x000ee80000300a00 */
[----:B------:R-:W3:Y:S04]  /*c3d0*/  LDL.LU.64 R102, [R1+0xb8] ;  /* 0x0000b80001667983 */ /* 0x000ee80000300a00 */
        /* <DEDUP_REMOVED lines=8> */
[----:B0-----:R-:W4:Y:S04]  /*c460*/  LDL.LU.64 R152, [R1+0x180] ;  /* 0x0001800001987983 */ /* 0x001f280000300a00 */
[----:B------:R-:W4:Y:S04]  /*c470*/  LDL.LU.64 R154, [R1+0x188] ;  /* 0x00018800019a7983 */ /* 0x000f280000300a00 */
[----:B------:R-:W4:Y:S04]  /*c480*/  LDL.LU.64 R156, [R1+0x190] ;  /* 0x00019000019c7983 */ /* 0x000f280000300a00 */
[----:B------:R-:W4:Y:S04]  /*c490*/  LDL.LU.64 R158, [R1+0x198] ;  /* 0x00019800019e7983 */ /* 0x000f280000300a00 */
[----:B------:R-:W4:Y:S04]  /*c4a0*/  LDL.LU.64 R160, [R1+0x1a0] ;  /* 0x0001a00001a07983 */ /* 0x000f280000300a00 */
[----:B------:R-:W4:Y:S04]  /*c4b0*/  LDL.LU.64 R162, [R1+0x1a8] ;  /* 0x0001a80001a27983 */ /* 0x000f280000300a00 */
[----:B------:R-:W4:Y:S04]  /*c4c0*/  LDL.LU.64 R164, [R1+0x1b0] ;  /* 0x0001b00001a47983 */ /* 0x000f280000300a00 */
[----:B------:R-:W4:Y:S04]  /*c4d0*/  LDL.LU.64 R166, [R1+0x1b8] ;  /* 0x0001b80001a67983 */ /* 0x000f280000300a00 */
        /* <DEDUP_REMOVED lines=15> */
[----:B------:R-:W3:Y:S01]  /*c5d0*/  LDL.LU.64 R234, [R1+0x2b8] ;  /* 0x0002b80001ea7983 */ /* 0x000ee20000300a00 */
[----:B------:R-:W-:-:S02]  /*c5e0*/  UIADD3 UR13, UR9, 0x24180, URZ ;  /* 0x00024180090d7890 */ /* 0x000fc4000fffe03f */
[----:B------:R-:W-:Y:S02]  /*c5f0*/  UISETP.NE.AND UP0, UPT, UR53, URZ, UPT ;  /* 0x0000003f3500728c */ /* 0x000fe4000bf05270 */
[----:B------:R-:W-:Y:S02]  /*c600*/  USHF.R.U32.HI UR13, URZ, 0x4, UR13 ;  /* 0x000000043f0d7899 */ /* 0x000fe4000801160d */
[----:B------:R-:W-:Y:S02]  /*c610*/  USEL UR12, UR12, URZ, !UP0 ;  /* 0x0000003f0c0c7287 */ /* 0x000fe4000c000000 */
[----:B------:R-:W-:Y:S02]  /*c620*/  ULOP3.LUT UR13, UR13, 0x3fff, URZ, 0xc0, !UPT ;  /* 0x00003fff0d0d7892 */ /* 0x000fe4000f8ec03f */
[----:B------:R-:W-:Y:S02]  /*c630*/  ULOP3.LUT UR43, UR44, 0x10000, URZ, 0xfc, !UPT ;  /* 0x000100002c2b7892 */ /* 0x000fe4000f8efc3f */
[----:B------:R-:W-:-:S02]  /*c640*/  ULOP3.LUT UR14, UR13, 0x10000, URZ, 0xfc, !UPT ;  /* 0x000100000d0e7892 */ /* 0x000fc4000f8efc3f */
[----:B------:R-:W-:Y:S02]  /*c650*/  UISETP.NE.U32.AND UP0, UPT, UR12, URZ, UPT ;  /* 0x0000003f0c00728c */ /* 0x000fe4000bf05070 */
[----:B------:R-:W-:Y:S02]  /*c660*/  ULEA UR43, UR42, UR43, 0xa ;  /* 0x0000002b2a2b7291 */ /* 0x000fe4000f8e503f */
[----:B------:R-:W-:Y:S01]  /*c670*/  UIMAD UR14, UR42, 0x1c0, UR14 ;  /* 0x000001c02a0e78a4 */ /* 0x000fe2000f8e020e */
[----:B------:R-:W-:Y:S01]  /*c680*/  UMOV UR13, 0xc0000010 ;  /* 0xc0000010000d7882 */ /* 0x000fe20000000000 */
[----:B------:R-:W-:Y:S02]  /*c690*/  UMOV UR15, 0xc0000010 ;  /* 0xc0000010000f7882 */ /* 0x000fe40000000000 */
[----:B------:R-:W-:Y:S01]  /*c6a0*/  UIADD3 UR18, UR14, 0x40, URZ ;  /* 0x000000400e127890 */ /* 0x000fe2000fffe03f */
[----:B------:R-:W-:Y:S01]  /*c6b0*/  UMOV UR12, UR43 ;  /* 0x0000002b000c7c82 */ /* 0x000fe20008000000 */
[----:B------:R-:W-:Y:S01]  /*c6c0*/  UMOV UR17, UR13 ;  /* 0x0000000d00117c82 */ /* 0x000fe20008000000 */
[----:B------:R-:W-:Y:S01]  /*c6d0*/  UMOV UR16, UR12 ;  /* 0x0000000c00107c82 */ /* 0x000fe20008000000 */
[----:B------:R-:W-:Y:S01]  /*c6e0*/  UMOV UR19, 0xc0000010 ;  /* 0xc000001000137882 */ /* 0x000fe20000000000 */
[----:B------:R-:W-:Y:S01]  /*c6f0*/  UIADD3 UR22, UR14, 0x80, URZ ;  /* 0x000000800e167890 */ /* 0x000fe2000fffe03f */
[----:B------:R-:W-:Y:S01]  /*c700*/  UMOV UR20, UR12 ;  /* 0x0000000c00147c82 */ /* 0x000fe20008000000 */
[----:B------:R-:W-:Y:S01]  /*c710*/  UMOV UR21, UR13 ;  /* 0x0000000d00157c82 */ /* 0x000fe20008000000 */
[----:B--2---:R-:W-:Y:S01]  /*c720*/  WARPGROUP.ARRIVE ;  /* 0x00000000000079c5 */ /* 0x004fe20000000000 */
[----:B------:R-:W-:Y:S01]  /*c730*/  UMOV UR23, 0xc0000010 ;  /* 0xc000001000177882 */ /* 0x000fe20000000000 */
[----:B------:R-:W-:Y:S01]  /*c740*/  UIADD3 UR26, UR14, 0xc0, URZ ;  /* 0x000000c00e1a7890 */ /* 0x000fe2000fffe03f */
[----:B------:R-:W-:Y:S01]  /*c750*/  UMOV UR24, UR12 ;  /* 0x0000000c00187c82 */ /* 0x000fe20008000000 */
[----:B------:R-:W-:-:S02]  /*c760*/  UMOV UR25, UR13 ;  /* 0x0000000d00197c82 */ /* 0x000fc40008000000 */
[----:B------:R-:W-:Y:S01]  /*c770*/  QGMMA.64x32x32.F32.E4M3.E4M3 R24, gdesc[UR12], R24, UP0, gsb0 ;  /* 0x006000000c1879f3 */ /* 0x000fe2000b800818 */
[----:B------:R-:W-:Y:S01]  /*c780*/  UMOV UR27, 0xc0000010 ;  /* 0xc0000010001b7882 */ /* 0x000fe20000000000 */
[----:B------:R-:W-:Y:S01]  /*c790*/  UIADD3 UR30, UR14, 0x100, URZ ;  /* 0x000001000e1e7890 */ /* 0x000fe2000fffe03f */
[----:B------:R-:W-:Y:S01]  /*c7a0*/  UMOV UR28, UR12 ;  /* 0x0000000c001c7c82 */ /* 0x000fe20008000000 */
[----:B------:R-:W-:Y:S01]  /*c7b0*/  UMOV UR29, UR13 ;  /* 0x0000000d001d7c82 */ /* 0x000fe20008000000 */
[----:B------:R-:W-:Y:S02]  /*c7c0*/  WARPGROUP.DEPBAR.LE gsb0, 0x0 ;  /* 0x00008000000079c5 */ /* 0x000fe40000010000 */
[----:B------:R-:W-:Y:S01]  /*c7d0*/  UMOV UR31, 0xc0000010 ;  /* 0xc0000010001f7882 */ /* 0x000fe20000000000 */
[----:B------:R-:W-:Y:S04]  /*c7e0*/  STL.64 [R1+0x380], R24 ;  /* 0x0003801801007387 */ /* 0x000fe80000100a00 */
[----:B------:R-:W-:Y:S04]  /*c7f0*/  STL.64 [R1+0x388], R26 ;  /* 0x0003881a01007387 */ /* 0x000fe80000100a00 */
[----:B------:R-:W-:Y:S04]  /*c800*/  STL.64 [R1+0x390], R28 ;  /* 0x0003901c01007387 */ /* 0x000fe80000100a00 */
[----:B------:R-:W-:Y:S04]  /*c810*/  STL.64 [R1+0x398], R30 ;  /* 0x0003981e01007387 */ /* 0x000fe80000100a00 */
[----:B------:R-:W-:Y:S04]  /*c820*/  STL.64 [R1+0x3a0], R32 ;  /* 0x0003a02001007387 */ /* 0x000fe80000100a00 */
[----:B------:R-:W-:Y:S01]  /*c830*/  STL.64 [R1+0x3a8], R34 ;  /* 0x0003a82201007387 */ /* 0x000fe20000100a00 */
[----:B------:R-:W-:-:S03]  /*c840*/  UIADD3 UR34, UR14, 0x140, URZ ;  /* 0x000001400e227890 */ /* 0x000fc6000fffe03f */
[----:B------:R-:W-:Y:S04]  /*c850*/  STL.64 [R1+0x3b0], R36 ;  /* 0x0003b02401007387 */ /* 0x000fe80000100a00 */
[----:B------:R0:W-:Y:S01]  /*c860*/  STL.64 [R1+0x3b8], R38 ;  /* 0x0003b82601007387 */ /* 0x0001e20000100a00 */
[----:B------:R-:W-:Y:S01]  /*c870*/  UMOV UR32, UR12 ;  /* 0x0000000c00207c82 */ /* 0x000fe20008000000 */
[----:B------:R-:W-:Y:S01]  /*c880*/  UMOV UR33, UR13 ;  /* 0x0000000d00217c82 */ /* 0x000fe20008000000 */
[----:B------:R-:W-:Y:S01]  /*c890*/  UMOV UR35, 0xc0000010 ;  /* 0xc000001000237882 */ /* 0x000fe20000000000 */
[----:B0-----:R-:W2:Y:S04]  /*c8a0*/  LDL.LU.64 R38, [R1+0xc50] ;  /* 0x000c500001267983 */ /* 0x001ea80000300a00 */
[----:B------:R-:W2:Y:S04]  /*c8b0*/  LDL.LU.64 R36, [R1+0xc48] ;  /* 0x000c480001247983 */ /* 0x000ea80000300a00 */
[----:B------:R-:W2:Y:S04]  /*c8c0*/  LDL.LU.64 R34, [R1+0xc40] ;  /* 0x000c400001227983 */ /* 0x000ea80000300a00 */
[----:B------:R-:W2:Y:S04]  /*c8d0*/  LDL.LU.64 R32, [R1+0xc38] ;  /* 0x000c380001207983 */ /* 0x000ea80000300a00 */
[----:B------:R-:W2:Y:S04]  /*c8e0*/  LDL.LU.64 R30, [R1+0xc30] ;  /* 0x000c3000011e7983 */ /* 0x000ea80000300a00 */
[----:B------:R-:W2:Y:S04]  /*c8f0*/  LDL.LU.64 R28, [R1+0xc28] ;  /* 0x000c2800011c7983 */ /* 0x000ea80000300a00 */
[----:B------:R-:W2:Y:S04]  /*c900*/  LDL.LU.64 R26, [R1+0xc20] ;  /* 0x000c2000011a7983 */ /* 0x000ea80000300a00 */
[----:B------:R-:W2:Y:S01]  /*c910*/  LDL.LU.64 R24, [R1+0xc18] ;  /* 0x000c180001187983 */ /* 0x000ea20000300a00 */
[----:B---3--:R-:W-:-:S06]  /*c920*/  WARPGROUP.ARRIVE ;  /* 0x00000000000079c5 */ /* 0x008fcc0000000000 */
[----:B------:R-:W-:Y:S03]  /*c930*/  QGMMA.64x32x32.F32.E4M3.E4M3 R220, gdesc[UR16], R220, UP0, gsb0 ;  /* 0x0060000010dc79f3 */ /* 0x000fe6000b8008dc */
[----:B------:R-:W-:Y:S02]  /*c940*/  WARPGROUP.DEPBAR.LE gsb0, 0x0 ;  /* 0x00008000000079c5 */ /* 0x000fe40000010000 */
[----:B----4-:R-:W-:Y:S01]  /*c950*/  WARPGROUP.ARRIVE ;  /* 0x00000000000079c5 */ /* 0x010fe20000000000 */
[----:B------:R-:W-:Y:S04]  /*c960*/  STL.64 [R1+0x280], R220 ;  /* 0x000280dc01007387 */ /* 0x000fe80000100a00 */
[----:B------:R-:W-:Y:S01]  /*c970*/  STL.64 [R1+0x288], R222 ;  /* 0x000288de01007387 */ /* 0x000fe20000100a00 */
[----:B------:R-:W-:Y:S03]  /*c980*/  QGMMA.64x32x32.F32.E4M3.E4M3 R152, gdesc[UR20], R152, UP0, gsb0 ;  /* 0x00600000149879f3 */ /* 0x000fe6000b800898 */
[----:B------:R-:W-:Y:S04]  /*c990*/  STL.64 [R1+0x290], R224 ;  /* 0x000290e001007387 */ /* 0x000fe80000100a00 */
[----:B------:R-:W-:Y:S04]  /*c9a0*/  STL.64 [R1+0x298], R226 ;  /* 0x000298e201007387 */ /* 0x000fe80000100a00 */
[----:B------:R-:W-:Y:S04]  /*c9b0*/  STL.64 [R1+0x2a0], R228 ;  /* 0x0002a0e401007387 */ /* 0x000fe80000100a00 */
[----:B------:R-:W-:Y:S04]  /*c9c0*/  STL.64 [R1+0x2a8], R230 ;  /* 0x0002a8e601007387 */ /* 0x000fe80000100a00 */
[----:B------:R-:W-:Y:S04]  /*c9d0*/  STL.64 [R1+0x2b0], R232 ;  /* 0x0002b0e801007387 */ /* 0x000fe80000100a00 */
[----:B------:R-:W-:Y:S01]  /*c9e0*/  STL.64 [R1+0x2b8], R234 ;  /* 0x0002b8ea01007387 */ /* 0x000fe20000100a00 */
[----:B------:R-:W-:-:S02]  /*c9f0*/  WARPGROUP.DEPBAR.LE gsb0, 0x0 ;  /* 0x00008000000079c5 */ /* 0x000fc40000010000 */
[----:B------:R-:W-:Y:S01]  /*ca00*/  WARPGROUP.ARRIVE ;  /* 0x00000000000079c5 */ /* 0x000fe20000000000 */
[----:B------:R0:W-:Y:S04]  /*ca10*/  STL.64 [R1+0x180], R152 ;  /* 0x0001809801007387 */ /* 0x0001e80000100a00 */
[----:B------:R3:W-:Y:S01]  /*ca20*/  STL.64 [R1+0x188], R154 ;  /* 0x0001889a01007387 */ /* 0x0007e20000100a00 */
[----:B------:R-:W-:Y:S03]  /*ca30*/  QGMMA.64x32x32.F32.E4M3.E4M3 R88, gdesc[UR24], R88, UP0, gsb0 ;  /* 0x00600000185879f3 */ /* 0x000fe6000b800858 */
[----:B------:R4:W-:Y:S04]  /*ca40*/  STL.64 [R1+0x190], R156 ;  /* 0x0001909c01007387 */ /* 0x0009e80000100a00 */
[----:B------:R1:W-:Y:S04]  /*ca50*/  STL.64 [R1+0x198], R158 ;  /* 0x0001989e01007387 */ /* 0x0003e80000100a00 */
[----:B------:R1:W-:Y:S04]  /*ca60*/  STL.64 [R1+0x1a0], R160 ;  /* 0x0001a0a001007387 */ /* 0x0003e80000100a00 */
[----:B------:R1:W-:Y:S04]  /*ca70*/  STL.64 [R1+0x1a8], R162 ;  /* 0x0001a8a201007387 */ /* 0x0003e80000100a00 */
[----:B------:R1:W-:Y:S04]  /*ca80*/  STL.64 [R1+0x1b0], R164 ;  /* 0x0001b0a401007387 */ /* 0x0003e80000100a00 */
[----:B------:R1:W-:Y:S04]  /*ca90*/  STL.64 [R1+0x1b8], R166 ;  /* 0x0001b8a601007387 */ /* 0x0003e80000100a00 */
[----:B0-----:R-:W2:Y:S04]  /*caa0*/  LDL.LU.64 R152, [R1+0x40] ;  /* 0x0000400001987983 */ /* 0x001ea80000300a00 */
[----:B---3--:R-:W2:Y:S04]  /*cab0*/  LDL.LU.64 R154, [R1+0x48] ;  /* 0x00004800019a7983 */ /* 0x008ea80000300a00 */
[----:B----4-:R-:W2:Y:S01]  /*cac0*/  LDL.LU.64 R156, [R1+0x50] ;  /* 0x00005000019c7983 */ /* 0x010ea20000300a00 */
[----:B------:R-:W-:-:S02]  /*cad0*/  WARPGROUP.DEPBAR.LE gsb0, 0x0 ;  /* 0x00008000000079c5 */ /* 0x000fc40000010000 */
[----:B-----5:R-:W-:-:S06]  /*cae0*/  WARPGROUP.ARRIVE ;  /* 0x00000000000079c5 */ /* 0x020fcc0000000000 */
[----:B------:R-:W-:Y:S01]  /*caf0*/  QGMMA.64x32x32.F32.E4M3.E4M3 R200, gdesc[UR28], R200, UP0, gsb0 ;  /* 0x006000001cc879f3 */ /* 0x000fe2000b8008c8 */
[----:B------:R0:W-:Y:S04]  /*cb00*/  STL.64 [R1+0x80], R88 ;  /* 0x0000805801007387 */ /* 0x0001e80000100a00 */
[----:B------:R3:W-:Y:S04]  /*cb10*/  STL.64 [R1+0x88], R90 ;  /* 0x0000885a01007387 */ /* 0x0007e80000100a00 */
[----:B------:R4:W-:Y:S04]  /*cb20*/  STL.64 [R1+0x90], R92 ;  /* 0x0000905c01007387 */ /* 0x0009e80000100a00 */
[----:B------:R4:W-:Y:S04]  /*cb30*/  STL.64 [R1+0x98], R94 ;  /* 0x0000985e01007387 */ /* 0x0009e80000100a00 */
[----:B------:R4:W-:Y:S04]  /*cb40*/  STL.64 [R1+0xa0], R96 ;  /* 0x0000a06001007387 */ /* 0x0009e80000100a00 */
[----:B------:R4:W-:Y:S04]  /*cb50*/  STL.64 [R1+0xa8], R98 ;  /* 0x0000a86201007387 */ /* 0x0009e80000100a00 */
[----:B------:R4:W-:Y:S04]  /*cb60*/  STL.64 [R1+0xb0], R100 ;  /* 0x0000b06401007387 */ /* 0x0009e80000100a00 */
[----:B------:R4:W-:Y:S04]  /*cb70*/  STL.64 [R1+0xb8], R102 ;  /* 0x0000b86601007387 */ /* 0x0009e80000100a00 */
[----:B-1----:R-:W2:Y:S04]  /*cb80*/  LDL.LU.64 R158, [R1+0x58] ;  /* 0x00005800019e7983 */ /* 0x002ea80000300a00 */
[----:B------:R-:W2:Y:S04]  /*cb90*/  LDL.LU.64 R160, [R1+0x60] ;  /* 0x0000600001a07983 */ /* 0x000ea80000300a00 */
[----:B------:R-:W2:Y:S04]  /*cba0*/  LDL.LU.64 R162, [R1+0x68] ;  /* 0x0000680001a27983 */ /* 0x000ea80000300a00 */
[----:B------:R-:W2:Y:S04]  /*cbb0*/  LDL.LU.64 R164, [R1+0x70] ;  /* 0x0000700001a47983 */ /* 0x000ea80000300a00 */
[----:B------:R-:W2:Y:S01]  /*cbc0*/  LDL.LU.64 R166, [R1+0x78] ;  /* 0x0000780001a67983 */ /* 0x000ea20000300a00 */
[----:B------:R-:W-:Y:S01]  /*cbd0*/  UIADD3 UR38, UR14, 0x180, URZ ;  /* 0x000001800e267890 */ /* 0x000fe2000fffe03f */
[----:B------:R-:W-:Y:S01]  /*cbe0*/  UMOV UR36, UR12 ;  /* 0x0000000c00247c82 */ /* 0x000fe20008000000 */
[----:B------:R-:W-:Y:S01]  /*cbf0*/  UMOV UR37, UR13 ;  /* 0x0000000d00257c82 */ /* 0x000fe20008000000 */
[----:B------:R-:W-:Y:S01]  /*cc00*/  UMOV UR39, 0xc0000010 ;  /* 0xc000001000277882 */ /* 0x000fe20000000000 */
[----:B0-----:R-:W2:Y:S04]  /*cc10*/  LDL.LU.64 R88, [R1+0x140] ;  /* 0x0001400001587983 */ /* 0x001ea80000300a00 */
[----:B---3--:R-:W3:Y:S01]  /*cc20*/  LDL.LU.64 R90, [R1+0x148] ;  /* 0x00014800015a7983 */ /* 0x008ee20000300a00 */
[----:B------:R-:W-:-:S02]  /*cc30*/  WARPGROUP.DEPBAR.LE gsb0, 0x0 ;  /* 0x00008000000079c5 */ /* 0x000fc40000010000 */
[----:B------:R-:W-:Y:S01]  /*cc40*/  WARPGROUP.ARRIVE ;  /* 0x00000000000079c5 */ /* 0x000fe20000000000 */
[----:B----4-:R-:W3:Y:S04]  /*cc50*/  LDL.LU.64 R92, [R1+0x150] ;  /* 0x00015000015c7983 */ /* 0x010ee80000300a00 */
[----:B------:R-:W3:Y:S01]  /*cc60*/  LDL.LU.64 R94, [R1+0x158] ;  /* 0x00015800015e7983 */ /* 0x000ee20000300a00 */
[----:B------:R-:W-:Y:S03]  /*cc70*/  QGMMA.64x32x32.F32.E4M3.E4M3 R136, gdesc[UR32], R136, UP0, gsb0 ;  /* 0x00600000208879f3 */ /* 0x000fe6000b800888 */
[----:B------:R-:W3:Y:S04]  /*cc80*/  LDL.LU.64 R96, [R1+0x160] ;  /* 0x0001600001607983 */ /* 0x000ee80000300a00 */
[----:B------:R-:W3:Y:S04]  /*cc90*/  LDL.LU.64 R98, [R1+0x168] ;  /* 0x0001680001627983 */ /* 0x000ee80000300a00 */
[----:B------:R-:W3:Y:S04]  /*cca0*/  LDL.LU.64 R100, [R1+0x170] ;  /* 0x0001700001647983 */ /* 0x000ee80000300a00 */
[----:B------:R-:W3:Y:S01]  /*ccb0*/  LDL.LU.64 R102, [R1+0x178] ;  /* 0x0001780001667983 */ /* 0x000ee20000300a00 */
[----:B------:R-:W-:-:S02]  /*ccc0*/  WARPGROUP.DEPBAR.LE gsb0, 0x0 ;  /* 0x00008000000079c5 */ /* 0x000fc40000010000 */
[----:B------:R-:W-:-:S06]  /*ccd0*/  WARPGROUP.ARRIVE ;  /* 0x00000000000079c5 */ /* 0x000fcc0000000000 */
[----:B------:R-:W-:Y:S01]  /*cce0*/  QGMMA.64x32x32.F32.E4M3.E4M3 R72, gdesc[UR36], R72, UP0, gsb0 ;  /* 0x00600000244879f3 */ /* 0x000fe2000b800848 */
[----:B------:R-:W-:Y:S01]  /*ccf0*/  UIADD3 UR16, UR43, 0x100, URZ ;  /* 0x000001002b107890 */ /* 0x000fe2000fffe03f */
[----:B------:R-:W-:-:S06]  /*cd00*/  UMOV UR37, 0xc0000010 ;  /* 0xc000001000257882 */ /* 0x000fcc0000000000 */
[----:B------:R-:W-:Y:S01]  /*cd10*/  UMOV UR36, UR16 ;  /* 0x0000001000247c82 */ /* 0x000fe20008000000 */
[----:B------:R-:W-:Y:S02]  /*cd20*/  WARPGROUP.DEPBAR.LE gsb0, 0x0 ;  /* 0x00008000000079c5 */ /* 0x000fe40000010000 */
[----:B------:R-:W-:-:S06]  /*cd30*/  WARPGROUP.ARRIVE ;  /* 0x00000000000079c5 */ /* 0x000fcc0000000000 */
[----:B------:R-:W-:Y:S01]  /*cd40*/  QGMMA.64x32x32.F32.E4M3.E4M3 R56, gdesc[UR36], R56, UP0, gsb0 ;  /* 0x00600000243879f3 */ /* 0x000fe2000b800838 */
[----:B------:R-:W-:Y:S01]  /*cd50*/  UMOV UR32, UR36 ;  /* 0x0000002400207c82 */ /* 0x000fe20008000000 */
        /* <DEDUP_REMOVED lines=12> */
[----:B--2---:R-:W-:-:S06]  /*ce20*/  WARPGROUP.ARRIVE ;  /* 0x00000000000079c5 */ /* 0x004fcc0000000000 */
[----:B------:R-:W-:Y:S01]  /*ce30*/  QGMMA.64x32x32.F32.E4M3.E4M3 R152, gdesc[UR24], R152, UP0, gsb0 ;  /* 0x00600000189879f3 */ /* 0x000fe2000b800898 */
[----:B------:R-:W-:Y:S01]  /*ce40*/  UMOV UR20, UR36 ;  /* 0x0000002400147c82 */ /* 0x000fe20008000000 */
[----:B------:R-:W-:Y:S01]  /*ce50*/  UMOV UR21, UR37 ;  /* 0x0000002500157c82 */ /* 0x000fe20008000000 */
[----:B------:R-:W-:Y:S04]  /*ce60*/  STL.64 [R1+0xad0], R214 ;  /* 0x000ad0d601007387 */ /* 0x000fe80000100a00 */
[----:B------:R-:W-:Y:S04]  /*ce70*/  STL.64 [R1+0xac8], R212 ;  /* 0x000ac8d401007387 */ /* 0x000fe80000100a00 */
[----:B------:R-:W-:Y:S04]  /*ce80*/  STL.64 [R1+0xac0], R210 ;  /* 0x000ac0d201007387 */ /* 0x000fe80000100a00 */
[----:B------:R-:W-:Y:S04]  /*ce90*/  STL.64 [R1+0xab8], R208 ;  /* 0x000ab8d001007387 */ /* 0x000fe80000100a00 */
[----:B------:R-:W-:Y:S01]  /*cea0*/  STL.64 [R1+0xab0], R206 ;  /* 0x000ab0ce01007387 */ /* 0x000fe20000100a00 */
[----:B------:R-:W-:-:S02]  /*ceb0*/  WARPGROUP.DEPBAR.LE gsb0, 0x0 ;  /* 0x00008000000079c5 */ /* 0x000fc40000010000 */
[----:B---3--:R-:W-:-:S06]  /*cec0*/  WARPGROUP.ARRIVE ;  /* 0x00000000000079c5 */ /* 0x008fcc0000000000 */
[----:B------:R-:W-:Y:S01]  /*ced0*/  QGMMA.64x32x32.F32.E4M3.E4M3 R88, gdesc[UR20], R88, UP0, gsb0 ;  /* 0x00600000145879f3 */ /* 0x000fe2000b800858 */
[----:B------:R-:W-:Y:S04]  /*cee0*/  STL.64 [R1+0xaa8], R204 ;  /* 0x000aa8cc01007387 */ /* 0x000fe80000100a00 */
        /* <DEDUP_REMOVED lines=22> */
[----:B------:R-:W-:Y:S01]  /*d050*/  STL.64 [R1+0x60], R160 ;  /* 0x000060a001007387 */ /* 0x000fe20000100a00 */
[----:B------:R-:W-:-:S03]  /*d060*/  WARPGROUP.DEPBAR.LE gsb0, 0x0 ;  /* 0x00008000000079c5 */ /* 0x000fc60000010000 */
[----:B------:R-:W-:Y:S04]  /*d070*/  STL.64 [R1+0x68], R162 ;  /* 0x000068a201007387 */ /* 0x000fe80000100a00 */
[----:B------:R-:W-:Y:S04]  /*d080*/  STL.64 [R1+0x70], R164 ;  /* 0x000070a401007387 */ /* 0x000fe80000100a00 */
[----:B------:R-:W-:Y:S04]  /*d090*/  STL.64 [R1+0x78], R166 ;  /* 0x000078a601007387 */ /* 0x000fe80000100a00 */
        /* <DEDUP_REMOVED lines=8> */
[----:B0-----:R-:W4:Y:S04]  /*d120*/  LDL.LU.64 R88, [R1+0x240] ;  /* 0x0002400001587983 */ /* 0x001f280000300a00 */
[----:B-1----:R-:W4:Y:S04]  /*d130*/  LDL.LU.64 R90, [R1+0x248] ;  /* 0x00024800015a7983 */ /* 0x002f280000300a00 */
[----:B--2---:R-:W2:Y:S04]  /*d140*/  LDL.LU.64 R92, [R1+0x250] ;  /* 0x00025000015c7983 */ /* 0x004ea80000300a00 */
[----:B---3--:R-:W2:Y:S04]  /*d150*/  LDL.LU.64 R94, [R1+0x258] ;  /* 0x00025800015e7983 */ /* 0x008ea80000300a00 */
[----:B----4-:R-:W2:Y:S04]  /*d160*/  LDL.LU.64 R96, [R1+0x260] ;  /* 0x0002600001607983 */ /* 0x010ea80000300a00 */
[----:B------:R-:W2:Y:S04]  /*d170*/  LDL.LU.64 R98, [R1+0x268] ;  /* 0x0002680001627983 */ /* 0x000ea80000300a00 */
[----:B------:R-:W2:Y:S04]  /*d180*/  LDL.LU.64 R100, [R1+0x270] ;  /* 0x0002700001647983 */ /* 0x000ea80000300a00 */
[----:B------:R-:W2:Y:S04]  /*d190*/  LDL.LU.64 R102, [R1+0x278] ;  /* 0x0002780001667983 */ /* 0x000ea80000300a00 */
[----:B------:R-:W3:Y:S04]  /*d1a0*/  LDL.LU.64 R152, [R1+0x340] ;  /* 0x0003400001987983 */ /* 0x000ee80000300a00 */
[----:B------:R-:W3:Y:S04]  /*d1b0*/  LDL.LU.64 R154, [R1+0x348] ;  /* 0x00034800019a7983 */ /* 0x000ee80000300a00 */
[----:B------:R-:W3:Y:S04]  /*d1c0*/  LDL.LU.64 R156, [R1+0x350] ;  /* 0x00035000019c7983 */ /* 0x000ee80000300a00 */
[----:B------:R-:W3:Y:S04]  /*d1d0*/  LDL.LU.64 R158, [R1+0x358] ;  /* 0x00035800019e7983 */ /* 0x000ee80000300a00 */
[----:B------:R-:W3:Y:S04]  /*d1e0*/  LDL.LU.64 R160, [R1+0x360] ;  /* 0x0003600001a07983 */ /* 0x000ee80000300a00 */
[----:B------:R-:W3:Y:S04]  /*d1f0*/  LDL.LU.64 R162, [R1+0x368] ;  /* 0x0003680001a27983 */ /* 0x000ee80000300a00 */
[----:B------:R-:W3:Y:S04]  /*d200*/  LDL.LU.64 R164, [R1+0x370] ;  /* 0x0003700001a47983 */ /* 0x000ee80000300a00 */
[----:B------:R-:W3:Y:S04]  /*d210*/  LDL.LU.64 R166, [R1+0x378] ;  /* 0x0003780001a67983 */ /* 0x000ee80000300a00 */
[----:B------:R-:W4:Y:S04]  /*d220*/  LDL.LU.64 R220, [R1+0x300] ;  /* 0x0003000001dc7983 */ /* 0x000f280000300a00 */
        /* <DEDUP_REMOVED lines=22> */
[----:B------:R-:W4:Y:S01]  /*d390*/  LDL.LU.64 R150, [R1+0x138] ;  /* 0x0001380001967983 */ /* 0x000f220000300a00 */
[----:B------:R-:W-:Y:S01]  /*d3a0*/  UMOV UR16, UR36 ;  /* 0x0000002400107c82 */ /* 0x000fe20008000000 */
[----:B------:R-:W-:-:S02]  /*d3b0*/  UMOV UR17, UR37 ;  /* 0x0000002500117c82 */ /* 0x000fc40008000000 */
[----:B------:R-:W4:Y:S04]  /*d3c0*/  LDL.LU.64 R72, [R1] ;  /* 0x0000000001487983 */ /* 0x000f280000300a00 */
        /* <DEDUP_REMOVED lines=8> */
[----:B------:R-:W-:Y:S01]  /*d450*/  UMOV UR13, UR37 ;  /* 0x00000025000d7c82 */ /* 0x000fe20008000000 */
[----:B------:R-:W-:Y:S01]  /*d460*/  UIADD3 UR20, UR43, 0x200, URZ ;  /* 0x000002002b147890 */ /* 0x000fe2000fffe03f */
[----:B--2---:R-:W-:-:S06]  /*d470*/  WARPGROUP.ARRIVE ;  /* 0x00000000000079c5 */ /* 0x004fcc0000000000 */
[----:B------:R-:W-:Y:S03]  /*d480*/  QGMMA.64x32x32.F32.E4M3.E4M3 R88, gdesc[UR16], R88, UP0, gsb0 ;  /* 0x00600000105879f3 */ /* 0x000fe6000b800858 */
[----:B------:R-:W-:Y:S02]  /*d490*/  WARPGROUP.DEPBAR.LE gsb0, 0x0 ;  /* 0x00008000000079c5 */ /* 0x000fe40000010000 */
[----:B---3--:R-:W-:-:S06]  /*d4a0*/  WARPGROUP.ARRIVE ;  /* 0x00000000000079c5 */ /* 0x008fcc0000000000 */
[----:B------:R-:W-:Y:S01]  /*d4b0*/  QGMMA.64x32x32.F32.E4M3.E4M3 R152, gdesc[UR12], R152, UP0, gsb0 ;  /* 0x006000000c9879f3 */ /* 0x000fe2000b800898 */
[----:B------:R-:W-:Y:S01]  /*d4c0*/  UMOV UR12, UR20 ;  /* 0x00000014000c7c82 */ /* 0x000fe20008000000 */
[----:B------:R-:W-:Y:S01]  /*d4d0*/  UMOV UR13, 0xc0000010 ;  /* 0xc0000010000d7882 */ /* 0x000fe20000000000 */
[----:B------:R-:W-:Y:S02]  /*d4e0*/  WARPGROUP.DEPBAR.LE gsb0, 0x0 ;  /* 0x00008000000079c5 */ /* 0x000fe40000010000 */
[----:B----4-:R-:W-:-:S06]  /*d4f0*/  WARPGROUP.ARRIVE ;  /* 0x00000000000079c5 */ /* 0x010fcc0000000000 */
        /* <DEDUP_REMOVED lines=25> */
[----:B------:R-:W2:Y:S01]  /*d690*/  LDL.LU.64 R94, [R1+0xbf0] ;  /* 0x000bf000015e7983 */ /* 0x000ea20000300a00 */
[----:B------:R-:W-:-:S02]  /*d6a0*/  WARPGROUP.DEPBAR.LE gsb0, 0x0 ;  /* 0x00008000000079c5 */ /* 0x000fc40000010000 */
[----:B------:R-:W-:Y:S01]  /*d6b0*/  WARPGROUP.ARRIVE ;  /* 0x00000000000079c5 */ /* 0x000fe20000000000 */
[----:B------:R-:W2:Y:S04]  /*d6c0*/  LDL.LU.64 R92, [R1+0xbe8] ;  /* 0x000be800015c7983 */ /* 0x000ea80000300a00 */
[----:B------:R-:W2:Y:S01]  /*d6d0*/  LDL.LU.64 R90, [R1+0xbe0] ;  /* 0x000be000015a7983 */ /* 0x000ea20000300a00 */
[----:B------:R-:W-:Y:S03]  /*d6e0*/  QGMMA.64x32x32.F32.E4M3.E4M3 R72, gdesc[UR24], R72, UP0, gsb0 ;  /* 0x00600000184879f3 */ /* 0x000fe6000b800848 */
[----:B------:R-:W2:Y:S01]  /*d6f0*/  LDL.LU.64 R88, [R1+0xbd8] ;  /* 0x000bd80001587983 */ /* 0x000ea20000300a00 */
[----:B------:R-:W-:Y:S01]  /*d700*/  UMOV UR28, UR12 ;  /* 0x0000000c001c7c82 */ /* 0x000fe20008000000 */
[----:B------:R-:W-:-:S02]  /*d710*/  UMOV UR29, UR13 ;  /* 0x0000000d001d7c82 */ /* 0x000fc40008000000 */
[----:B------:R-:W-:Y:S04]  /*d720*/  STL.64 [R1+0x340], R152 ;  /* 0x0003409801007387 */ /* 0x000fe80000100a00 */
        /* <DEDUP_REMOVED lines=8> */
[----:B------:R-:W-:Y:S01]  /*d7b0*/  QGMMA.64x32x32.F32.E4M3.E4M3 R168, gdesc[UR28], R168, UP0, gsb0 ;  /* 0x006000001ca879f3 */ /* 0x000fe2000b8008a8 */
        /* <DEDUP_REMOVED lines=9> */
[----:B------:R-:W-:Y:S01]  /*d850*/  UMOV UR32, UR12 ;  /* 0x0000000c00207c82 */ /* 0x000fe20008000000 */
[----:B------:R-:W-:Y:S01]  /*d860*/  UMOV UR33, UR13 ;  /* 0x0000000d00217c82 */ /* 0x000fe20008000000 */
[----:B------:R-:W-:-:S02]  /*d870*/  WARPGROUP.DEPBAR.LE gsb0, 0x0 ;  /* 0x00008000000079c5 */ /* 0x000fc40000010000 */
[----:B------:R-:W-:-:S06]  /*d880*/  WARPGROUP.ARRIVE ;  /* 0x00000000000079c5 */ /* 0x000fcc0000000000 */
        /* <DEDUP_REMOVED lines=11> */
[----:B------:R-:W4:Y:S04]  /*d940*/  LDL.LU.64 R230, [R1+0xb80] ;  /* 0x000b800001e67983 */ /* 0x000f280000300a00 */
[----:B------:R-:W4:Y:S04]  /*d950*/  LDL.LU.64 R228, [R1+0xb78] ;  /* 0x000b780001e47983 */ /* 0x000f280000300a00 */
[----:B------:R-:W4:Y:S04]  /*d960*/  LDL.LU.64 R226, [R1+0xb70] ;  /* 0x000b700001e27983 */ /* 0x000f280000300a00 */
[----:B------:R-:W4:Y:S04]  /*d970*/  LDL.LU.64 R224, [R1+0xb68] ;  /* 0x000b680001e07983 */ /* 0x000f280000300a00 */
[----:B------:R-:W4:Y:S04]  /*d980*/  LDL.LU.64 R222, [R1+0xb60] ;  /* 0x000b600001de7983 */ /* 0x000f280000300a00 */
[----:B------:R-:W4:Y:S01]  /*d990*/  LDL.LU.64 R220, [R1+0xb58] ;  /* 0x000b580001dc7983 */ /* 0x000f220000300a00 */
[----:B------:R-:W-:-:S02]  /*d9a0*/  WARPGROUP.DEPBAR.LE gsb0, 0x0 ;  /* 0x00008000000079c5 */ /* 0x000fc40000010000 */
[----:B------:R-:W-:Y:S01]  /*d9b0*/  WARPGROUP.ARRIVE ;  /* 0x00000000000079c5 */ /* 0x000fe20000000000 */
[----:B------:R-:W-:Y:S01]  /*d9c0*/  STL.64 [R1+0x200], R200 ;  /* 0x000200c801007387 */ /* 0x000fe20000100a00 */
[----:B------:R-:W-:Y:S01]  /*d9d0*/  UMOV UR36, UR12 ;  /* 0x0000000c00247c82 */ /* 0x000fe20008000000 */
[----:B------:R-:W-:Y:S02]  /*d9e0*/  UMOV UR37, UR13 ;  /* 0x0000000d00257c82 */ /* 0x000fe40008000000 */
[----:B------:R-:W-:Y:S01]  /*d9f0*/  STL.64 [R1+0x208], R202 ;  /* 0x000208ca01007387 */ /* 0x000fe20000100a00 */
[----:B------:R-:W-:Y:S03]  /*da00*/  QGMMA.64x32x32.F32.E4M3.E4M3 R40, gdesc[UR36], R40, UP0, gsb0 ;  /* 0x00600000242879f3 */ /* 0x000fe6000b800828 */
        /* <DEDUP_REMOVED lines=14> */
[----:B------:R1:W-:Y:S04]  /*daf0*/  STL.64 [R1], R72 ;  /* 0x0000004801007387 */ /* 0x0003e80000100a00 */
[----:B------:R0:W-:Y:S04]  /*db00*/  STL.64 [R1+0x8], R74 ;  /* 0x0000084a01007387 */ /* 0x0001e80000100a00 */
[----:B------:R0:W-:Y:S04]  /*db10*/  STL.64 [R1+0x10], R76 ;  /* 0x0000104c01007387 */ /* 0x0001e80000100a00 */
[----:B------:R0:W-:Y:S04]  /*db20*/  STL.64 [R1+0x18], R78 ;  /* 0x0000184e01007387 */ /* 0x0001e80000100a00 */
[----:B------:R0:W-:Y:S04]  /*db30*/  STL.64 [R1+0x20], R80 ;  /* 0x0000205001007387 */ /* 0x0001e80000100a00 */
[----:B------:R0:W-:Y:S04]  /*db40*/  STL.64 [R1+0x28], R82 ;  /* 0x0000285201007387 */ /* 0x0001e80000100a00 */
[----:B------:R0:W-:Y:S04]  /*db50*/  STL.64 [R1+0x30], R84 ;  /* 0x0000305401007387 */ /* 0x0001e80000100a00 */
[----:B------:R0:W-:Y:S04]  /*db60*/  STL.64 [R1+0x38], R86 ;  /* 0x0000385601007387 */ /* 0x0001e80000100a00 */
[----:B-1----:R-:W4:Y:S04]  /*db70*/  LDL.LU.64 R72, [R1+0xc0] ;  /* 0x0000c00001487983 */ /* 0x002f280000300a00 */
[----:B0-----:R-:W4:Y:S04]  /*db80*/  LDL.LU.64 R74, [R1+0xc8] ;  /* 0x0000c800014a7983 */ /* 0x001f280000300a00 */
[----:B------:R-:W4:Y:S01]  /*db90*/  LDL.LU.64 R76, [R1+0xd0] ;  /* 0x0000d000014c7983 */ /* 0x000f220000300a00 */
[----:B------:R-:W-:-:S03]  /*dba0*/  IMAD.MOV.U32 R11, RZ, RZ, R87 ;  /* 0x000000ffff0b7224 */ /* 0x000fc600078e0057 */
[----:B------:R-:W4:Y:S04]  /*dbb0*/  LDL.LU.64 R78, [R1+0xd8] ;  /* 0x0000d800014e7983 */ /* 0x000f280000300a00 */
[----:B------:R-:W4:Y:S04]  /*dbc0*/  LDL.LU.64 R80, [R1+0xe0] ;  /* 0x0000e00001507983 */ /* 0x000f280000300a00 */
[----:B------:R-:W4:Y:S04]  /*dbd0*/  LDL.LU.64 R82, [R1+0xe8] ;  /* 0x0000e80001527983 */ /* 0x000f280000300a00 */
[----:B------:R-:W4:Y:S04]  /*dbe0*/  LDL.LU.64 R84, [R1+0xf0] ;  /* 0x0000f00001547983 */ /* 0x000f280000300a00 */
[----:B------:R-:W4:Y:S01]  /*dbf0*/  LDL.LU.64 R86, [R1+0xf8] ;  /* 0x0000f80001567983 */ /* 0x000f220000300a00 */
[----:B------:R-:W-:Y:S01]  /*dc00*/  UIADD3 UR43, UR43, 0x300, URZ ;  /* 0x000003002b2b7890 */ /* 0x000fe2000fffe03f */
[----:B------:R-:W-:-:S02]  /*dc10*/  WARPGROUP.DEPBAR.LE gsb0, 0x0 ;  /* 0x00008000000079c5 */ /* 0x000fc40000010000 */
[----:B------:R-:W-:Y:S01]  /*dc20*/  WARPGROUP.ARRIVE ;  /* 0x00000000000079c5 */ /* 0x000fe20000000000 */
[----:B------:R-:W-:Y:S01]  /*dc30*/  UMOV UR37, 0xc0000010 ;  /* 0xc000001000257882 */ /* 0x000fe20000000000 */
[----:B------:R-:W4:Y:S02]  /*dc40*/  LDL.LU.64 R136, [R1+0x1c0] ;  /* 0x0001c00001887983 */ /* 0x000f240000300a00 */
[----:B------:R-:W-:Y:S02]  /*dc50*/  UMOV UR36, UR43 ;  /* 0x0000002b00247c82 */ /* 0x000fe40008000000 */
[----:B------:R-:W-:Y:S01]  /*dc60*/  QGMMA.64x32x32.F32.E4M3.E4M3 R24, gdesc[UR36], R24, UP0, gsb0 ;  /* 0x00600000241879f3 */ /* 0x000fe2000b800818 */
        /* <DEDUP_REMOVED lines=17> */
[----:B------:R-:W-:-:S02]  /*dd80*/  WARPGROUP.DEPBAR.LE gsb0, 0x0 ;  /* 0x00008000000079c5 */ /* 0x000fc40000010000 */
[----:B--2---:R-:W-:-:S06]  /*dd90*/  WARPGROUP.ARRIVE ;  /* 0x00000000000079c5 */ /* 0x004fcc0000000000 */
[----:B------:R-:W-:Y:S01]  /*dda0*/  QGMMA.64x32x32.F32.E4M3.E4M3 R88, gdesc[UR32], R88, UP0, gsb0 ;  /* 0x00600000205879f3 */ /* 0x000fe2000b800858 */
[----:B------:R-:W-:Y:S01]  /*ddb0*/  UMOV UR28, UR36 ;  /* 0x00000024001c7c82 */ /* 0x000fe20008000000 */
[----:B------:R-:W-:Y:S01]  /*ddc0*/  UMOV UR29, UR37 ;  /* 0x00000025001d7c82 */ /* 0x000fe20008000000 */
[----:B------:R-:W-:Y:S02]  /*ddd0*/  WARPGROUP.DEPBAR.LE gsb0, 0x0 ;  /* 0x00008000000079c5 */ /* 0x000fe40000010000 */
[----:B---3--:R-:W-:-:S06]  /*dde0*/  WARPGROUP.ARRIVE ;  /* 0x00000000000079c5 */ /* 0x008fcc0000000000 */
[----:B------:R-:W-:Y:S01]  /*ddf0*/  QGMMA.64x32x32.F32.E4M3.E4M3 R152, gdesc[UR28], R152, UP0, gsb0 ;  /* 0x006000001c9879f3 */ /* 0x000fe2000b800898 */
[----:B------:R-:W-:Y:S01]  /*de00*/  UMOV UR24, UR36 ;  /* 0x0000002400187c82 */ /* 0x000fe20008000000 */
[----:B------:R-:W-:Y:S01]  /*de10*/  UMOV UR25, UR37 ;  /* 0x0000002500197c82 */ /* 0x000fe20008000000 */
        /* <DEDUP_REMOVED lines=33> */
[----:B------:R0:W5:Y:S04]  /*e030*/  LDL.LU.64 R72, [R1+0xb18] ;  /* 0x000b180001487983 */ /* 0x0001680000300a00 */
[----:B------:R-:W-:Y:S04]  /*e040*/  STL.64 [R1+0x1c0], R136 ;  /* 0x0001c08801007387 */ /* 0x000fe80000100a00 */
[----:B------:R-:W-:Y:S04]  /*e050*/  STL.64 [R1+0x1c8], R138 ;  /* 0x0001c88a01007387 */ /* 0x000fe80000100a00 */
[----:B------:R-:W-:Y:S04]  /*e060*/  STL.64 [R1+0x1d0], R140 ;  /* 0x0001d08c01007387 */ /* 0x000fe80000100a00 */
[----:B------:R-:W-:Y:S04]  /*e070*/  STL.64 [R1+0x1d8], R142 ;  /* 0x0001d88e01007387 */ /* 0x000fe80000100a00 */
[----:B------:R-:W-:Y:S04]  /*e080*/  STL.64 [R1+0x1e0], R144 ;  /* 0x0001e09001007387 */ /* 0x000fe80000100a00 */
[----:B------:R-:W-:Y:S04]  /*e090*/  STL.64 [R1+0x1e8], R146 ;  /* 0x0001e89201007387 */ /* 0x000fe80000100a00 */
[----:B------:R-:W-:Y:S04]  /*e0a0*/  STL.64 [R1+0x1f0], R148 ;  /* 0x0001f09401007387 */ /* 0x000fe80000100a00 */
[----:B------:R1:W-:Y:S01]  /*e0b0*/  STL.64 [R1+0x1f8], R150 ;  /* 0x0001f89601007387 */ /* 0x0003e20000100a00 */
[----:B------:R-:W-:-:S03]  /*e0c0*/  WARPGROUP.DEPBAR.LE gsb0, 0x0 ;  /* 0x00008000000079c5 */ /* 0x000fc60000010000 */
[----:B-1----:R0:W5:Y:S04]  /*e0d0*/  LDL.LU.64 R150, [R1+0xb10] ;  /* 0x000b100001967983 */ /* 0x0021680000300a00 */
        /* <DEDUP_REMOVED lines=15> */
[----:B-1----:R0:W5:Y:S04]  /*e1d0*/  LDL.LU.64 R214, [R1+0xad0] ;  /* 0x000ad00001d67983 */ /* 0x0021680000300a00 */
[----:B------:R0:W5:Y:S04]  /*e1e0*/  LDL.LU.64 R212, [R1+0xac8] ;  /* 0x000ac80001d47983 */ /* 0x0001680000300a00 */
[----:B------:R0:W5:Y:S04]  /*e1f0*/  LDL.LU.64 R210, [R1+0xac0] ;  /* 0x000ac00001d27983 */ /* 0x0001680000300a00 */
[----:B------:R0:W5:Y:S04]  /*e200*/  LDL.LU.64 R208, [R1+0xab8] ;  /* 0x000ab80001d07983 */ /* 0x0001680000300a00 */
[----:B------:R0:W5:Y:S04]  /*e210*/  LDL.LU.64 R206, [R1+0xab0] ;  /* 0x000ab00001ce7983 */ /* 0x0001680000300a00 */
[----:B------:R0:W5:Y:S04]  /*e220*/  LDL.LU.64 R204, [R1+0xaa8] ;  /* 0x000aa80001cc7983 */ /* 0x0001680000300a00 */
[----:B------:R0:W5:Y:S04]  /*e230*/  LDL.LU.64 R202, [R1+0xaa0] ;  /* 0x000aa00001ca7983 */ /* 0x0001680000300a00 */
[----:B------:R0:W5:Y:S01]  /*e240*/  LDL.LU.64 R200, [R1+0xa98] ;  /* 0x000a980001c87983 */ /* 0x0001620000300a00 */
[----:B------:R-:W-:-:S04]  /*e250*/  UIADD3 UR45, UR45, 0x1, URZ ;  /* 0x000000012d2d7890 */ /* 0x000fc8000fffe03f */
[----:B------:R-:W-:-:S04]  /*e260*/  UISETP.NE.AND UP0, UPT, UR45, UR40, UPT ;  /* 0x000000282d00728c */ /* 0x000fc8000bf05270 */
[----:B------:R-:W-:-:S06]  /*e270*/  USEL UR53, URZ, 0x1, UP0 ;  /* 0x000000013f357887 */ /* 0x000fcc0008000000 */
[----:B------:R-:W-:-:S13]  /*e280*/  ISETP.NE.AND P0, PT, RZ, UR53, PT ;  /* 0x00000035ff007c0c */ /* 0x000fda000bf05270 */
[----:B0-----:R-:W-:Y:S05]  /*e290*/  @!P0 BRA `(.L_x_29) ;  /* 0x0000006800308947 */ /* 0x001fea0003800000 */
[----:B-----5:R0:W-:Y:S04]  /*e2a0*/  STL [R1+0xb94], R82 ;  /* 0x000b945201007387 */ /* 0x0201e80000100800 */
[----:B0-----:R-:W2:Y:S04]  /*e2b0*/  LDL R82, [R1+0x380] ;  /* 0x0003800001527983 */ /* 0x001ea80000100800 */
[----:B------:R0:W-:Y:S04]  /*e2c0*/  STL [R1+0xb90], R83 ;  /* 0x000b905301007387 */ /* 0x0001e80000100800 */
[----:B0-----:R-:W3:Y:S04]  /*e2d0*/  LDL R83, [R1+0x384] ;  /* 0x0003840001537983 */ /* 0x001ee80000100800 */
[----:B------:R0:W-:Y:S04]  /*e2e0*/  STL [R1+0xb8c], R84 ;  /* 0x000b8c5401007387 */ /* 0x0001e80000100800 */
[----:B0-----:R-:W4:Y:S04]  /*e2f0*/  LDL.LU R84, [R1+0x418] ;  /* 0x0004180001547983 */ /* 0x001f280000300800 */
[----:B------:R0:W-:Y:S04]  /*e300*/  STL [R1+0xb88], R85 ;  /* 0x000b885501007387 */ /* 0x0001e80000100800 */
[----:B0-----:R-:W4:Y:S04]  /*e310*/  LDL R85, [R1+0x320] ;  /* 0x0003200001557983 */ /* 0x001f280000100800 */
        /* <DEDUP_REMOVED lines=119> */
[----:B0-----:R-:W4:Y:S01]  /*ea90*/  LDL R0, [R1+0x388] ;  /* 0x0003880001007983 */ /* 0x001f220000100800 */
[----:B--2---:R-:W-:-:S01]  /*eaa0*/  FADD R12, R82, R12 ;  /* 0x0000000c520c7221 */ /* 0x004fc20000000000 */
[----:B---3--:R-:W-:Y:S01]  /*eab0*/  FADD R13, R83, R13 ;  /* 0x0000000d530d7221 */ /* 0x008fe20000000000 */
[----:B----4-:R-:W-:-:S01]  /*eac0*/  FADD R26, R27, R26 ;  /* 0x0000001a1b1a7221 */ /* 0x010fc20000000000 */
[----:B------:R-:W2:Y:S01]  /*ead0*/  LDL.LU R82, [R1+0xb94] ;  /* 0x000b940001527983 */ /* 0x000ea20000300800 */
[----:B------:R-:W-:-:S01]  /*eae0*/  FADD R24, R25, R24 ;  /* 0x0000001819187221 */ /* 0x000fc20000000000 */
[----:B------:R-:W-:-:S02]  /*eaf0*/  FADD R54, R55, R54 ;  /* 0x0000003637367221 */ /* 0x000fc40000000000 */
[----:B------:R-:W3:Y:S01]  /*eb00*/  LDL.LU R83, [R1+0xb90] ;  /* 0x000b900001537983 */ /* 0x000ee20000300800 */
[----:B------:R-:W-:-:S01]  /*eb10*/  FADD R52, R53, R52 ;  /* 0x0000003435347221 */ /* 0x000fc20000000000 */
[----:B------:R-:W-:Y:S01]  /*eb20*/  FADD R50, R51, R50 ;  /* 0x0000003233327221 */ /* 0x000fe20000000000 */
        /* <DEDUP_REMOVED lines=17> */
[----:B------:R-:W-:-:S05]  /*ec40*/  FADD R32, R33, R32 ;  /* 0x0000002021207221 */ /* 0x000fca0000000000 */
[----:B------:R-:W-:Y:S04]  /*ec50*/  STL [R1+0x3c0], R32 ;  /* 0x0003c02001007387 */ /* 0x000fe80000100800 */
[----:B------:R-:W-:Y:S04]  /*ec60*/  STL [R1+0x3c4], R30 ;  /* 0x0003c41e01007387 */ /* 0x000fe80000100800 */
[----:B------:R-:W-:Y:S01]  /*ec70*/  STL [R1+0x3c8], R28 ;  /* 0x0003c81c01007387 */ /* 0x000fe20000100800 */
[----:B------:R-:W-:-:S03]  /*ec80*/  FADD R237, R34, R237 ;  /* 0x000000ed22ed7221 */ /* 0x000fc60000000000 */
[----:B------:R-:W-:Y:S04]  /*ec90*/  STL [R1+0x3cc], R26 ;  /* 0x0003cc1a01007387 */ /* 0x000fe80000100800 */
[----:B------:R-:W-:Y:S04]  /*eca0*/  STL [R1+0x3d0], R24 ;  /* 0x0003d01801007387 */ /* 0x000fe80000100800 */
[----:B------:R0:W-:Y:S01]  /*ecb0*/  STL [R1+0x3d4], R54 ;  /* 0x0003d43601007387 */ /* 0x0001e20000100800 */
[----:B------:R-:W-:-:S03]  /*ecc0*/  FADD R236, R35, R236 ;  /* 0x000000ec23ec7221 */ /* 0x000fc60000000000 */
[----:B------:R1:W-:Y:S04]  /*ecd0*/  STL [R1+0x3d8], R52 ;  /* 0x0003d83401007387 */ /* 0x0003e80000100800 */
[----:B------:R4:W-:Y:S04]  /*ece0*/  STL [R1+0x3dc], R50 ;  /* 0x0003dc3201007387 */ /* 0x0009e80000100800 */
[----:B------:R4:W-:Y:S04]  /*ecf0*/  STL [R1+0x3e0], R48 ;  /* 0x0003e03001007387 */ /* 0x0009e80000100800 */
[----:B------:R4:W-:Y:S01]  /*ed00*/  STL [R1+0x3e4], R46 ;  /* 0x0003e42e01007387 */ /* 0x0009e20000100800 */
[----:B------:R-:W-:-:S03]  /*ed10*/  FADD R235, R36, R235 ;  /* 0x000000eb24eb7221 */ /* 0x000fc60000000000 */
[----:B------:R4:W-:Y:S04]  /*ed20*/  STL [R1+0x3e8], R44 ;  /* 0x0003e82c01007387 */ /* 0x0009e80000100800 */
[----:B------:R4:W-:Y:S04]  /*ed30*/  STL [R1+0x3ec], R42 ;  /* 0x0003ec2a01007387 */ /* 0x0009e80000100800 */
        /* <DEDUP_REMOVED lines=11> */
[----:B------:R-:W3:Y:S04]  /*edf0*/  LDL R55, [R1+0x324] ;  /* 0x0003240001377983 */ /* 0x000ee80000100800 */
[----:B------:R2:W-:Y:S04]  /*ee00*/  STL [R1+0x410], R56 ;  /* 0x0004103801007387 */ /* 0x0005e80000100800 */
[----:B0-----:R-:W3:Y:S04]  /*ee10*/  LDL.LU R54, [R1+0x41c] ;  /* 0x00041c0001367983 */ /* 0x001ee80000300800 */
[----:B------:R0:W-:Y:S01]  /*ee20*/  STL [R1+0x414], R86 ;  /* 0x0004145601007387 */ /* 0x0001e20000100800 */
[----:B------:R-:W-:-:S03]  /*ee30*/  FADD R23, R10, R23 ;  /* 0x000000170a177221 */ /* 0x000fc60000000000 */
[----:B------:R-:W3:Y:S04]  /*ee40*/  LDL R53, [R1+0x328] ;  /* 0x0003280001357983 */ /* 0x000ee80000100800 */
[----:B------:R0:W-:Y:S04]  /*ee50*/  STL [R1+0x418], R84 ;  /* 0x0004185401007387 */ /* 0x0001e80000100800 */
[----:B-1----:R-:W3:Y:S01]  /*ee60*/  LDL.LU R52, [R1+0x420] ;  /* 0x0004200001347983 */ /* 0x002ee20000300800 */
[----:B------:R-:W-:-:S03]  /*ee70*/  FADD R22, R9, R22 ;  /* 0x0000001609167221 */ /* 0x000fc60000000000 */
[----:B------:R-:W3:Y:S04]  /*ee80*/  LDL R51, [R1+0x32c] ;  /* 0x00032c0001337983 */ /* 0x000ee80000100800 */
[----:B----4-:R-:W4:Y:S04]  /*ee90*/  LDL.LU R50, [R1+0x424] ;  /* 0x0004240001327983 */ /* 0x010f280000300800 */
[----:B------:R-:W4:Y:S04]  /*eea0*/  LDL R49, [R1+0x330] ;  /* 0x0003300001317983 */ /* 0x000f280000100800 */
[----:B------:R-:W4:Y:S01]  /*eeb0*/  LDL.LU R48, [R1+0x428] ;  /* 0x0004280001307983 */ /* 0x000f220000300800 */
[----:B------:R-:W-:-:S03]  /*eec0*/  FADD R21, R8, R21 ;  /* 0x0000001508157221 */ /* 0x000fc60000000000 */
[----:B------:R-:W4:Y:S04]  /*eed0*/  LDL R47, [R1+0x334] ;  /* 0x00033400012f7983 */ /* 0x000f280000100800 */
[----:B------:R-:W4:Y:S04]  /*eee0*/  LDL.LU R46, [R1+0x42c] ;  /* 0x00042c00012e7983 */ /* 0x000f280000300800 */
[----:B------:R-:W4:Y:S01]  /*eef0*/  LDL R45, [R1+0x338] ;  /* 0x00033800012d7983 */ /* 0x000f220000100800 */
[----:B------:R-:W-:-:S03]  /*ef00*/  FADD R20, R7, R20 ;  /* 0x0000001407147221 */ /* 0x000fc60000000000 */
[----:B------:R-:W4:Y:S04]  /*ef10*/  LDL.LU R39, [R1+0x430] ;  /* 0x0004300001277983 */ /* 0x000f280000300800 */
[----:B------:R-:W4:Y:S04]  /*ef20*/  LDL R44, [R1+0x33c] ;  /* 0x00033c00012c7983 */ /* 0x000f280000100800 */
[----:B------:R-:W4:Y:S04]  /*ef30*/  LDL.LU R38, [R1+0x434] ;  /* 0x0004340001267983 */ /* 0x000f280000300800 */
[----:B------:R-:W4:Y:S01]  /*ef40*/  LDL R43, [R1+0x2c0] ;  /* 0x0002c000012b7983 */ /* 0x000f220000100800 */
[----:B------:R-:W-:-:S03]  /*ef50*/  FADD R19, R6, R19 ;  /* 0x0000001306137221 */ /* 0x000fc60000000000 */
[----:B------:R-:W4:Y:S04]  /*ef60*/  LDL.LU R37, [R1+0x438] ;  /* 0x0004380001257983 */ /* 0x000f280000300800 */
[----:B------:R-:W4:Y:S04]  /*ef70*/  LDL R42, [R1+0x2c4] ;  /* 0x0002c400012a7983 */ /* 0x000f280000100800 */
[----:B------:R-:W4:Y:S01]  /*ef80*/  LDL.LU R36, [R1+0x43c] ;  /* 0x00043c0001247983 */ /* 0x000f220000300800 */
[----:B------:R-:W-:-:S03]  /*ef90*/  FADD R18, R5, R18 ;  /* 0x0000001205127221 */ /* 0x000fc60000000000 */
[----:B------:R-:W4:Y:S04]  /*efa0*/  LDL R41, [R1+0x2c8] ;  /* 0x0002c80001297983 */ /* 0x000f280000100800 */
[----:B------:R-:W4:Y:S04]  /*efb0*/  LDL.LU R35, [R1+0x440] ;  /* 0x0004400001237983 */ /* 0x000f280000300800 */
        /* <DEDUP_REMOVED lines=28> */
[----:B--2---:R-:W2:Y:S04]  /*f180*/  LDL R60, [R1+0x2fc] ;  /* 0x0002fc00013c7983 */ /* 0x004ea80000100800 */
[----:B------:R-:W2:Y:S04]  /*f190*/  LDL.LU R9, [R1+0x474] ;  /* 0x0004740001097983 */ /* 0x000ea80000300800 */
[----:B------:R-:W2:Y:S04]  /*f1a0*/  LDL R59, [R1+0x280] ;  /* 0x00028000013b7983 */ /* 0x000ea80000100800 */
        /* <DEDUP_REMOVED lines=9> */
[----:B0-----:R-:W2:Y:S04]  /*f240*/  LDL R86, [R1+0x294] ;  /* 0x0002940001567983 */ /* 0x001ea80000100800 */
[----:B------:R-:W2:Y:S04]  /*f250*/  LDL.LU R3, [R1+0x48c] ;  /* 0x00048c0001037983 */ /* 0x000ea80000300800 */
[----:B------:R-:W2:Y:S04]  /*f260*/  LDL R85, [R1+0x298] ;  /* 0x0002980001557983 */ /* 0x000ea80000100800 */
[----:B------:R-:W2:Y:S04]  /*f270*/  LDL.LU R2, [R1+0x490] ;  /* 0x0004900001027983 */ /* 0x000ea80000300800 */
[----:B------:R-:W2:Y:S04]  /*f280*/  LDL R84, [R1+0x29c] ;  /* 0x00029c0001547983 */ /* 0x000ea80000100800 */
[----:B------:R-:W2:Y:S01]  /*f290*/  LDL.LU R0, [R1+0x494] ;  /* 0x0004940001007983 */ /* 0x000ea20000300800 */
[----:B---3--:R-:W-:-:S05]  /*f2a0*/  FADD R54, R55, R54 ;  /* 0x0000003637367221 */ /* 0x008fca0000000000 */
[----:B------:R0:W-:Y:S01]  /*f2b0*/  STL [R1+0x41c], R54 ;  /* 0x00041c3601007387 */ /* 0x0001e20000100800 */
[----:B------:R-:W-:-:S01]  /*f2c0*/  FADD R52, R53, R52 ;  /* 0x0000003435347221 */ /* 0x000fc20000000000 */
[----:B----4-:R-:W-:-:S04]  /*f2d0*/  FADD R50, R51, R50 ;  /* 0x0000003233327221 */ /* 0x010fc80000000000 */
[----:B------:R1:W-:Y:S01]  /*f2e0*/  STL [R1+0x420], R52 ;  /* 0x0004203401007387 */ /* 0x0003e20000100800 */
[----:B------:R-:W-:-:S03]  /*f2f0*/  FADD R48, R49, R48 ;  /* 0x0000003031307221 */ /* 0x000fc60000000000 */
        /* <DEDUP_REMOVED lines=37> */
[----:B--2---:R-:W-:-:S03]  /*f550*/  FADD R9, R60, R9 ;  /* 0x000000093c097221 */ /* 0x004fc60000000000 */
        /* <DEDUP_REMOVED lines=10> */
[----:B------:R2:W-:Y:S04]  /*f600*/  STL [R1+0x484], R5 ;  /* 0x0004840501007387 */ /* 0x0005e80000100800 */
[----:B------:R2:W-:Y:S01]  /*f610*/  STL [R1+0x488], R4 ;  /* 0x0004880401007387 */ /* 0x0005e20000100800 */
[----:B------:R-:W-:-:S03]  /*f620*/  FADD R3, R86, R3 ;  /* 0x0000000356037221 */ /* 0x000fc60000000000 */
[----:B------:R-:W2:Y:S04]  /*f630*/  LDL R55, [R1+0x2a0] ;  /* 0x0002a00001377983 */ /* 0x000ea80000100800 */
[----:B------:R2:W-:Y:S01]  /*f640*/  STL [R1+0x48c], R3 ;  /* 0x00048c0301007387 */ /* 0x0005e20000100800 */
[----:B------:R-:W-:-:S03]  /*f650*/  FADD R2, R85, R2 ;  /* 0x0000000255027221 */ /* 0x000fc60000000000 */
[----:B0-----:R-:W2:Y:S04]  /*f660*/  LDL.LU R54, [R1+0x498] ;  /* 0x0004980001367983 */ /* 0x001ea80000300800 */
[----:B------:R0:W-:Y:S01]  /*f670*/  STL [R1+0x490], R2 ;  /* 0x0004900201007387 */ /* 0x0001e20000100800 */
[----:B------:R-:W-:-:S03]  /*f680*/  FADD R0, R84, R0 ;  /* 0x0000000054007221 */ /* 0x000fc60000000000 */
[----:B------:R-:W2:Y:S04]  /*f690*/  LDL R53, [R1+0x2a4] ;  /* 0x0002a40001357983 */ /* 0x000ea80000100800 */
[----:B------:R0:W-:Y:S04]  /*f6a0*/  STL [R1+0x494], R0 ;  /* 0x0004940001007387 */ /* 0x0001e80000100800 */
[----:B-1----:R-:W2:Y:S04]  /*f6b0*/  LDL.LU R52, [R1+0x49c] ;  /* 0x00049c0001347983 */ /* 0x002ea80000300800 */
[----:B------:R-:W2:Y:S04]  /*f6c0*/  LDL R51, [R1+0x2a8] ;  /* 0x0002a80001337983 */ /* 0x000ea80000100800 */
[----:B---3--:R-:W3:Y:S04]  /*f6d0*/  LDL.LU R50, [R1+0x4a0] ;  /* 0x0004a00001327983 */ /* 0x008ee80000300800 */
[----:B------:R-:W3:Y:S04]  /*f6e0*/  LDL R49, [R1+0x2ac] ;  /* 0x0002ac0001317983 */ /* 0x000ee80000100800 */
[----:B----4-:R-:W4:Y:S04]  /*f6f0*/  LDL.LU R48, [R1+0x4a4] ;  /* 0x0004a40001307983 */ /* 0x010f280000300800 */
        /* <DEDUP_REMOVED lines=35> */
[----:B--2---:R-:W2:Y:S04]  /*f930*/  LDL.LU R10, [R1+0x4ec] ;  /* 0x0004ec00010a7983 */ /* 0x004ea80000300800 */
        /* <DEDUP_REMOVED lines=15> */
[----:B0-----:R-:W2:Y:S04]  /*fa30*/  LDL.LU R2, [R1+0x50c] ;  /* 0x00050c0001027983 */ /* 0x001ea80000300800 */
[----:B------:R-:W2:Y:S04]  /*fa40*/  LDL R84, [R1+0x218] ;  /* 0x0002180001547983 */ /* 0x000ea80000100800 */
[----:B------:R-:W2:Y:S01]  /*fa50*/  LDL.LU R0, [R1+0x510] ;  /* 0x0005100001007983 */ /* 0x000ea20000300800 */
[----:B------:R-:W-:-:S05]  /*fa60*/  FADD R54, R55, R54 ;  /* 0x0000003637367221 */ /* 0x000fca0000000000 */
[----:B------:R0:W-:Y:S01]  /*fa70*/  STL [R1+0x498], R54 ;  /* 0x0004983601007387 */ /* 0x0001e20000100800 */
[----:B------:R-:W-:-:S01]  /*fa80*/  FADD R52, R53, R52 ;  /* 0x0000003435347221 */ /* 0x000fc20000000000 */
[----:B---3--:R-:W-:-:S04]  /*fa90*/  FADD R50, R51, R50 ;  /* 0x0000003233327221 */ /* 0x008fc80000000000 */
[----:B------:R1:W-:Y:S01]  /*faa0*/  STL [R1+0x49c], R52 ;  /* 0x00049c3401007387 */ /* 0x0003e20000100800 */
[----:B----4-:R-:W-:-:S03]  /*fab0*/  FADD R48, R49, R48 ;  /* 0x0000003031307221 */ /* 0x010fc60000000000 */
[----:B------:R-:W-:Y:S01]  /*fac0*/  STL [R1+0x4a0], R50 ;  /* 0x0004a03201007387 */ /* 0x000fe20000100800 */
[----:B------:R-:W-:-:S03]  /*fad0*/  FADD R46, R47, R46 ;  /* 0x0000002e2f2e7221 */ /* 0x000fc60000000000 */
[----:B------:R-:W-:Y:S01]  /*fae0*/  STL [R1+0x4a4], R48 ;  /* 0x0004a43001007387 */ /* 0x000fe20000100800 */
[----:B------:R-:W-:-:S03]  /*faf0*/  FADD R39, R45, R39 ;  /* 0x000000272d277221 */ /* 0x000fc60000000000 */
[----:B------:R-:W-:Y:S01]  /*fb00*/  STL [R1+0x4a8], R46 ;  /* 0x0004a82e01007387 */ /* 0x000fe20000100800 */
        /* <DEDUP_REMOVED lines=45> */
[----:B------:R-:W-:-:S01]  /*fde0*/  FADD R3, R86, R3 ;  /* 0x0000000356037221 */ /* 0x000fc20000000000 */
[----:B------:R-:W-:Y:S01]  /*fdf0*/  FADD R2, R85, R2 ;  /* 0x0000000255027221 */ /* 0x000fe20000000000 */
[----:B------:R-:W-:-:S02]  /*fe00*/  FADD R0, R84, R0 ;  /* 0x0000000054007221 */ /* 0x000fc40000000000 */
[----:B------:R-:W2:Y:S04]  /*fe10*/  LDL R84, [R1+0x21c] ;  /* 0x00021c0001547983 */ /* 0x000ea80000100800 */
[----:B------:R2:W-:Y:S04]  /*fe20*/  STL [R1+0x508], R3 ;  /* 0x0005080301007387 */ /* 0x0005e80000100800 */
[----:B------:R-:W2:Y:S04]  /*fe30*/  LDL.LU R85, [R1+0x514] ;  /* 0x0005140001557983 */ /* 0x000ea80000300800 */
[----:B------:R2:W-:Y:S04]  /*fe40*/  STL [R1+0x50c], R2 ;  /* 0x00050c0201007387 */ /* 0x0005e80000100800 */
[----:B------:R-:W2:Y:S04]  /*fe50*/  LDL R86, [R1+0x220] ;  /* 0x0002200001567983 */ /* 0x000ea80000100800 */
[----:B------:R2:W-:Y:S04]  /*fe60*/  STL [R1+0x510], R0 ;  /* 0x0005100001007387 */ /* 0x0005e80000100800 */
[----:B------:R-:W2:Y:S04]  /*fe70*/  LDL.LU R87, [R1+0x518] ;  /* 0x0005180001577983 */ /* 0x000ea80000300800 */
[----:B------:R-:W2:Y:S04]  /*fe80*/  LDL R56, [R1+0x224] ;  /* 0x0002240001387983 */ /* 0x000ea80000100800 */
[----:B------:R-:W2:Y:S04]  /*fe90*/  LDL.LU R57, [R1+0x51c] ;  /* 0x00051c0001397983 */ /* 0x000ea80000300800 */
[----:B------:R-:W2:Y:S04]  /*fea0*/  LDL R58, [R1+0x228] ;  /* 0x00022800013a7983 */ /* 0x000ea80000100800 */
[----:B------:R-:W2:Y:S04]  /*feb0*/  LDL.LU R55, [R1+0x520] ;  /* 0x0005200001377983 */ /* 0x000ea80000300800 */
[----:B0-----:R-:W2:Y:S04]  /*fec0*/  LDL R54, [R1+0x22c] ;  /* 0x00022c0001367983 */ /* 0x001ea80000100800 */
[----:B------:R-:W2:Y:S04]  /*fed0*/  LDL.LU R53, [R1+0x524] ;  /* 0x0005240001357983 */ /* 0x000ea80000300800 */
[----:B-1----:R-:W2:Y:S04]  /*fee0*/  LDL R52, [R1+0x230] ;  /* 0x0002300001347983 */ /* 0x002ea80000100800 */
        /* <DEDUP_REMOVED lines=50> */
[----:B------:R-:W2:Y:S01]  /*10210*/  LDL.LU R0, [R1+0x58c] ;  /* 0x00058c0001007983 */ /* 0x000ea20000300800 */
[----:B------:R-:W-:-:S03]  /*10220*/  FADD R85, R84, R85 ;  /* 0x0000005554557221 */ /* 0x000fc60000000000 */
[----:B------:R-:W2:Y:S04]  /*10230*/  LDL.LU R84, [R1+0xb8c] ;  /* 0x000b8c0001547983 */ /* 0x000ea80000300800 */
[----:B------:R0:W-:Y:S01]  /*10240*/  STL [R1+0x514], R85 ;  /* 0x0005145501007387 */ /* 0x0001e20000100800 */
[----:B------:R-:W-:-:S03]  /*10250*/  FADD R87, R86, R87 ;  /* 0x0000005756577221 */ /* 0x000fc60000000000 */
[----:B0-----:R-:W2:Y:S04]  /*10260*/  LDL.LU R85, [R1+0xb88] ;  /* 0x000b880001557983 */ /* 0x001ea80000300800 */
[----:B------:R-:W2:Y:S01]  /*10270*/  LDL.LU R86, [R1+0xb84] ;  /* 0x000b840001567983 */ /* 0x000ea20000300800 */
[----:B------:R-:W-:-:S03]  /*10280*/  FADD R57, R56, R57 ;  /* 0x0000003938397221 */ /* 0x000fc60000000000 */
[----:B------:R0:W-:Y:S01]  /*10290*/  STL [R1+0x518], R87 ;  /* 0x0005185701007387 */ /* 0x0001e20000100800 */
[----:B------:R-:W-:-:S03]  /*102a0*/  FADD R55, R58, R55 ;  /* 0x000000373a377221 */ /* 0x000fc60000000000 */
[----:B0-----:R-:W2:Y:S04]  /*102b0*/  LDL.LU R87, [R1+0xb80] ;  /* 0x000b800001577983 */ /* 0x001ea80000300800 */
[----:B------:R-:W2:Y:S01]  /*102c0*/  LDL.LU R56, [R1+0xb7c] ;  /* 0x000b7c0001387983 */ /* 0x000ea20000300800 */
[----:B------:R-:W-:-:S03]  /*102d0*/  FADD R53, R54, R53 ;  /* 0x0000003536357221 */ /* 0x000fc60000000000 */
[----:B------:R0:W-:Y:S01]  /*102e0*/  STL [R1+0x51c], R57 ;  /* 0x00051c3901007387 */ /* 0x0001e20000100800 */
[----:B---3--:R-:W-:-:S03]  /*102f0*/  FADD R39, R52, R39 ;  /* 0x0000002734277221 */ /* 0x008fc60000000000 */
[----:B0-----:R-:W3:Y:S01]  /*10300*/  LDL.LU R57, [R1+0xb78] ;  /* 0x000b780001397983 */ /* 0x001ee20000300800 */
[----:B----4-:R-:W-:-:S03]  /*10310*/  FADD R38, R51, R38 ;  /* 0x0000002633267221 */ /* 0x010fc60000000000 */
[----:B------:R-:W4:Y:S04]  /*10320*/  LDL.LU R58, [R1+0xb74] ;  /* 0x000b7400013a7983 */ /* 0x000f280000300800 */
[----:B------:R-:W-:Y:S01]  /*10330*/  STL [R1+0x520], R55 ;  /* 0x0005203701007387 */ /* 0x000fe20000100800 */
[----:B------:R-:W-:-:S03]  /*10340*/  FADD R37, R50, R37 ;  /* 0x0000002532257221 */ /* 0x000fc60000000000 */
[----:B------:R-:W-:Y:S04]  /*10350*/  STL [R1+0x524], R53 ;  /* 0x0005243501007387 */ /* 0x000fe80000100800 */
[----:B------:R-:W-:Y:S01]  /*10360*/  STL [R1+0x528], R39 ;  /* 0x0005282701007387 */ /* 0x000fe20000100800 */
[----:B------:R-:W-:-:S03]  /*10370*/  FADD R36, R49, R36 ;  /* 0x0000002431247221 */ /* 0x000fc60000000000 */
[----:B------:R-:W-:Y:S04]  /*10380*/  STL [R1+0x52c], R38 ;  /* 0x00052c2601007387 */ /* 0x000fe80000100800 */
[----:B------:R-:W-:Y:S01]  /*10390*/  STL [R1+0x530], R37 ;  /* 0x0005302501007387 */ /* 0x000fe20000100800 */
[----:B------:R-:W-:-:S03]  /*103a0*/  FADD R35, R48, R35 ;  /* 0x0000002330237221 */ /* 0x000fc60000000000 */
        /* <DEDUP_REMOVED lines=16> */
[----:B------:R-:W-:Y:S01]  /*104b0*/  STL [R1+0x554], R28 ;  /* 0x0005541c01007387 */ /* 0x000fe20000100800 */
[----:B------:R-:W-:-:S03]  /*104c0*/  FADD R26, R71, R26 ;  /* 0x0000001a471a7221 */ /* 0x000fc60000000000 */
[----:B------:R-:W-:Y:S01]  /*104d0*/  STL [R1+0x558], R27 ;  /* 0x0005581b01007387 */ /* 0x000fe20000100800 */
[----:B------:R-:W-:-:S03]  /*104e0*/  FADD R25, R70, R25 ;  /* 0x0000001946197221 */ /* 0x000fc60000000000 */
[----:B------:R-:W-:Y:S01]  /*104f0*/  STL [R1+0x55c], R26 ;  /* 0x00055c1a01007387 */ /* 0x000fe20000100800 */
[----:B--2---:R-:W-:-:S03]  /*10500*/  FADD R24, R69, R24 ;  /* 0x0000001845187221 */ /* 0x004fc60000000000 */
        /* <DEDUP_REMOVED lines=14> */
[----:B------:R-:W-:Y:S04]  /*105f0*/  STL [R1+0x57c], R5 ;  /* 0x00057c0501007387 */ /* 0x000fe80000100800 */
[----:B------:R-:W-:Y:S01]  /*10600*/  STL [R1+0x580], R4 ;  /* 0x0005800401007387 */ /* 0x000fe20000100800 */
[----:B------:R-:W-:-:S03]  /*10610*/  FADD R3, R61, R3 ;  /* 0x000000033d037221 */ /* 0x000fc60000000000 */
[----:B0-----:R-:W2:Y:S04]  /*10620*/  LDL R30, [R1+0x198] ;  /* 0x00019800011e7983 */ /* 0x001ea80000100800 */
[----:B------:R0:W-:Y:S01]  /*10630*/  STL [R1+0x584], R3 ;  /* 0x0005840301007387 */ /* 0x0001e20000100800 */
[----:B------:R-:W-:-:S03]  /*10640*/  FADD R2, R60, R2 ;  /* 0x000000023c027221 */ /* 0x000fc60000000000 */
[----:B-1----:R-:W2:Y:S04]  /*10650*/  LDL.LU R29, [R1+0x590] ;  /* 0x00059000011d7983 */ /* 0x002ea80000300800 */
[----:B------:R1:W-:Y:S01]  /*10660*/  STL [R1+0x588], R2 ;  /* 0x0005880201007387 */ /* 0x0003e20000100800 */
[----:B------:R-:W-:-:S03]  /*10670*/  FADD R0, R59, R0 ;  /* 0x000000003b007221 */ /* 0x000fc60000000000 */
[----:B------:R-:W3:Y:S04]  /*10680*/  LDL R59, [R1+0x19c] ;  /* 0x00019c00013b7983 */ /* 0x000ee80000100800 */
[----:B------:R1:W-:Y:S04]  /*10690*/  STL [R1+0x58c], R0 ;  /* 0x00058c0001007387 */ /* 0x0003e80000100800 */
[----:B------:R-:W3:Y:S04]  /*106a0*/  LDL.LU R60, [R1+0x594] ;  /* 0x00059400013c7983 */ /* 0x000ee80000300800 */
        /* <DEDUP_REMOVED lines=11> */
[----:B0-----:R-:W4:Y:S04]  /*10760*/  LDL.LU R3, [R1+0x5ac] ;  /* 0x0005ac0001037983 */ /* 0x001f280000300800 */
[----:B------:R-:W4:Y:S04]  /*10770*/  LDL R35, [R1+0x1b8] ;  /* 0x0001b80001237983 */ /* 0x000f280000100800 */
[----:B-1----:R-:W4:Y:S04]  /*10780*/  LDL.LU R2, [R1+0x5b0] ;  /* 0x0005b00001027983 */ /* 0x002f280000300800 */
[----:B------:R-:W4:Y:S04]  /*10790*/  LDL R34, [R1+0x1bc] ;  /* 0x0001bc0001227983 */ /* 0x000f280000100800 */
[----:B------:R-:W4:Y:S04]  /*107a0*/  LDL.LU R0, [R1+0x5b4] ;  /* 0x0005b40001007983 */ /* 0x000f280000300800 */
[----:B------:R-:W4:Y:S04]  /*107b0*/  LDL R55, [R1+0x140] ;  /* 0x0001400001377983 */ /* 0x000f280000100800 */
[----:B------:R-:W4:Y:S04]  /*107c0*/  LDL R54, [R1+0x144] ;  /* 0x0001440001367983 */ /* 0x000f280000100800 */
[----:B------:R-:W4:Y:S04]  /*107d0*/  LDL R53, [R1+0x148] ;  /* 0x0001480001357983 */ /* 0x000f280000100800 */
[----:B------:R-:W4:Y:S04]  /*107e0*/  LDL R52, [R1+0x14c] ;  /* 0x00014c0001347983 */ /* 0x000f280000100800 */
[----:B------:R-:W4:Y:S04]  /*107f0*/  LDL R51, [R1+0x150] ;  /* 0x0001500001337983 */ /* 0x000f280000100800 */
        /* <DEDUP_REMOVED lines=25> */
[----:B------:R-:W4:Y:S04]  /*10990*/  LDL R69, [R1+0x108] ;  /* 0x0001080001457983 */ /* 0x000f280000100800 */
[----:B------:R-:W4:Y:S04]  /*109a0*/  LDL R68, [R1+0x10c] ;  /* 0x00010c0001447983 */ /* 0x000f280000100800 */
[----:B------:R-:W4:Y:S04]  /*109b0*/  LDL.LU R33, [R1+0x5b8] ;  /* 0x0005b80001217983 */ /* 0x000f280000300800 */
[----:B------:R-:W4:Y:S04]  /*109c0*/  LDL.LU R32, [R1+0x5bc] ;  /* 0x0005bc0001207983 */ /* 0x000f280000300800 */
[----:B------:R-:W4:Y:S01]  /*109d0*/  LDL.LU R31, [R1+0x5c0] ;  /* 0x0005c000011f7983 */ /* 0x000f220000300800 */
[----:B--2---:R-:W-:-:S05]  /*109e0*/  FADD R29, R30, R29 ;  /* 0x0000001d1e1d7221 */ /* 0x004fca0000000000 */
[----:B------:R0:W-:Y:S04]  /*109f0*/  STL [R1+0x590], R29 ;  /* 0x0005901d01007387 */ /* 0x0001e80000100800 */
[----:B------:R-:W2:Y:S04]  /*10a00*/  LDL.LU R30, [R1+0x5c4] ;  /* 0x0005c400011e7983 */ /* 0x000ea80000300800 */
[----:B0-----:R-:W2:Y:S01]  /*10a10*/  LDL.LU R29, [R1+0x5c8] ;  /* 0x0005c800011d7983 */ /* 0x001ea20000300800 */
[----:B---3--:R-:W-:-:S03]  /*10a20*/  FADD R60, R59, R60 ;  /* 0x0000003c3b3c7221 */ /* 0x008fc60000000000 */
[----:B------:R-:W3:Y:S04]  /*10a30*/  LDL.LU R59, [R1+0xb70] ;  /* 0x000b7000013b7983 */ /* 0x000ee80000300800 */
[----:B------:R0:W-:Y:S01]  /*10a40*/  STL [R1+0x594], R60 ;  /* 0x0005943c01007387 */ /* 0x0001e20000100800 */
[----:B----4-:R-:W-:-:S03]  /*10a50*/  FADD R62, R61, R62 ;  /* 0x0000003e3d3e7221 */ /* 0x010fc60000000000 */
[----:B0-----:R-:W4:Y:S01]  /*10a60*/  LDL.LU R60, [R1+0xb6c] ;  /* 0x000b6c00013c7983 */ /* 0x001f220000300800 */
[----:B------:R-:W-:-:S03]  /*10a70*/  FADD R64, R63, R64 ;  /* 0x000000403f407221 */ /* 0x000fc60000000000 */
[----:B------:R-:W4:Y:S04]  /*10a80*/  LDL.LU R61, [R1+0xb68] ;  /* 0x000b6800013d7983 */ /* 0x000f280000300800 */
[----:B------:R0:W-:Y:S01]  /*10a90*/  STL [R1+0x598], R62 ;  /* 0x0005983e01007387 */ /* 0x0001e20000100800 */
[----:B------:R-:W-:-:S03]  /*10aa0*/  FADD R66, R65, R66 ;  /* 0x0000004241427221 */ /* 0x000fc60000000000 */
[----:B0-----:R-:W4:Y:S01]  /*10ab0*/  LDL.LU R62, [R1+0xb64] ;  /* 0x000b6400013e7983 */ /* 0x001f220000300800 */
[----:B------:R-:W-:-:S03]  /*10ac0*/  FADD R39, R67, R39 ;  /* 0x0000002743277221 */ /* 0x000fc60000000000 */
[----:B------:R-:W4:Y:S01]  /*10ad0*/  LDL.LU R63, [R1+0xb60] ;  /* 0x000b6000013f7983 */ /* 0x000f220000300800 */
[----:B------:R-:W-:-:S03]  /*10ae0*/  FADD R37, R38, R37 ;  /* 0x0000002526257221 */ /* 0x000fc60000000000 */
[----:B------:R0:W-:Y:S01]  /*10af0*/  STL [R1+0x59c], R64 ;  /* 0x00059c4001007387 */ /* 0x0001e20000100800 */
[----:B------:R-:W-:-:S03]  /*10b00*/  FADD R3, R36, R3 ;  /* 0x0000000324037221 */ /* 0x000fc60000000000 */
[----:B0-----:R-:W4:Y:S04]  /*10b10*/  LDL.LU R64, [R1+0xb5c] ;  /* 0x000b5c0001407983 */ /* 0x001f280000300800 */
[----:B------:R-:W4:Y:S01]  /*10b20*/  LDL.LU R65, [R1+0xb58] ;  /* 0x000b580001417983 */ /* 0x000f220000300800 */
[----:B------:R-:W-:-:S03]  /*10b30*/  FADD R2, R35, R2 ;  /* 0x0000000223027221 */ /* 0x000fc60000000000 */
[----:B------:R0:W-:Y:S01]  /*10b40*/  STL [R1+0x5a0], R66 ;  /* 0x0005a04201007387 */ /* 0x0001e20000100800 */
[----:B------:R-:W-:-:S03]  /*10b50*/  FADD R0, R34, R0 ;  /* 0x0000000022007221 */ /* 0x000fc60000000000 */
[----:B0-----:R-:W4:Y:S04]  /*10b60*/  LDL.LU R66, [R1+0xb54] ;  /* 0x000b540001427983 */ /* 0x001f280000300800 */
[----:B------:R-:W4:Y:S04]  /*10b70*/  LDL.LU R67, [R1+0xb50] ;  /* 0x000b500001437983 */ /* 0x000f280000300800 */
[----:B------:R-:W-:Y:S04]  /*10b80*/  STL [R1+0x5a4], R39 ;  /* 0x0005a42701007387 */ /* 0x000fe80000100800 */
[----:B------:R-:W-:Y:S04]  /*10b90*/  STL [R1+0x5a8], R37 ;  /* 0x0005a82501007387 */ /* 0x000fe80000100800 */
[----:B------:R0:W-:Y:S04]  /*10ba0*/  STL [R1+0x5ac], R3 ;  /* 0x0005ac0301007387 */ /* 0x0001e80000100800 */
[----:B0-----:R-:W3:Y:S04]  /*10bb0*/  LDL.LU R3, [R1+0x5fc] ;  /* 0x0005fc0001037983 */ /* 0x001ee80000300800 */
[----:B------:R0:W-:Y:S04]  /*10bc0*/  STL [R1+0x5b0], R2 ;  /* 0x0005b00201007387 */ /* 0x0001e80000100800 */
[----:B0-----:R-:W4:Y:S04]  /*10bd0*/  LDL.LU R2, [R1+0x600] ;  /* 0x0006000001027983 */ /* 0x001f280000300800 */
[----:B------:R0:W-:Y:S04]  /*10be0*/  STL [R1+0x5b4], R0 ;  /* 0x0005b40001007387 */ /* 0x0001e80000100800 */
[----:B0-----:R-:W4:Y:S01]  /*10bf0*/  LDL.LU R0, [R1+0x604] ;  /* 0x0006040001007983 */ /* 0x001f220000300800 */
        /* <DEDUP_REMOVED lines=13> */
[----:B------:R-:W-:-:S04]  /*10cd0*/  FADD R32, R54, R32 ;  /* 0x0000002036207221 */ /* 0x000fc80000000000 */
[----:B------:R-:W-:Y:S01]  /*10ce0*/  STL [R1+0x5b8], R33 ;  /* 0x0005b82101007387 */ /* 0x000fe20000100800 */
[----:B------:R-:W-:-:S03]  /*10cf0*/  FADD R31, R53, R31 ;  /* 0x0000001f351f7221 */ /* 0x000fc60000000000 */
[----:B------:R-:W-:Y:S04]  /*10d00*/  STL [R1+0x5bc], R32 ;  /* 0x0005bc2001007387 */ /* 0x000fe80000100800 */
[----:B------:R-:W-:Y:S01]  /*10d10*/  STL [R1+0x5c0], R31 ;  /* 0x0005c01f01007387 */ /* 0x000fe20000100800 */
[----:B--2---:R-:W-:-:S01]  /*10d20*/  FADD R30, R52, R30 ;  /* 0x0000001e341e7221 */ /* 0x004fc20000000000 */
[----:B------:R-:W-:-:S04]  /*10d30*/  FADD R29, R51, R29 ;  /* 0x0000001d331d7221 */ /* 0x000fc80000000000 */
[----:B------:R-:W-:Y:S04]  /*10d40*/  STL [R1+0x5c4], R30 ;  /* 0x0005c41e01007387 */ /* 0x000fe80000100800 */
[----:B------:R-:W-:Y:S04]  /*10d50*/  STL [R1+0x5c8], R29 ;  /* 0x0005c81d01007387 */ /* 0x000fe80000100800 */
[----:B------:R-:W-:Y:S04]  /*10d60*/  STL [R1+0x5cc], R28 ;  /* 0x0005cc1c01007387 */ /* 0x000fe80000100800 */
[----:B------:R-:W-:Y:S04]  /*10d70*/  STL [R1+0x5d0], R27 ;  /* 0x0005d01b01007387 */ /* 0x000fe80000100800 */
[----:B------:R-:W-:Y:S04]  /*10d80*/  STL [R1+0x5d4], R26 ;  /* 0x0005d41a01007387 */ /* 0x000fe80000100800 */
[----:B------:R-:W-:Y:S04]  /*10d90*/  STL [R1+0x5d8], R25 ;  /* 0x0005d81901007387 */ /* 0x000fe80000100800 */
[----:B------:R-:W-:Y:S04]  /*10da0*/  STL [R1+0x5dc], R24 ;  /* 0x0005dc1801007387 */ /* 0x000fe80000100800 */
[----:B------:R0:W-:Y:S04]  /*10db0*/  STL [R1+0x5e0], R10 ;  /* 0x0005e00a01007387 */ /* 0x0001e80000100800 */
[----:B------:R-:W-:Y:S04]  /*10dc0*/  STL [R1+0x5e4], R9 ;  /* 0x0005e40901007387 */ /* 0x000fe80000100800 */
[----:B------:R-:W-:Y:S04]  /*10dd0*/  STL [R1+0x5e8], R8 ;  /* 0x0005e80801007387 */ /* 0x000fe80000100800 */
[----:B------:R-:W-:Y:S04]  /*10de0*/  STL [R1+0x5ec], R7 ;  /* 0x0005ec0701007387 */ /* 0x000fe80000100800 */
[----:B------:R-:W-:Y:S04]  /*10df0*/  STL [R1+0x5f0], R6 ;  /* 0x0005f00601007387 */ /* 0x000fe80000100800 */
[----:B------:R-:W-:Y:S04]  /*10e00*/  STL [R1+0x5f4], R5 ;  /* 0x0005f40501007387 */ /* 0x000fe80000100800 */
[----:B------:R-:W-:Y:S01]  /*10e10*/  STL [R1+0x5f8], R4 ;  /* 0x0005f80401007387 */ /* 0x000fe20000100800 */
[----:B---3--:R-:W-:-:S01]  /*10e20*/  FADD R3, R70, R3 ;  /* 0x0000000346037221 */ /* 0x008fc20000000000 */
[----:B----4-:R-:W-:Y:S01]  /*10e30*/  FADD R2, R69, R2 ;  /* 0x0000000245027221 */ /* 0x010fe20000000000 */
[----:B------:R-:W-:-:S02]  /*10e40*/  FADD R0, R68, R0 ;  /* 0x0000000044007221 */ /* 0x000fc40000000000 */
[----:B------:R-:W2:Y:S04]  /*10e50*/  LDL R68, [R1+0x110] ;  /* 0x0001100001447983 */ /* 0x000ea80000100800 */
[----:B------:R1:W-:Y:S04]  /*10e60*/  STL [R1+0x5fc], R3 ;  /* 0x0005fc0301007387 */ /* 0x0003e80000100800 */
[----:B0-----:R-:W2:Y:S04]  /*10e70*/  LDL.LU R10, [R1+0x608] ;  /* 0x00060800010a7983 */ /* 0x001ea80000300800 */
[----:B------:R0:W-:Y:S04]  /*10e80*/  STL [R1+0x600], R2 ;  /* 0x0006000201007387 */ /* 0x0001e80000100800 */
[----:B------:R-:W3:Y:S04]  /*10e90*/  LDL R69, [R1+0x114] ;  /* 0x0001140001457983 */ /* 0x000ee80000100800 */
[----:B------:R4:W-:Y:S04]  /*10ea0*/  STL [R1+0x604], R0 ;  /* 0x0006040001007387 */ /* 0x0009e80000100800 */
[----:B------:R-:W3:Y:S04]  /*10eb0*/  LDL.LU R27, [R1+0x60c] ;  /* 0x00060c00011b7983 */ /* 0x000ee80000300800 */
[----:B------:R-:W3:Y:S04]  /*10ec0*/  LDL R70, [R1+0x118] ;  /* 0x0001180001467983 */ /* 0x000ee80000100800 */
        /* <DEDUP_REMOVED lines=20> */
[----:B-1----:R-:W3:Y:S04]  /*11010*/  LDL.LU R3, [R1+0x638] ;  /* 0x0006380001037983 */ /* 0x002ee80000300800 */
[----:B------:R-:W3:Y:S04]  /*11020*/  LDL R55, [R1+0xc4] ;  /* 0x0000c40001377983 */ /* 0x000ee80000100800 */
[----:B0-----:R-:W3:Y:S04]  /*11030*/  LDL.LU R2, [R1+0x63c] ;  /* 0x00063c0001027983 */ /* 0x001ee80000300800 */
[----:B------:R-:W3:Y:S04]  /*11040*/  LDL R54, [R1+0xc8] ;  /* 0x0000c80001367983 */ /* 0x000ee80000100800 */
[----:B----4-:R-:W4:Y:S04]  /*11050*/  LDL.LU R0, [R1+0x640] ;  /* 0x0006400001007983 */ /* 0x010f280000300800 */
        /* <DEDUP_REMOVED lines=15> */
[----:B------:R-:W4:Y:S01]  /*11150*/  LDL.LU R4, [R1+0x668] ;  /* 0x0006680001047983 */ /* 0x000f220000300800 */
[----:B--2---:R-:W-:-:S03]  /*11160*/  FADD R10, R68, R10 ;  /* 0x0000000a440a7221 */ /* 0x004fc60000000000 */
[----:B------:R-:W2:Y:S04]  /*11170*/  LDL.LU R68, [R1+0xb4c] ;  /* 0x000b4c0001447983 */ /* 0x000ea80000300800 */
[----:B------:R0:W-:Y:S01]  /*11180*/  STL [R1+0x608], R10 ;  /* 0x0006080a01007387 */ /* 0x0001e20000100800 */
[----:B---3--:R-:W-:-:S03]  /*11190*/  FADD R27, R69, R27 ;  /* 0x0000001b451b7221 */ /* 0x008fc60000000000 */
[----:B0-----:R-:W3:Y:S04]  /*111a0*/  LDL.LU R10, [R1+0x650] ;  /* 0x00065000010a7983 */ /* 0x001ee80000300800 */
        /* <DEDUP_REMOVED lines=14> */
[----:B0-----:R-:W2:Y:S01]  /*11290*/  LDL.LU R29, [R1+0x644] ;  /* 0x00064400011d7983 */ /* 0x001ea20000300800 */
[----:B------:R-:W-:-:S03]  /*112a0*/  FADD R34, R35, R34 ;  /* 0x0000002223227221 */ /* 0x000fc60000000000 */
[----:B------:R-:W2:Y:S04]  /*112b0*/  LDL.LU R40, [R1+0xb3c] ;  /* 0x000b3c0001287983 */ /* 0x000ea80000300800 */
[----:B------:R0:W-:Y:S01]  /*112c0*/  STL [R1+0x618], R41 ;  /* 0x0006182901007387 */ /* 0x0001e20000100800 */
[----:B------:R-:W-:-:S03]  /*112d0*/  FADD R32, R33, R32 ;  /* 0x0000002021207221 */ /* 0x000fc60000000000 */
[----:B0-----:R-:W2:Y:S01]  /*112e0*/  LDL.LU R41, [R1+0xb38] ;  /* 0x000b380001297983 */ /* 0x001ea20000300800 */
[----:B------:R-:W-:-:S03]  /*112f0*/  FADD R30, R31, R30 ;  /* 0x0000001e1f1e7221 */ /* 0x000fc60000000000 */
[----:B------:R-:W2:Y:S04]  /*11300*/  LDL.LU R42, [R1+0xb34] ;  /* 0x000b3400012a7983 */ /* 0x000ea80000300800 */
[----:B------:R0:W-:Y:S01]  /*11310*/  STL [R1+0x61c], R43 ;  /* 0x00061c2b01007387 */ /* 0x0001e20000100800 */
[----:B------:R-:W-:-:S01]  /*11320*/  FADD R25, R26, R25 ;  /* 0x000000191a197221 */ /* 0x000fc20000000000 */
[----:B------:R-:W-:Y:S02]  /*11330*/  FADD R3, R24, R3 ;  /* 0x0000000318037221 */ /* 0x000fe40000000000 */
[----:B0-----:R-:W2:Y:S04]  /*11340*/  LDL.LU R43, [R1+0xb30] ;  /* 0x000b3000012b7983 */ /* 0x001ea80000300800 */
[----:B------:R-:W-:Y:S01]  /*11350*/  STL [R1+0x620], R38 ;  /* 0x0006202601007387 */ /* 0x000fe20000100800 */
[----:B------:R-:W-:-:S03]  /*11360*/  FADD R2, R55, R2 ;  /* 0x0000000237027221 */ /* 0x000fc60000000000 */
[----:B------:R-:W-:Y:S04]  /*11370*/  STL [R1+0x624], R36 ;  /* 0x0006242401007387 */ /* 0x000fe80000100800 */
[----:B------:R-:W-:Y:S01]  /*11380*/  STL [R1+0x628], R34 ;  /* 0x0006282201007387 */ /* 0x000fe20000100800 */
[----:B----4-:R-:W-:-:S03]  /*11390*/  FADD R0, R54, R0 ;  /* 0x0000000036007221 */ /* 0x010fc60000000000 */
[----:B------:R-:W-:Y:S04]  /*113a0*/  STL [R1+0x62c], R32 ;  /* 0x00062c2001007387 */ /* 0x000fe80000100800 */
[----:B------:R-:W-:Y:S04]  /*113b0*/  STL [R1+0x630], R30 ;  /* 0x0006301e01007387 */ /* 0x000fe80000100800 */
[----:B------:R-:W-:Y:S04]  /*113c0*/  STL [R1+0x634], R25 ;  /* 0x0006341901007387 */ /* 0x000fe80000100800 */
[----:B------:R-:W4:Y:S04]  /*113d0*/  LDL R26, [R1+0xf4] ;  /* 0x0000f400011a7983 */ /* 0x000f280000100800 */
[----:B------:R0:W-:Y:S04]  /*113e0*/  STL [R1+0x638], R3 ;  /* 0x0006380301007387 */ /* 0x0001e80000100800 */
[----:B0-----:R-:W4:Y:S04]  /*113f0*/  LDL.LU R3, [R1+0x66c] ;  /* 0x00066c0001037983 */ /* 0x001f280000300800 */
[----:B------:R0:W-:Y:S04]  /*11400*/  STL [R1+0x63c], R2 ;  /* 0x00063c0201007387 */ /* 0x0001e80000100800 */
[----:B------:R-:W4:Y:S04]  /*11410*/  LDL R25, [R1+0xf8] ;  /* 0x0000f80001197983 */ /* 0x000f280000100800 */
[----:B------:R1:W-:Y:S04]  /*11420*/  STL [R1+0x640], R0 ;  /* 0x0006400001007387 */ /* 0x0003e80000100800 */
[----:B0-----:R-:W4:Y:S04]  /*11430*/  LDL.LU R2, [R1+0x670] ;  /* 0x0006700001027983 */ /* 0x001f280000300800 */
[----:B------:R-:W4:Y:S04]  /*11440*/  LDL R24, [R1+0xfc] ;  /* 0x0000fc0001187983 */ /* 0x000f280000100800 */
[----:B-1----:R-:W4:Y:S01]  /*11450*/  LDL.LU R0, [R1+0x674] ;  /* 0x0006740001007983 */ /* 0x002f220000300800 */
[----:B------:R-:W-:-:S01]  /*11460*/  FADD R9, R49, R9 ;  /* 0x0000000931097221 */ /* 0x000fc20000000000 */
[----:B------:R-:W-:Y:S01]  /*11470*/  FADD R8, R48, R8 ;  /* 0x0000000830087221 */ /* 0x000fe20000000000 */
[----:B------:R-:W-:-:S01]  /*11480*/  FADD R7, R47, R7 ;  /* 0x000000072f077221 */ /* 0x000fc20000000000 */
[----:B------:R-:W-:Y:S01]  /*11490*/  FADD R6, R46, R6 ;  /* 0x000000062e067221 */ /* 0x000fe20000000000 */
[----:B------:R-:W-:-:S01]  /*114a0*/  FADD R5, R45, R5 ;  /* 0x000000052d057221 */ /* 0x000fc20000000000 */
[----:B------:R-:W-:Y:S01]  /*114b0*/  FADD R4, R44, R4 ;  /* 0x000000042c047221 */ /* 0x000fe20000000000 */
[----:B---3--:R-:W-:-:S01]  /*114c0*/  FADD R10, R50, R10 ;  /* 0x0000000a320a7221 */ /* 0x008fc20000000000 */
[----:B--2---:R-:W-:Y:S01]  /*114d0*/  FADD R27, R51, R27 ;  /* 0x0000001b331b7221 */ /* 0x004fe20000000000 */
[----:B------:R-:W-:-:S01]  /*114e0*/  FADD R28, R52, R28 ;  /* 0x0000001c341c7221 */ /* 0x000fc20000000000 */
[----:B------:R-:W-:-:S05]  /*114f0*/  FADD R29, R53, R29 ;  /* 0x0000001d351d7221 */ /* 0x000fca0000000000 */
[----:B------:R0:W-:Y:S04]  /*11500*/  STL [R1+0x644], R29 ;  /* 0x0006441d01007387 */ /* 0x0001e80000100800 */
[----:B------:R-:W-:Y:S04]  /*11510*/  STL [R1+0x648], R28 ;  /* 0x0006481c01007387 */ /* 0x000fe80000100800 */
[----:B------:R1:W-:Y:S04]  /*11520*/  STL [R1+0x64c], R27 ;  /* 0x00064c1b01007387 */ /* 0x0003e80000100800 */
[----:B------:R-:W-:Y:S04]  /*11530*/  STL [R1+0x650], R10 ;  /* 0x0006500a01007387 */ /* 0x000fe80000100800 */
[----:B------:R-:W-:Y:S04]  /*11540*/  STL [R1+0x654], R9 ;  /* 0x0006540901007387 */ /* 0x000fe80000100800 */
[----:B------:R-:W-:Y:S04]  /*11550*/  STL [R1+0x658], R8 ;  /* 0x0006580801007387 */ /* 0x000fe80000100800 */
[----:B------:R-:W-:Y:S04]  /*11560*/  STL [R1+0x65c], R7 ;  /* 0x00065c0701007387 */ /* 0x000fe80000100800 */
[----:B------:R-:W2:Y:S04]  /*11570*/  LDL R35, [R1+0x80] ;  /* 0x0000800001237983 */ /* 0x000ea80000100800 */
[----:B------:R-:W-:Y:S04]  /*11580*/  STL [R1+0x660], R6 ;  /* 0x0006600601007387 */ /* 0x000fe80000100800 */
[----:B------:R-:W2:Y:S04]  /*11590*/  LDL.LU R34, [R1+0x678] ;  /* 0x0006780001227983 */ /* 0x000ea80000300800 */
[----:B------:R3:W-:Y:S04]  /*115a0*/  STL [R1+0x664], R5 ;  /* 0x0006640501007387 */ /* 0x0007e80000100800 */
[----:B------:R-:W2:Y:S04]  /*115b0*/  LDL R33, [R1+0x84] ;  /* 0x0000840001217983 */ /* 0x000ea80000100800 */
[----:B------:R-:W-:Y:S04]  /*115c0*/  STL [R1+0x668], R4 ;  /* 0x0006680401007387 */ /* 0x000fe80000100800 */
[----:B------:R-:W2:Y:S04]  /*115d0*/  LDL R53, [R1+0x88] ;  /* 0x0000880001357983 */ /* 0x000ea80000100800 */
[----:B------:R-:W2:Y:S04]  /*115e0*/  LDL R51, [R1+0x8c] ;  /* 0x00008c0001337983 */ /* 0x000ea80000100800 */
[----:B------:R-:W2:Y:S04]  /*115f0*/  LDL R49, [R1+0x90] ;  /* 0x0000900001317983 */ /* 0x000ea80000100800 */
[----:B------:R-:W2:Y:S04]  /*11600*/  LDL R47, [R1+0x94] ;  /* 0x00009400012f7983 */ /* 0x000ea80000100800 */
[----:B------:R-:W2:Y:S04]  /*11610*/  LDL R45, [R1+0x98] ;  /* 0x00009800012d7983 */ /* 0x000ea80000100800 */
[----:B------:R-:W2:Y:S01]  /*11620*/  LDL R31, [R1+0x9c] ;  /* 0x00009c00011f7983 */ /* 0x000ea20000100800 */
[----:B----4-:R-:W-:-:S03]  /*11630*/  FADD R3, R26, R3 ;  /* 0x000000031a037221 */ /* 0x010fc60000000000 */
[----:B0-----:R-:W4:Y:S04]  /*11640*/  LDL R29, [R1+0xa0] ;  /* 0x0000a000011d7983 */ /* 0x001f280000100800 */
[----:B-1----:R-:W4:Y:S04]  /*11650*/  LDL R27, [R1+0xa4] ;  /* 0x0000a400011b7983 */ /* 0x002f280000100800 */
[----:B------:R-:W4:Y:S04]  /*11660*/  LDL R55, [R1+0xa8] ;  /* 0x0000a80001377983 */ /* 0x000f280000100800 */
[----:B------:R-:W4:Y:S01]  /*11670*/  LDL R54, [R1+0xac] ;  /* 0x0000ac0001367983 */ /* 0x000f220000100800 */
[----:B------:R-:W-:-:S03]  /*11680*/  FADD R2, R25, R2 ;  /* 0x0000000219027221 */ /* 0x000fc60000000000 */
[----:B------:R-:W4:Y:S04]  /*11690*/  LDL R52, [R1+0xb0] ;  /* 0x0000b00001347983 */ /* 0x000f280000100800 */
[----:B------:R-:W4:Y:S01]  /*116a0*/  LDL R50, [R1+0xb4] ;  /* 0x0000b40001327983 */ /* 0x000f220000100800 */
[----:B------:R-:W-:-:S03]  /*116b0*/  FADD R0, R24, R0 ;  /* 0x0000000018007221 */ /* 0x000fc60000000000 */
[----:B------:R-:W4:Y:S04]  /*116c0*/  LDL R48, [R1+0xb8] ;  /* 0x0000b80001307983 */ /* 0x000f280000100800 */
[----:B------:R-:W4:Y:S04]  /*116d0*/  LDL R46, [R1+0xbc] ;  /* 0x0000bc00012e7983 */ /* 0x000f280000100800 */
[----:B------:R-:W4:Y:S04]  /*116e0*/  LDL R44, [R1+0x40] ;  /* 0x00004000012c7983 */ /* 0x000f280000100800 */
[----:B------:R-:W4:Y:S04]  /*116f0*/  LDL.LU R32, [R1+0x67c] ;  /* 0x00067c0001207983 */ /* 0x000f280000300800 */
[----:B------:R0:W-:Y:S04]  /*11700*/  STL [R1+0x66c], R3 ;  /* 0x00066c0301007387 */ /* 0x0001e80000100800 */
[----:B---3--:R-:W3:Y:S04]  /*11710*/  LDL.LU R5, [R1+0x680] ;  /* 0x0006800001057983 */ /* 0x008ee80000300800 */
[----:B------:R1:W-:Y:S04]  /*11720*/  STL [R1+0x670], R2 ;  /* 0x0006700201007387 */ /* 0x0003e80000100800 */
[----:B0-----:R-:W3:Y:S04]  /*11730*/  LDL.LU R3, [R1+0x684] ;  /* 0x0006840001037983 */ /* 0x001ee80000300800 */
[----:B------:R0:W-:Y:S04]  /*11740*/  STL [R1+0x674], R0 ;  /* 0x0006740001007387 */ /* 0x0001e80000100800 */
[----:B-1----:R-:W3:Y:S04]  /*11750*/  LDL.LU R2, [R1+0x688] ;  /* 0x0006880001027983 */ /* 0x002ee80000300800 */
[----:B0-----:R-:W3:Y:S04]  /*11760*/  LDL.LU R0, [R1+0x68c] ;  /* 0x00068c0001007983 */ /* 0x001ee80000300800 */
[----:B------:R-:W3:Y:S04]  /*11770*/  LDL.LU R4, [R1+0x690] ;  /* 0x0006900001047983 */ /* 0x000ee80000300800 */
        /* <DEDUP_REMOVED lines=9> */
[----:B------:R-:W3:Y:S01]  /*11810*/  LDL.LU R6, [R1+0x6b8] ;  /* 0x0006b80001067983 */ /* 0x000ee20000300800 */
[----:B--2---:R-:W-:-:S05]  /*11820*/  FADD R34, R35, R34 ;  /* 0x0000002223227221 */ /* 0x004fca0000000000 */
[----:B------:R-:W-:Y:S01]  /*11830*/  STL [R1+0x678], R34 ;  /* 0x0006782201007387 */ /* 0x000fe20000100800 */
[----:B----4-:R-:W-:-:S01]  /*11840*/  FADD R32, R33, R32 ;  /* 0x0000002021207221 */ /* 0x010fc20000000000 */
[----:B---3--:R-:W-:-:S04]  /*11850*/  FADD R5, R53, R5 ;  /* 0x0000000535057221 */ /* 0x008fc80000000000 */
[----:B------:R-:W-:Y:S04]  /*11860*/  STL [R1+0x67c], R32 ;  /* 0x00067c2001007387 */ /* 0x000fe80000100800 */
[----:B------:R0:W-:Y:S01]  /*11870*/  STL [R1+0x680], R5 ;  /* 0x0006800501007387 */ /* 0x0001e20000100800 */
[----:B------:R-:W-:-:S03]  /*11880*/  FADD R3, R51, R3 ;  /* 0x0000000333037221 */ /* 0x000fc60000000000 */
[----:B------:R-:W2:Y:S04]  /*11890*/  LDL R53, [R1+0x44] ;  /* 0x0000440001357983 */ /* 0x000ea80000100800 */
[----:B------:R1:W-:Y:S01]  /*118a0*/  STL [R1+0x684], R3 ;  /* 0x0006840301007387 */ /* 0x0003e20000100800 */
[----:B------:R-:W-:-:S03]  /*118b0*/  FADD R2, R49, R2 ;  /* 0x0000000231027221 */ /* 0x000fc60000000000 */
[----:B0-----:R-:W2:Y:S01]  /*118c0*/  LDL.LU R5, [R1+0x6bc] ;  /* 0x0006bc0001057983 */ /* 0x001ea20000300800 */
[----:B------:R-:W-:-:S03]  /*118d0*/  FADD R0, R47, R0 ;  /* 0x000000002f007221 */ /* 0x000fc60000000000 */
[----:B------:R-:W-:Y:S04]  /*118e0*/  STL [R1+0x688], R2 ;  /* 0x0006880201007387 */ /* 0x000fe80000100800 */
[----:B------:R-:W3:Y:S04]  /*118f0*/  LDL R51, [R1+0x48] ;  /* 0x0000480001337983 */ /* 0x000ee80000100800 */
[----:B------:R0:W-:Y:S04]  /*11900*/  STL [R1+0x68c], R0 ;  /* 0x00068c0001007387 */ /* 0x0001e80000100800 */
[----:B-1----:R-:W3:Y:S04]  /*11910*/  LDL.LU R3, [R1+0x6c0] ;  /* 0x0006c00001037983 */ /* 0x002ee80000300800 */
[----:B------:R-:W4:Y:S04]  /*11920*/  LDL R49, [R1+0x4c] ;  /* 0x00004c0001317983 */ /* 0x000f280000100800 */
[----:B0-----:R-:W4:Y:S01]  /*11930*/  LDL.LU R0, [R1+0x6c4] ;  /* 0x0006c40001007983 */ /* 0x001f220000300800 */
[----:B------:R-:W-:-:S03]  /*11940*/  FADD R4, R45, R4 ;  /* 0x000000042d047221 */ /* 0x000fc60000000000 */
[----:B------:R-:W4:Y:S04]  /*11950*/  LDL R47, [R1+0x50] ;  /* 0x00005000012f7983 */ /* 0x000f280000100800 */
[----:B------:R-:W4:Y:S04]  /*11960*/  LDL.LU R2, [R1+0x6c8] ;  /* 0x0006c80001027983 */ /* 0x000f280000300800 */
[----:B------:R-:W4:Y:S04]  /*11970*/  LDL R45, [R1+0x54] ;  /* 0x00005400012d7983 */ /* 0x000f280000100800 */
[----:B------:R0:W-:Y:S04]  /*11980*/  STL [R1+0x690], R4 ;  /* 0x0006900401007387 */ /* 0x0001e80000100800 */
[----:B0-----:R-:W4:Y:S01]  /*11990*/  LDL.LU R4, [R1+0x6cc] ;  /* 0x0006cc0001047983 */ /* 0x001f220000300800 */
[----:B------:R-:W-:-:S01]  /*119a0*/  FADD R30, R31, R30 ;  /* 0x0000001e1f1e7221 */ /* 0x000fc20000000000 */
[----:B------:R-:W-:Y:S01]  /*119b0*/  FADD R28, R29, R28 ;  /* 0x0000001c1d1c7221 */ /* 0x000fe20000000000 */
[----:B------:R-:W-:-:S01]  /*119c0*/  FADD R26, R27, R26 ;  /* 0x0000001a1b1a7221 */ /* 0x000fc20000000000 */
[----:B------:R-:W-:Y:S01]  /*119d0*/  FADD R25, R55, R25 ;  /* 0x0000001937197221 */ /* 0x000fe20000000000 */
[----:B------:R-:W-:-:S01]  /*119e0*/  FADD R24, R54, R24 ;  /* 0x0000001836187221 */ /* 0x000fc20000000000 */
[----:B------:R-:W-:Y:S01]  /*119f0*/  STL [R1+0x694], R30 ;  /* 0x0006941e01007387 */ /* 0x000fe20000100800 */
[----:B------:R-:W-:-:S01]  /*11a00*/  FADD R10, R52, R10 ;  /* 0x0000000a340a7221 */ /* 0x000fc20000000000 */
[----:B------:R-:W-:-:S02]  /*11a10*/  FADD R9, R50, R9 ;  /* 0x0000000932097221 */ /* 0x000fc40000000000 */
[----:B------:R-:W-:Y:S01]  /*11a20*/  STL [R1+0x698], R28 ;  /* 0x0006981c01007387 */ /* 0x000fe20000100800 */
[----:B------:R-:W-:-:S03]  /*11a30*/  FADD R8, R48, R8 ;  /* 0x0000000830087221 */ /* 0x000fc60000000000 */
[----:B------:R-:W-:Y:S01]  /*11a40*/  STL [R1+0x69c], R26 ;  /* 0x00069c1a01007387 */ /* 0x000fe20000100800 */
[----:B------:R-:W-:-:S03]  /*11a50*/  FADD R7, R46, R7 ;  /* 0x000000072e077221 */ /* 0x000fc60000000000 */
[----:B------:R-:W-:Y:S01]  /*11a60*/  STL [R1+0x6a0], R25 ;  /* 0x0006a01901007387 */ /* 0x000fe20000100800 */
[----:B------:R-:W-:-:S03]  /*11a70*/  FADD R6, R44, R6 ;  /* 0x000000062c067221 */ /* 0x000fc60000000000 */
[----:B------:R-:W-:Y:S04]  /*11a80*/  STL [R1+0x6a4], R24 ;  /* 0x0006a41801007387 */ /* 0x000fe80000100800 */
[----:B------:R0:W-:Y:S04]  /*11a90*/  STL [R1+0x6a8], R10 ;  /* 0x0006a80a01007387 */ /* 0x0001e80000100800 */
[----:B------:R-:W-:Y:S04]  /*11aa0*/  STL [R1+0x6ac], R9 ;  /* 0x0006ac0901007387 */ /* 0x000fe80000100800 */
[----:B------:R-:W4:Y:S04]  /*11ab0*/  LDL R44, [R1+0x58] ;  /* 0x00005800012c7983 */ /* 0x000f280000100800 */
[----:B------:R-:W-:Y:S04]  /*11ac0*/  STL [R1+0x6b0], R8 ;  /* 0x0006b00801007387 */ /* 0x000fe80000100800 */
[----:B------:R-:W4:Y:S04]  /*11ad0*/  LDL R46, [R1+0x5c] ;  /* 0x00005c00012e7983 */ /* 0x000f280000100800 */
[----:B------:R-:W-:Y:S04]  /*11ae0*/  STL [R1+0x6b4], R7 ;  /* 0x0006b40701007387 */ /* 0x000fe80000100800 */
[----:B------:R-:W4:Y:S04]  /*11af0*/  LDL R48, [R1+0x60] ;  /* 0x0000600001307983 */ /* 0x000f280000100800 */
[----:B------:R-:W-:Y:S04]  /*11b00*/  STL [R1+0x6b8], R6 ;  /* 0x0006b80601007387 */ /* 0x000fe80000100800 */
[----:B------:R-:W4:Y:S04]  /*11b10*/  LDL R50, [R1+0x64] ;  /* 0x0000640001327983 */ /* 0x000f280000100800 */
[----:B------:R-:W4:Y:S04]  /*11b20*/  LDL R52, [R1+0x68] ;  /* 0x0000680001347983 */ /* 0x000f280000100800 */
[----:B0-----:R-:W4:Y:S04]  /*11b30*/  LDL R10, [R1+0x6c] ;  /* 0x00006c00010a7983 */ /* 0x001f280000100800 */
[----:B------:R-:W4:Y:S04]  /*11b40*/  LDL R39, [R1+0x70] ;  /* 0x0000700001277983 */ /* 0x000f280000100800 */
[----:B------:R-:W4:Y:S04]  /*11b50*/  LDL R32, [R1+0x74] ;  /* 0x0000740001207983 */ /* 0x000f280000100800 */
[----:B------:R-:W4:Y:S04]  /*11b60*/  LDL R30, [R1+0x78] ;  /* 0x00007800011e7983 */ /* 0x000f280000100800 */
[----:B------:R-:W4:Y:S04]  /*11b70*/  LDL R28, [R1+0x7c] ;  /* 0x00007c00011c7983 */ /* 0x000f280000100800 */
[----:B------:R-:W4:Y:S04]  /*11b80*/  LDL R26, [R1] ;  /* 0x00000000011a7983 */ /* 0x000f280000100800 */
[----:B------:R-:W4:Y:S04]  /*11b90*/  LDL R24, [R1+0x4] ;  /* 0x0000040001187983 */ /* 0x000f280000100800 */
[----:B------:R-:W4:Y:S01]  /*11ba0*/  LDL R54, [R1+0x8] ;  /* 0x0000080001367983 */ /* 0x000f220000100800 */
[----:B--2---:R-:W-:-:S01]  /*11bb0*/  FADD R5, R53, R5 ;  /* 0x0000000535057221 */ /* 0x004fc20000000000 */
[----:B---3--:R-:W-:Y:S01]  /*11bc0*/  FADD R3, R51, R3 ;  /* 0x0000000333037221 */ /* 0x008fe20000000000 */
[----:B----4-:R-:W-:-:S05]  /*11bd0*/  FADD R0, R49, R0 ;  /* 0x0000000031007221 */ /* 0x010fca0000000000 */
[----:B------:R0:W-:Y:S01]  /*11be0*/  STL [R1+0x6c4], R0 ;  /* 0x0006c40001007387 */ /* 0x0001e20000100800 */
[----:B------:R-:W-:-:S03]  /*11bf0*/  FADD R2, R47, R2 ;  /* 0x000000022f027221 */ /* 0x000fc60000000000 */
[----:B------:R-:W-:Y:S04]  /*11c00*/  STL [R1+0x6bc], R5 ;  /* 0x0006bc0501007387 */ /* 0x000fe80000100800 */
[----:B0-----:R-:W2:Y:S04]  /*11c10*/  LDL.LU R0, [R1+0x700] ;  /* 0x0007000001007983 */ /* 0x001ea80000300800 */
[----:B------:R0:W-:Y:S01]  /*11c20*/  STL [R1+0x6c0], R3 ;  /* 0x0006c00301007387 */ /* 0x0001e20000100800 */
[----:B------:R-:W-:-:S03]  /*11c30*/  FADD R4, R45, R4 ;  /* 0x000000042d047221 */ /* 0x000fc60000000000 */
[----:B0-----:R-:W3:Y:S04]  /*11c40*/  LDL.LU R3, [R1+0x6f8] ;  /* 0x0006f80001037983 */ /* 0x001ee80000300800 */
[----:B------:R0:W-:Y:S04]  /*11c50*/  STL [R1+0x6c8], R2 ;  /* 0x0006c80201007387 */ /* 0x0001e80000100800 */
[----:B0-----:R-:W4:Y:S04]  /*11c60*/  LDL.LU R2, [R1+0x6fc] ;  /* 0x0006fc0001027983 */ /* 0x001f280000300800 */
[----:B------:R-:W3:Y:S04]  /*11c70*/  LDL.LU R45, [R1+0x6d0] ;  /* 0x0006d000012d7983 */ /* 0x000ee80000300800 */
[----:B------:R-:W4:Y:S04]  /*11c80*/  LDL.LU R47, [R1+0x6d4] ;  /* 0x0006d400012f7983 */ /* 0x000f280000300800 */
[----:B------:R-:W4:Y:S04]  /*11c90*/  LDL.LU R49, [R1+0x6d8] ;  /* 0x0006d80001317983 */ /* 0x000f280000300800 */
[----:B------:R0:W-:Y:S04]  /*11ca0*/  STL [R1+0x6cc], R4 ;  /* 0x0006cc0401007387 */ /* 0x0001e80000100800 */
[----:B------:R-:W4:Y:S04]  /*11cb0*/  LDL.LU R51, [R1+0x6dc] ;  /* 0x0006dc0001337983 */ /* 0x000f280000300800 */
[----:B------:R-:W4:Y:S04]  /*11cc0*/  LDL.LU R9, [R1+0x6e0] ;  /* 0x0006e00001097983 */ /* 0x000f280000300800 */
[----:B------:R-:W4:Y:S04]  /*11cd0*/  LDL.LU R8, [R1+0x6e4] ;  /* 0x0006e40001087983 */ /* 0x000f280000300800 */
[----:B------:R-:W4:Y:S04]  /*11ce0*/  LDL.LU R7, [R1+0x6e8] ;  /* 0x0006e80001077983 */ /* 0x000f280000300800 */
[----:B------:R-:W4:Y:S04]  /*11cf0*/  LDL.LU R6, [R1+0x6ec] ;  /* 0x0006ec0001067983 */ /* 0x000f280000300800 */
[----:B------:R-:W4:Y:S04]  /*11d00*/  LDL.LU R5, [R1+0x6f0] ;  /* 0x0006f00001057983 */ /* 0x000f280000300800 */
[----:B0-----:R-:W4:Y:S04]  /*11d10*/  LDL.LU R4, [R1+0x6f4] ;  /* 0x0006f40001047983 */ /* 0x001f280000300800 */
        /* <DEDUP_REMOVED lines=12> */
[----:B--2---:R-:W-:-:S01]  /*11de0*/  FADD R0, R54, R0 ;  /* 0x0000000036007221 */ /* 0x004fc20000000000 */
[----:B---3--:R-:W-:-:S02]  /*11df0*/  FADD R45, R44, R45 ;  /* 0x0000002d2c2d7221 */ /* 0x008fc40000000000 */
[----:B------:R-:W2:Y:S01]  /*11e00*/  LDL.LU R44, [R1+0xb2c] ;  /* 0x000b2c00012c7983 */ /* 0x000ea20000300800 */
[----:B----4-:R-:W-:-:S03]  /*11e10*/  FADD R47, R46, R47 ;  /* 0x0000002f2e2f7221 */ /* 0x010fc60000000000 */
[----:B------:R0:W-:Y:S01]  /*11e20*/  STL [R1+0x6d0], R45 ;  /* 0x0006d02d01007387 */ /* 0x0001e20000100800 */
[----:B------:R-:W-:-:S03]  /*11e30*/  FADD R49, R48, R49 ;  /* 0x0000003130317221 */ /* 0x000fc60000000000 */
[----:B0-----:R-:W3:Y:S01]  /*11e40*/  LDL.LU R45, [R1+0xb28] ;  /* 0x000b2800012d7983 */ /* 0x001ee20000300800 */
[----:B------:R-:W-:-:S03]  /*11e50*/  FADD R51, R50, R51 ;  /* 0x0000003332337221 */ /* 0x000fc60000000000 */
[----:B------:R-:W4:Y:S04]  /*11e60*/  LDL.LU R46, [R1+0xb24] ;  /* 0x000b2400012e7983 */ /* 0x000f280000300800 */
[----:B------:R0:W-:Y:S01]  /*11e70*/  STL [R1+0x6d4], R47 ;  /* 0x0006d42f01007387 */ /* 0x0001e20000100800 */
[----:B------:R-:W-:-:S01]  /*11e80*/  FADD R9, R52, R9 ;  /* 0x0000000934097221 */ /* 0x000fc20000000000 */
[----:B------:R-:W-:Y:S01]  /*11e90*/  FADD R8, R10, R8 ;  /* 0x000000080a087221 */ /* 0x000fe20000000000 */
[----:B------:R-:W-:-:S01]  /*11ea0*/  FADD R7, R39, R7 ;  /* 0x0000000727077221 */ /* 0x000fc20000000000 */
[----:B0-----:R-:W4:Y:S04]  /*11eb0*/  LDL.LU R47, [R1+0xb20] ;  /* 0x000b2000012f7983 */ /* 0x001f280000300800 */
        /* <DEDUP_REMOVED lines=9> */
[----:B------:R-:W-:-:S02]  /*11f50*/  FADD R2, R24, R2 ;  /* 0x0000000218027221 */ /* 0x000fc40000000000 */
[----:B0-----:R-:W4:Y:S04]  /*11f60*/  LDL.LU R51, [R1+0xb10] ;  /* 0x000b100001337983 */ /* 0x001f280000300800 */
[----:B------:R-:W4:Y:S04]  /*11f70*/  LDL.LU R52, [R1+0xb0c] ;  /* 0x000b0c0001347983 */ /* 0x000f280000300800 */
[----:B------:R0:W-:Y:S04]  /*11f80*/  STL [R1+0x6e0], R9 ;  /* 0x0006e00901007387 */ /* 0x0001e80000100800 */
[----:B------:R1:W-:Y:S04]  /*11f90*/  STL [R1+0x6e4], R8 ;  /* 0x0006e40801007387 */ /* 0x0003e80000100800 */
[----:B------:R1:W-:Y:S04]  /*11fa0*/  STL [R1+0x6e8], R7 ;  /* 0x0006e80701007387 */ /* 0x0003e80000100800 */
[----:B------:R1:W-:Y:S04]  /*11fb0*/  STL [R1+0x6ec], R6 ;  /* 0x0006ec0601007387 */ /* 0x0003e80000100800 */
[----:B------:R1:W-:Y:S04]  /*11fc0*/  STL [R1+0x6f0], R5 ;  /* 0x0006f00501007387 */ /* 0x0003e80000100800 */
[----:B------:R1:W-:Y:S04]  /*11fd0*/  STL [R1+0x6f4], R4 ;  /* 0x0006f40401007387 */ /* 0x0003e80000100800 */
[----:B------:R-:W2:Y:S04]  /*11fe0*/  LDL.LU R54, [R1+0x704] ;  /* 0x0007040001367983 */ /* 0x000ea80000300800 */
[----:B------:R1:W-:Y:S04]  /*11ff0*/  STL [R1+0x6f8], R3 ;  /* 0x0006f80301007387 */ /* 0x0003e80000100800 */
[----:B------:R-:W3:Y:S04]  /*12000*/  LDL.LU R24, [R1+0x708] ;  /* 0x0007080001187983 */ /* 0x000ee80000300800 */
[----:B------:R1:W-:Y:S04]  /*12010*/  STL [R1+0x6fc], R2 ;  /* 0x0006fc0201007387 */ /* 0x0003e80000100800 */
[----:B------:R-:W4:Y:S04]  /*12020*/  LDL.LU R26, [R1+0x70c] ;  /* 0x00070c00011a7983 */ /* 0x000f280000300800 */
[----:B------:R1:W-:Y:S04]  /*12030*/  STL [R1+0x700], R0 ;  /* 0x0007000001007387 */ /* 0x0003e80000100800 */
[----:B------:R-:W4:Y:S04]  /*12040*/  LDL.LU R28, [R1+0x710] ;  /* 0x00071000011c7983 */ /* 0x000f280000300800 */
[----:B------:R-:W4:Y:S04]  /*12050*/  LDL.LU R30, [R1+0x714] ;  /* 0x00071400011e7983 */ /* 0x000f280000300800 */
[----:B------:R-:W4:Y:S04]  /*12060*/  LDL.LU R32, [R1+0x718] ;  /* 0x0007180001207983 */ /* 0x000f280000300800 */
[----:B------:R-:W4:Y:S04]  /*12070*/  LDL.LU R39, [R1+0x71c] ;  /* 0x00071c0001277983 */ /* 0x000f280000300800 */
[----:B------:R-:W4:Y:S04]  /*12080*/  LDL.LU R10, [R1+0x720] ;  /* 0x00072000010a7983 */ /* 0x000f280000300800 */
[----:B0-----:R-:W4:Y:S04]  /*12090*/  LDL.LU R9, [R1+0x724] ;  /* 0x0007240001097983 */ /* 0x001f280000300800 */
[----:B-1----:R-:W4:Y:S04]  /*120a0*/  LDL.LU R8, [R1+0x728] ;  /* 0x0007280001087983 */ /* 0x002f280000300800 */
[----:B------:R-:W4:Y:S04]  /*120b0*/  LDL.LU R7, [R1+0x72c] ;  /* 0x00072c0001077983 */ /* 0x000f280000300800 */
[----:B------:R-:W4:Y:S04]  /*120c0*/  LDL.LU R6, [R1+0x730] ;  /* 0x0007300001067983 */ /* 0x000f280000300800 */
[----:B------:R-:W4:Y:S04]  /*120d0*/  LDL.LU R5, [R1+0x734] ;  /* 0x0007340001057983 */ /* 0x000f280000300800 */
[----:B------:R-:W4:Y:S04]  /*120e0*/  LDL.LU R4, [R1+0x738] ;  /* 0x0007380001047983 */ /* 0x000f280000300800 */
[----:B------:R-:W4:Y:S04]  /*120f0*/  LDL.LU R3, [R1+0x73c] ;  /* 0x00073c0001037983 */ /* 0x000f280000300800 */
[----:B------:R-:W4:Y:S04]  /*12100*/  LDL.LU R2, [R1+0x740] ;  /* 0x0007400001027983 */ /* 0x000f280000300800 */
[----:B------:R-:W4:Y:S01]  /*12110*/  LDL.LU R0, [R1+0x744] ;  /* 0x0007440001007983 */ /* 0x000f220000300800 */
[----:B--2---:R-:W-:-:S03]  /*12120*/  FADD R54, R53, R54 ;  /* 0x0000003635367221 */ /* 0x004fc60000000000 */
[----:B------:R-:W2:Y:S04]  /*12130*/  LDL.LU R53, [R1+0xb08] ;  /* 0x000b080001357983 */ /* 0x000ea80000300800 */
[----:B------:R0:W-:Y:S01]  /*12140*/  STL [R1+0x704], R54 ;  /* 0x0007043601007387 */ /* 0x0001e20000100800 */
[----:B---3--:R-:W-:-:S03]  /*12150*/  FADD R24, R55, R24 ;  /* 0x0000001837187221 */ /* 0x008fc60000000000 */
[----:B0-----:R-:W3:Y:S01]  /*12160*/  LDL.LU R54, [R1+0xb04] ;  /* 0x000b040001367983 */ /* 0x001ee20000300800 */
[----:B----4-:R-:W-:-:S03]  /*12170*/  FADD R26, R25, R26 ;  /* 0x0000001a191a7221 */ /* 0x010fc60000000000 */
[----:B------:R-:W4:Y:S04]  /*12180*/  LDL.LU R55, [R1+0xb00] ;  /* 0x000b000001377983 */ /* 0x000f280000300800 */
[----:B------:R0:W-:Y:S01]  /*12190*/  STL [R1+0x708], R24 ;  /* 0x0007081801007387 */ /* 0x0001e20000100800 */
[----:B------:R-:W-:-:S01]  /*121a0*/  FADD R28, R27, R28 ;  /* 0x0000001c1b1c7221 */ /* 0x000fc20000000000 */
[----:B------:R-:W-:Y:S02]  /*121b0*/  FADD R30, R29, R30 ;  /* 0x0000001e1d1e7221 */ /* 0x000fe40000000000 */
        /* <DEDUP_REMOVED lines=29> */
[----:B------:R1:W-:Y:S01]  /*12390*/  STL [R1+0x72c], R7 ;  /* 0x00072c0701007387 */ /* 0x0003e20000100800 */
[----:B------:R-:W-:-:S03]  /*123a0*/  FADD R0, R219, R0 ;  /* 0x00000000db007221 */ /* 0x000fc60000000000 */
[----:B------:R1:W-:Y:S04]  /*123b0*/  STL [R1+0x730], R6 ;  /* 0x0007300601007387 */ /* 0x0003e80000100800 */
[----:B------:R1:W-:Y:S04]  /*123c0*/  STL [R1+0x734], R5 ;  /* 0x0007340501007387 */ /* 0x0003e80000100800 */
[----:B------:R1:W-:Y:S04]  /*123d0*/  STL [R1+0x738], R4 ;  /* 0x0007380401007387 */ /* 0x0003e80000100800 */
[----:B0-----:R-:W2:Y:S04]  /*123e0*/  LDL.LU R39, [R1+0x748] ;  /* 0x0007480001277983 */ /* 0x001ea80000300800 */
        /* <DEDUP_REMOVED lines=9> */
[----:B-1----:R-:W4:Y:S04]  /*12480*/  LDL.LU R10, [R1+0x764] ;  /* 0x00076400010a7983 */ /* 0x002f280000300800 */
[----:B------:R-:W4:Y:S04]  /*12490*/  LDL.LU R9, [R1+0x768] ;  /* 0x0007680001097983 */ /* 0x000f280000300800 */
[----:B------:R-:W4:Y:S04]  /*124a0*/  LDL.LU R8, [R1+0x76c] ;  /* 0x00076c0001087983 */ /* 0x000f280000300800 */
[----:B------:R-:W4:Y:S04]  /*124b0*/  LDL.LU R7, [R1+0x770] ;  /* 0x0007700001077983 */ /* 0x000f280000300800 */
[----:B------:R-:W4:Y:S04]  /*124c0*/  LDL.LU R6, [R1+0x774] ;  /* 0x0007740001067983 */ /* 0x000f280000300800 */
[----:B------:R-:W4:Y:S04]  /*124d0*/  LDL.LU R5, [R1+0x778] ;  /* 0x0007780001057983 */ /* 0x000f280000300800 */
[----:B------:R-:W4:Y:S04]  /*124e0*/  LDL.LU R4, [R1+0x77c] ;  /* 0x00077c0001047983 */ /* 0x000f280000300800 */
[----:B0-----:R-:W4:Y:S04]  /*124f0*/  LDL.LU R3, [R1+0x780] ;  /* 0x0007800001037983 */ /* 0x001f280000300800 */
[----:B------:R-:W4:Y:S04]  /*12500*/  LDL.LU R2, [R1+0x784] ;  /* 0x0007840001027983 */ /* 0x000f280000300800 */
[----:B------:R-:W4:Y:S01]  /*12510*/  LDL.LU R0, [R1+0x788] ;  /* 0x0007880001007983 */ /* 0x000f220000300800 */
[----:B--2---:R-:W-:-:S01]  /*12520*/  FADD R39, R220, R39 ;  /* 0x00000027dc277221 */ /* 0x004fc20000000000 */
[----:B---3--:R-:W-:-:S04]  /*12530*/  FADD R38, R221, R38 ;  /* 0x00000026dd267221 */ /* 0x008fc80000000000 */
[----:B------:R0:W-:Y:S01]  /*12540*/  STL [R1+0x748], R39 ;  /* 0x0007482701007387 */ /* 0x0001e20000100800 */
[----:B----4-:R-:W-:-:S03]  /*12550*/  FADD R37, R222, R37 ;  /* 0x00000025de257221 */ /* 0x010fc60000000000 */
        /* <DEDUP_REMOVED lines=26> */
[----:B0-----:R-:W4:Y:S01]  /*12700*/  LDL.LU R39, [R1+0x78c] ;  /* 0x00078c0001277983 */ /* 0x001f220000300800 */
[----:B------:R-:W-:-:S03]  /*12710*/  FADD R0, R204, R0 ;  /* 0x00000000cc007221 */ /* 0x000fc60000000000 */
[----:B------:R0:W-:Y:S04]  /*12720*/  STL [R1+0x780], R3 ;  /* 0x0007800301007387 */ /* 0x0001e80000100800 */
[----:B-1----:R-:W4:Y:S04]  /*12730*/  LDL.LU R38, [R1+0x790] ;  /* 0x0007900001267983 */ /* 0x002f280000300800 */
[----:B------:R1:W-:Y:S04]  /*12740*/  STL [R1+0x784], R2 ;  /* 0x0007840201007387 */ /* 0x0003e80000100800 */
[----:B--2---:R-:W2:Y:S04]  /*12750*/  LDL.LU R37, [R1+0x794] ;  /* 0x0007940001257983 */ /* 0x004ea80000300800 */
[----:B------:R1:W-:Y:S04]  /*12760*/  STL [R1+0x788], R0 ;  /* 0x0007880001007387 */ /* 0x0003e80000100800 */
[----:B---3--:R-:W3:Y:S04]  /*12770*/  LDL.LU R36, [R1+0x798] ;  /* 0x0007980001247983 */ /* 0x008ee80000300800 */
[----:B----4-:R-:W4:Y:S04]  /*12780*/  LDL.LU R35, [R1+0x79c] ;  /* 0x00079c0001237983 */ /* 0x010f280000300800 */
[----:B------:R-:W4:Y:S04]  /*12790*/  LDL.LU R34, [R1+0x7a0] ;  /* 0x0007a00001227983 */ /* 0x000f280000300800 */
        /* <DEDUP_REMOVED lines=8> */
[----:B0-----:R-:W4:Y:S04]  /*12820*/  LDL.LU R3, [R1+0x7c4] ;  /* 0x0007c40001037983 */ /* 0x001f280000300800 */
[----:B-1----:R-:W4:Y:S04]  /*12830*/  LDL.LU R2, [R1+0x7c8] ;  /* 0x0007c80001027983 */ /* 0x002f280000300800 */
[----:B------:R-:W4:Y:S01]  /*12840*/  LDL.LU R0, [R1+0x7cc] ;  /* 0x0007cc0001007983 */ /* 0x000f220000300800 */
[----:B------:R-:W-:-:S01]  /*12850*/  FADD R39, R205, R39 ;  /* 0x00000027cd277221 */ /* 0x000fc20000000000 */
[----:B------:R-:W-:-:S04]  /*12860*/  FADD R38, R206, R38 ;  /* 0x00000026ce267221 */ /* 0x000fc80000000000 */
[----:B------:R0:W-:Y:S01]  /*12870*/  STL [R1+0x78c], R39 ;  /* 0x00078c2701007387 */ /* 0x0001e20000100800 */
[----:B--2---:R-:W-:-:S03]  /*12880*/  FADD R37, R207, R37 ;  /* 0x00000025cf257221 */ /* 0x004fc60000000000 */
[----:B------:R1:W-:Y:S01]  /*12890*/  STL [R1+0x790], R38 ;  /* 0x0007902601007387 */ /* 0x0003e20000100800 */
[----:B---3--:R-:W-:-:S03]  /*128a0*/  FADD R36, R208, R36 ;  /* 0x00000024d0247221 */ /* 0x008fc60000000000 */
        /* <DEDUP_REMOVED lines=455> */
[----:B------:R-:W-:Y:S01]  /*14520*/  STL [R1+0x9f0], R39 ;  /* 0x0009f02701007387 */ /* 0x000fe20000100800 */
[----:B--2---:R-:W-:-:S03]  /*14530*/  FADD R37, R40, R37 ;  /* 0x0000002528257221 */ /* 0x004fc60000000000 */
[----:B------:R-:W-:Y:S01]  /*14540*/  STL [R1+0x9f4], R38 ;  /* 0x0009f42601007387 */ /* 0x000fe20000100800 */
[----:B---3--:R-:W-:-:S03]  /*14550*/  FADD R36, R41, R36 ;  /* 0x0000002429247221 */ /* 0x008fc60000000000 */
[----:B------:R-:W-:Y:S01]  /*14560*/  STL [R1+0x9f8], R37 ;  /* 0x0009f82501007387 */ /* 0x000fe20000100800 */
[----:B----4-:R-:W-:-:S03]  /*14570*/  FADD R35, R42, R35 ;  /* 0x000000232a237221 */ /* 0x010fc60000000000 */
[----:B------:R-:W-:Y:S01]  /*14580*/  STL [R1+0x9fc], R36 ;  /* 0x0009fc2401007387 */ /* 0x000fe20000100800 */
[----:B------:R-:W-:-:S03]  /*14590*/  FADD R34, R43, R34 ;  /* 0x000000222b227221 */ /* 0x000fc60000000000 */
[----:B------:R-:W-:Y:S01]  /*145a0*/  STL [R1+0xa00], R35 ;  /* 0x000a002301007387 */ /* 0x000fe20000100800 */
[----:B------:R-:W-:-:S03]  /*145b0*/  FADD R11, R44, R11 ;  /* 0x0000000b2c0b7221 */ /* 0x000fc60000000000 */
[----:B------:R0:W-:Y:S01]  /*145c0*/  STL [R1+0xa04], R34 ;  /* 0x000a042201007387 */ /* 0x0001e20000100800 */
        /* <DEDUP_REMOVED lines=20> */
[----:B------:R-:W4:Y:S04]  /*14710*/  LDL.LU R35, [R1+0xa38] ;  /* 0x000a380001237983 */ /* 0x000f280000300800 */
[----:B------:R0:W-:Y:S04]  /*14720*/  STL [R1+0xa2c], R2 ;  /* 0x000a2c0201007387 */ /* 0x0001e80000100800 */
[----:B------:R-:W4:Y:S04]  /*14730*/  LDL.LU R36, [R1+0xa3c] ;  /* 0x000a3c0001247983 */ /* 0x000f280000300800 */
[----:B------:R0:W-:Y:S04]  /*14740*/  STL [R1+0xa30], R0 ;  /* 0x000a300001007387 */ /* 0x0001e80000100800 */
[----:B------:R-:W4:Y:S04]  /*14750*/  LDL.LU R37, [R1+0xa40] ;  /* 0x000a400001257983 */ /* 0x000f280000300800 */
[----:B------:R-:W4:Y:S04]  /*14760*/  LDL.LU R38, [R1+0xa44] ;  /* 0x000a440001267983 */ /* 0x000f280000300800 */
[----:B------:R-:W4:Y:S04]  /*14770*/  LDL.LU R39, [R1+0xa48] ;  /* 0x000a480001277983 */ /* 0x000f280000300800 */
[----:B-1----:R-:W4:Y:S04]  /*14780*/  LDL.LU R10, [R1+0xa4c] ;  /* 0x000a4c00010a7983 */ /* 0x002f280000300800 */
[----:B--2---:R-:W2:Y:S04]  /*14790*/  LDL.LU R9, [R1+0xa50] ;  /* 0x000a500001097983 */ /* 0x004ea80000300800 */
[----:B---3--:R-:W3:Y:S04]  /*147a0*/  LDL.LU R8, [R1+0xa54] ;  /* 0x000a540001087983 */ /* 0x008ee80000300800 */
[----:B----4-:R-:W4:Y:S04]  /*147b0*/  LDL.LU R7, [R1+0xa58] ;  /* 0x000a580001077983 */ /* 0x010f280000300800 */
[----:B------:R-:W4:Y:S04]  /*147c0*/  LDL.LU R6, [R1+0xa5c] ;  /* 0x000a5c0001067983 */ /* 0x000f280000300800 */
[----:B------:R-:W4:Y:S04]  /*147d0*/  LDL.LU R5, [R1+0xa60] ;  /* 0x000a600001057983 */ /* 0x000f280000300800 */
[----:B------:R-:W4:Y:S04]  /*147e0*/  LDL.LU R4, [R1+0xa64] ;  /* 0x000a640001047983 */ /* 0x000f280000300800 */
[----:B0-----:R-:W4:Y:S04]  /*147f0*/  LDL.LU R3, [R1+0xa68] ;  /* 0x000a680001037983 */ /* 0x001f280000300800 */
[----:B------:R-:W4:Y:S04]  /*14800*/  LDL.LU R2, [R1+0xa6c] ;  /* 0x000a6c0001027983 */ /* 0x000f280000300800 */
[----:B------:R-:W4:Y:S04]  /*14810*/  LDL.LU R0, [R1+0xa70] ;  /* 0x000a700001007983 */ /* 0x000f280000300800 */
[----:B------:R-:W4:Y:S01]  /*14820*/  LDL.LU R11, [R1+0xa74] ;  /* 0x000a7400010b7983 */ /* 0x000f220000300800 */
[----:B------:R-:W-:-:S05]  /*14830*/  FADD R34, R55, R34 ;  /* 0x0000002237227221 */ /* 0x000fca0000000000 */
[----:B------:R0:W-:Y:S01]  /*14840*/  STL [R1+0xa34], R34 ;  /* 0x000a342201007387 */ /* 0x0001e20000100800 */
[----:B------:R-:W-:-:S03]  /*14850*/  FADD R35, R24, R35 ;  /* 0x0000002318237221 */ /* 0x000fc60000000000 */
[----:B0-----:R-:W4:Y:S01]  /*14860*/  LDL.LU R34, [R1+0xad4] ;  /* 0x000ad40001227983 */ /* 0x001f220000300800 */
[----:B------:R-:W-:-:S03]  /*14870*/  FADD R36, R25, R36 ;  /* 0x0000002419247221 */ /* 0x000fc60000000000 */
[----:B------:R0:W-:Y:S01]  /*14880*/  STL [R1+0xa38], R35 ;  /* 0x000a382301007387 */ /* 0x0001e20000100800 */
[----:B------:R-:W-:-:S01]  /*14890*/  FADD R37, R26, R37 ;  /* 0x000000251a257221 */ /* 0x000fc20000000000 */
[----:B------:R-:W-:Y:S02]  /*148a0*/  FADD R38, R27, R38 ;  /* 0x000000261b267221 */ /* 0x000fe40000000000 */
[----:B0-----:R-:W4:Y:S01]  /*148b0*/  LDL.LU R35, [R1+0xad0] ;  /* 0x000ad00001237983 */ /* 0x001f220000300800 */
[----:B------:R-:W-:-:S03]  /*148c0*/  FADD R39, R28, R39 ;  /* 0x000000271c277221 */ /* 0x000fc60000000000 */
[----:B------:R0:W-:Y:S04]  /*148d0*/  STL [R1+0xa3c], R36 ;  /* 0x000a3c2401007387 */ /* 0x0001e80000100800 */
[----:B0-----:R-:W4:Y:S04]  /*148e0*/  LDL.LU R36, [R1+0xacc] ;  /* 0x000acc0001247983 */ /* 0x001f280000300800 */
[----:B------:R0:W-:Y:S04]  /*148f0*/  STL [R1+0xa40], R37 ;  /* 0x000a402501007387 */ /* 0x0001e80000100800 */
[----:B0-----:R-:W4:Y:S04]  /*14900*/  LDL.LU R37, [R1+0xac8] ;  /* 0x000ac80001257983 */ /* 0x001f280000300800 */
[----:B------:R0:W-:Y:S04]  /*14910*/  STL [R1+0xa44], R38 ;  /* 0x000a442601007387 */ /* 0x0001e80000100800 */
[----:B0-----:R-:W4:Y:S04]  /*14920*/  LDL.LU R38, [R1+0xac4] ;  /* 0x000ac40001267983 */ /* 0x001f280000300800 */
[----:B------:R0:W-:Y:S04]  /*14930*/  STL [R1+0xa48], R39 ;  /* 0x000a482701007387 */ /* 0x0001e80000100800 */
[----:B0-----:R-:W4:Y:S01]  /*14940*/  LDL.LU R39, [R1+0xac0] ;  /* 0x000ac00001277983 */ /* 0x001f220000300800 */
[----:B------:R-:W-:-:S01]  /*14950*/  FADD R10, R29, R10 ;  /* 0x0000000a1d0a7221 */ /* 0x000fc20000000000 */
[----:B--2---:R-:W-:Y:S01]  /*14960*/  FADD R9, R30, R9 ;  /* 0x000000091e097221 */ /* 0x004fe20000000000 */
[----:B---3--:R-:W-:-:S01]  /*14970*/  FADD R8, R31, R8 ;  /* 0x000000081f087221 */ /* 0x008fc20000000000 */
[----:B----4-:R-:W-:-:S02]  /*14980*/  FADD R7, R32, R7 ;  /* 0x0000000720077221 */ /* 0x010fc40000000000 */
[----:B------:R0:W-:Y:S01]  /*14990*/  STL [R1+0xa4c], R10 ;  /* 0x000a4c0a01007387 */ /* 0x0001e20000100800 */
[----:B------:R-:W-:-:S03]  /*149a0*/  FADD R6, R33, R6 ;  /* 0x0000000621067221 */ /* 0x000fc60000000000 */
        /* <DEDUP_REMOVED lines=8> */
[----:B-1----:R0:W5:Y:S01]  /*14a30*/  LDL.LU R6, [R1+0xaac] ;  /* 0x000aac0001067983 */ /* 0x0021620000300800 */
[----:B------:R-:W-:Y:S01]  /*14a40*/  UMOV UR45, URZ ;  /* 0x0000003f002d7c82 */ /* 0x000fe20008000000 */
[----:B------:R-:W-:-:S05]  /*14a50*/  FADD R5, R34, R5 ;  /* 0x0000000522057221 */ /* 0x000fca0000000000 */
[----:B------:R1:W-:Y:S01]  /*14a60*/  STL [R1+0xa60], R5 ;  /* 0x000a600501007387 */ /* 0x0003e20000100800 */
[----:B------:R-:W-:-:S03]  /*14a70*/  FADD R4, R35, R4 ;  /* 0x0000000423047221 */ /* 0x000fc60000000000 */
[----:B-1----:R0:W5:Y:S04]  /*14a80*/  LDL.LU R5, [R1+0xaa8] ;  /* 0x000aa80001057983 */ /* 0x0021680000300800 */
        /* <DEDUP_REMOVED lines=12> */
[----:B------:R0:W-:Y:S02]  /*14b50*/  STL [R1+0xa74], R11 ;  /* 0x000a740b01007387 */ /* 0x0001e40000100800 */
.L_x_29:
[----:B------:R-:W-:Y:S05]  /*14b60*/  @!P1 BRA `(.L_x_30) ;  /* 0x0000000000049947 */ /* 0x000fea0003800000 */
[----:B------:R-:W-:Y:S01]  /*14b70*/  BPT.TRAP 0x1 ;  /* 0x000000040000795c */ /* 0x000fe20000300000 */
.L_x_30:
[----:B0-----:R-:W2:Y:S04]  /*14b80*/  LDL R11, [R1+0xa80] ;  /* 0x000a8000010b7983 */ /* 0x001ea80000100800 */
[----:B-----5:R0:W-:Y:S04]  /*14b90*/  STL [R1+0xa98], R0 ;  /* 0x000a980001007387 */ /* 0x0201e80000100800 */
[----:B0-----:R-:W3:Y:S01]  /*14ba0*/  LDL R0, [R1+0xa84] ;  /* 0x000a840001007983 */ /* 0x001ee20000100800 */
[----:B--2---:R-:W-:-:S13]  /*14bb0*/  ISETP.NE.AND P0, PT, R11, RZ, PT ;  /* 0x000000ff0b00720c */ /* 0x004fda0003f05270 */
[----:B------:R-:W-:-:S05]  /*14bc0*/  VOTEU.ANY UP0, P0 ;  /* 0x00000000003f7886 */ /* 0x000fca0000000100 */
[----:B------:R-:W-:-:S04]  /*14bd0*/  @UP0 ULEA UR12, UR41, UR9, 0x3 ;  /* 0x00000009290c0291 */ /* 0x000fc8000f8e183f */
[----:B------:R-:W-:-:S06]  /*14be0*/  @UP0 UIADD3 UR12, UR12, 0x48, URZ ;  /* 0x000000480c0c0890 */ /* 0x000fcc000fffe03f */
[----:B------:R-:W-:-:S05]  /*14bf0*/  IMAD.U32 R11, RZ, RZ, UR12 ;  /* 0x0000000cff0b7e24 */ /* 0x000fca000f8e00ff */
[----:B---3--:R-:W-:Y:S02]  /*14c00*/  @P0 PRMT R11, R0, 0x654, R11 ;  /* 0x00000654000b0816 */ /* 0x008fe4000000000b */
[----:B------:R0:W5:Y:S01]  /*14c10*/  LDL.LU R0, [R1+0xa98] ;  /* 0x000a980001007983 */ /* 0x0001620000300800 */
[----:B------:R-:W-:Y:S01]  /*14c20*/  UISETP.GT.U32.AND UP0, UPT, UR4, 0x1, UPT ;  /* 0x000000010400788c */ /* 0x000fe2000bf04070 */
[----:B------:R0:W-:Y:S05]  /*14c30*/  @P0 SYNCS.ARRIVE.TRANS64.RED.A1T0 RZ, [R11+URZ], RZ ;  /* 0x000000ff0bff09a7 */ /* 0x0001ea000810043f */
[----:B------:R-:W-:-:S13]  /*14c40*/  PLOP3.LUT P0, PT, PT, PT, UP0, 0x80, 0x0 ;  /* 0x000000000000781c */ /* 0x000fda0003f0f008 */
[----:B0-----:R-:W-:Y:S05]  /*14c50*/  @P0 BRA `(.L_x_31) ;  /* 0x0000000000040947 */ /* 0x001fea0003800000 */
[----:B------:R-:W-:Y:S01]  /*14c60*/  BPT.TRAP 0x1 ;  /* 0x000000040000795c */ /* 0x000fe20000300000 */
.L_x_31:
[----:B------:R-:W-:Y:S01]  /*14c70*/  UIADD3 UR42, UR42, 0x1, URZ ;  /* 0x000000012a2a7890 */ /* 0x000fe2000fffe03f */
[C---:B------:R-:W-:Y:S01]  /*14c80*/  ISETP.GT.AND P0, PT, R10.reuse, 0x1, PT ;  /* 0x000000010a00780c */ /* 0x040fe20003f04270 */
[----:B------:R-:W-:Y:S01]  /*14c90*/  UIADD3 UR41, UR41, 0x1, URZ ;  /* 0x0000000129297890 */ /* 0x000fe2000fffe03f */
[----:B------:R-:W-:Y:S01]  /*14ca0*/  VIADD R10, R10, 0xffffffff ;  /* 0xffffffff0a0a7836 */ /* 0x000fe20000000000 */
[----:B------:R-:W-:Y:S02]  /*14cb0*/  UISETP.NE.AND UP0, UPT, UR42, 0x9, UPT ;  /* 0x000000092a00788c */ /* 0x000fe4000bf05270 */
[----:B------:R-:W-:Y:S02]  /*14cc0*/  UISETP.NE.AND UP1, UPT, UR41, 0x9, UPT ;  /* 0x000000092900788c */ /* 0x000fe4000bf25270 */
[----:B------:R-:W-:Y:S02]  /*14cd0*/  USEL UR12, URZ, 0x1, UP0 ;  /* 0x000000013f0c7887 */ /* 0x000fe40008000000 */
[----:B------:R-:W-:-:S02]  /*14ce0*/  USEL UR42, UR42, URZ, UP0 ;  /* 0x0000003f2a2a7287 */ /* 0x000fc40008000000 */
[----:B------:R-:W-:Y:S02]  /*14cf0*/  USEL UR41, UR41, URZ, UP1 ;  /* 0x0000003f29297287 */ /* 0x000fe40008800000 */
[----:B------:R-:W-:Y:S01]  /*14d00*/  LOP3.LUT R9, R9, UR12, RZ, 0x3c, !PT ;  /* 0x0000000c09097c12 */ /* 0x000fe2000f8e3cff */
[----:B------:R-:W-:Y:S01]  /*14d10*/  UMOV UR12, 0x1 ;  /* 0x00000001000c7882 */ /* 0x000fe20000000000 */
[----:B------:R-:W-:Y:S08]  /*14d20*/  @P0 BRA `(.L_x_32) ;  /* 0xffffff7000f00947 */ /* 0x000ff0000383ffff */
.L_x_24:
[----:B------:R-:W-:-:S04]  /*14d30*/  UISETP.NE.AND UP0, UPT, UR45, URZ, UPT ;  /* 0x0000003f2d00728c */ /* 0x000fc8000bf05270 */
[----:B------:R-:W-:-:S06]  /*14d40*/  USEL UR12, URZ, 0x1, !UP0 ;  /* 0x000000013f0c7887 */ /* 0x000fcc000c000000 */
[----:B------:R-:W-:-:S13]  /*14d50*/  ISETP.NE.AND P0, PT, RZ, UR12, PT ;  /* 0x0000000cff007c0c */ /* 0x000fda000bf05270 */
[----:B------:R-:W-:Y:S05]  /*14d60*/  @!P0 BRA `(.L_x_33) ;  /* 0x0000006800088947 */ /* 0x000fea0003800000 */
[----:B------:R-:W2:Y:S04]  /*14d70*/  LDL.LU R9, [R1+0x404] ;  /* 0x0004040001097983 */ /* 0x000ea80000300800 */
[----:B------:R-:W3:Y:S04]  /*14d80*/  LDL.LU R10, [R1+0x310] ;  /* 0x00031000010a7983 */ /* 0x000ee80000300800 */
[----:B------:R-:W3:Y:S04]  /*14d90*/  LDL.LU R11, [R1+0x408] ;  /* 0x00040800010b7983 */ /* 0x000ee80000300800 */
[----:B------:R0:W-:Y:S04]  /*14da0*/  STL [R1+0xb80], R85 ;  /* 0x000b805501007387 */ /* 0x0001e80000100800 */
[----:B0-----:R-:W2:Y:S04]  /*14db0*/  LDL.LU R85, [R1+0x30c] ;  /* 0x00030c0001557983 */ /* 0x001ea80000300800 */
[----:B------:R0:W-:Y:S04]  /*14dc0*/  STL [R1+0xb7c], R86 ;  /* 0x000b7c5601007387 */ /* 0x0001e80000100800 */
[----:B0-----:R-:W4:Y:S04]  /*14dd0*/  LDL.LU R86, [R1+0x400] ;  /* 0x0004000001567983 */ /* 0x001f280000300800 */
[----:B------:R0:W-:Y:S04]  /*14de0*/  STL [R1+0xb78], R87 ;  /* 0x000b785701007387 */ /* 0x0001e80000100800 */
[----:B0-----:R-:W4:Y:S04]  /*14df0*/  LDL.LU R87, [R1+0x308] ;  /* 0x0003080001577983 */ /* 0x001f280000300800 */
[----:B------:R0:W-:Y:S04]  /*14e00*/  STL [R1+0xb74], R56 ;  /* 0x000b743801007387 */ /* 0x0001e80000100800 */
[----:B0-----:R-:W3:Y:S04]  /*14e10*/  LDL.LU R56, [R1+0x3fc] ;  /* 0x0003fc0001387983 */ /* 0x001ee80000300800 */
[----:B------:R0:W-:Y:S04]  /*14e20*/  STL [R1+0xb70], R57 ;  /* 0x000b703901007387 */ /* 0x0001e80000100800 */
[----:B0-----:R-:W3:Y:S04]  /*14e30*/  LDL.LU R57, [R1+0x304] ;  /* 0x0003040001397983 */ /* 0x001ee80000300800 */
[----:B------:R0:W-:Y:S04]  /*14e40*/  STL [R1+0xb6c], R58 ;  /* 0x000b6c3a01007387 */ /* 0x0001e80000100800 */
[----:B0-----:R-:W2:Y:S04]  /*14e50*/  LDL.LU R58, [R1+0x3f8] ;  /* 0x0003f800013a7983 */ /* 0x001ea80000300800 */
        /* <DEDUP_REMOVED lines=94> */
[----:B--2---:R-:W-:Y:S01]  /*15440*/  FADD R50, R51, R50 ;  /* 0x0000003233327221 */ /* 0x004fe20000000000 */
[----:B---3--:R-:W-:Y:S01]  /*15450*/  FADD R48, R49, R48 ;  /* 0x0000003031307221 */ /* 0x008fe20000000000 */
[----:B----4-:R-:W-:Y:S01]  /*15460*/  FADD R46, R47, R46 ;  /* 0x0000002e2f2e7221 */ /* 0x010fe20000000000 */
[----:B------:R-:W-:Y:S01]  /*15470*/  STL [R1+0xaac], R6 ;  /* 0x000aac0601007387 */ /* 0x000fe20000100800 */
[----:B------:R-:W-:Y:S01]  /*15480*/  FADD R44, R45, R44 ;  /* 0x0000002c2d2c7221 */ /* 0x000fe20000000000 */
[----:B------:R-:W-:Y:S01]  /*15490*/  FADD R42, R43, R42 ;  /* 0x0000002a2b2a7221 */ /* 0x000fe20000000000 */
[----:B------:R-:W-:Y:S01]  /*154a0*/  FADD R40, R41, R40 ;  /* 0x0000002829287221 */ /* 0x000fe20000000000 */
        /* <DEDUP_REMOVED lines=12> */
[----:B------:R-:W-:Y:S01]  /*15570*/  FADD R52, R53, R52 ;  /* 0x0000003435347221 */ /* 0x000fe20000000000 */
[----:B------:R-:W-:Y:S01]  /*15580*/  STL [R1+0xa9c], R2 ;  /* 0x000a9c0201007387 */ /* 0x000fe20000100800 */
[----:B------:R-:W-:Y:S01]  /*15590*/  FADD R9, R85, R9 ;  /* 0x0000000955097221 */ /* 0x000fe20000000000 */
[----:B------:R-:W-:-:S02]  /*155a0*/  FADD R11, R10, R11 ;  /* 0x0000000b0a0b7221 */ /* 0x000fc40000000000 */
[----:B-----5:R1:W-:Y:S01]  /*155b0*/  STL [R1+0xa98], R0 ;  /* 0x000a980001007387 */ /* 0x0203e20000100800 */
[----:B------:R-:W-:-:S05]  /*155c0*/  FADD R54, R55, R54 ;  /* 0x0000003637367221 */ /* 0x000fca0000000000 */
        /* <DEDUP_REMOVED lines=20> */
[----:B-1----:R-:W4:Y:S01]  /*15710*/  LDL.LU R0, [R1+0x314] ;  /* 0x0003140001007983 */ /* 0x002f220000300800 */
[----:B------:R-:W-:-:S03]  /*15720*/  FADD R233, R28, R233 ;  /* 0x000000e91ce97221 */ /* 0x000fc60000000000 */
[----:B------:R1:W-:Y:S04]  /*15730*/  STL [R1+0x400], R86 ;  /* 0x0004005601007387 */ /* 0x0003e80000100800 */
[----:B------:R-:W4:Y:S04]  /*15740*/  LDL.LU R2, [R1+0x40c] ;  /* 0x00040c0001027983 */ /* 0x000f280000300800 */
[----:B------:R1:W-:Y:S01]  /*15750*/  STL [R1+0x404], R9 ;  /* 0x0004040901007387 */ /* 0x0003e20000100800 */
[----:B------:R-:W-:-:S03]  /*15760*/  FADD R232, R29, R232 ;  /* 0x000000e81de87221 */ /* 0x000fc60000000000 */
[----:B------:R-:W4:Y:S04]  /*15770*/  LDL.LU R3, [R1+0x318] ;  /* 0x0003180001037983 */ /* 0x000f280000300800 */
[----:B------:R1:W-:Y:S04]  /*15780*/  STL [R1+0x408], R11 ;  /* 0x0004080b01007387 */ /* 0x0003e80000100800 */
[----:B------:R-:W4:Y:S04]  /*15790*/  LDL.LU R4, [R1+0x410] ;  /* 0x0004100001047983 */ /* 0x000f280000300800 */
[----:B------:R-:W4:Y:S01]  /*157a0*/  LDL.LU R5, [R1+0x31c] ;  /* 0x00031c0001057983 */ /* 0x000f220000300800 */
[----:B------:R-:W-:-:S03]  /*157b0*/  FADD R23, R30, R23 ;  /* 0x000000171e177221 */ /* 0x000fc60000000000 */
[----:B------:R-:W4:Y:S01]  /*157c0*/  LDL.LU R6, [R1+0x414] ;  /* 0x0004140001067983 */ /* 0x000f220000300800 */
[----:B------:R-:W-:Y:S01]  /*157d0*/  FADD R22, R31, R22 ;  /* 0x000000161f167221 */ /* 0x000fe20000000000 */
        /* <DEDUP_REMOVED lines=9> */
[----:B------:R-:W-:-:S02]  /*15870*/  FADD R12, R7, R12 ;  /* 0x0000000c070c7221 */ /* 0x000fc40000000000 */
        /* <DEDUP_REMOVED lines=21> */
[----:B--2---:R-:W2:Y:S04]  /*159d0*/  LDL.LU R52, [R1+0x440] ;  /* 0x0004400001347983 */ /* 0x004ea80000300800 */
[----:B------:R-:W2:Y:S04]  /*159e0*/  LDL.LU R51, [R1+0x2cc] ;  /* 0x0002cc0001337983 */ /* 0x000ea80000300800 */
[----:B---3--:R-:W3:Y:S04]  /*159f0*/  LDL.LU R50, [R1+0x444] ;  /* 0x0004440001327983 */ /* 0x008ee80000300800 */
[----:B------:R-:W3:Y:S04]  /*15a00*/  LDL.LU R49, [R1+0x2d0] ;  /* 0x0002d00001317983 */ /* 0x000ee80000300800 */
        /* <DEDUP_REMOVED lines=30> */
[----:B------:R-:W4:Y:S01]  /*15bf0*/  LDL.LU R11, [R1+0x484] ;  /* 0x00048400010b7983 */ /* 0x000f220000300800 */
[----:B------:R-:W-:Y:S01]  /*15c00*/  FADD R2, R0, R2 ;  /* 0x0000000200027221 */ /* 0x000fe20000000000 */
[----:B------:R-:W-:Y:S01]  /*15c10*/  FADD R4, R3, R4 ;  /* 0x0000000403047221 */ /* 0x000fe20000000000 */
[----:B------:R-:W-:-:S03]  /*15c20*/  FADD R6, R5, R6 ;  /* 0x0000000605067221 */ /* 0x000fc60000000000 */
[----:B------:R0:W-:Y:S04]  /*15c30*/  STL [R1+0x40c], R2 ;  /* 0x00040c0201007387 */ /* 0x0001e80000100800 */
[----:B------:R1:W-:Y:S04]  /*15c40*/  STL [R1+0x410], R4 ;  /* 0x0004100401007387 */ /* 0x0003e80000100800 */
[----:B------:R1:W-:Y:S01]  /*15c50*/  STL [R1+0x414], R6 ;  /* 0x0004140601007387 */ /* 0x0003e20000100800 */
[----:B------:R-:W-:Y:S01]  /*15c60*/  FADD R8, R7, R8 ;  /* 0x0000000807087221 */ /* 0x000fe20000000000 */
[----:B------:R-:W-:-:S04]  /*15c70*/  FADD R38, R39, R38 ;  /* 0x0000002627267221 */ /* 0x000fc80000000000 */
        /* <DEDUP_REMOVED lines=49> */
[----:B------:R-:W4:Y:S04]  /*15f90*/  LDL.LU R0, [R1+0x290] ;  /* 0x0002900001007983 */ /* 0x000f280000300800 */
[----:B------:R4:W-:Y:S01]  /*15fa0*/  STL [R1+0x47c], R86 ;  /* 0x00047c5601007387 */ /* 0x0009e20000100800 */
[----:B------:R-:W-:-:S03]  /*15fb0*/  FADD R9, R85, R9 ;  /* 0x0000000955097221 */ /* 0x000fc60000000000 */
[----:B0-----:R-:W4:Y:S04]  /*15fc0*/  LDL.LU R2, [R1+0x488] ;  /* 0x0004880001027983 */ /* 0x001f280000300800 */
[----:B------:R0:W-:Y:S01]  /*15fd0*/  STL [R1+0x480], R9 ;  /* 0x0004800901007387 */ /* 0x0001e20000100800 */
[----:B------:R-:W-:-:S03]  /*15fe0*/  FADD R11, R10, R11 ;  /* 0x0000000b0a0b7221 */ /* 0x000fc60000000000 */
[----:B------:R-:W4:Y:S04]  /*15ff0*/  LDL.LU R3, [R1+0x294] ;  /* 0x0002940001037983 */ /* 0x000f280000300800 */
[----:B------:R0:W-:Y:S04]  /*16000*/  STL [R1+0x484], R11 ;  /* 0x0004840b01007387 */ /* 0x0001e80000100800 */
[----:B-1----:R-:W4:Y:S04]  /*16010*/  LDL.LU R4, [R1+0x48c] ;  /* 0x00048c0001047983 */ /* 0x002f280000300800 */
        /* <DEDUP_REMOVED lines=58> */
[----:B------:R-:W-:-:S05]  /*163c0*/  FADD R2, R0, R2 ;  /* 0x0000000200027221 */ /* 0x000fca0000000000 */
        /* <DEDUP_REMOVED lines=372> */
[----:B------:R-:W-:Y:S01]  /*17b10*/  STL [R1+0x5fc], R2 ;  /* 0x0005fc0201007387 */ /* 0x000fe20000100800 */
[----:B------:R-:W-:Y:S01]  /*17b20*/  FADD R4, R3, R4 ;  /* 0x0000000403047221 */ /* 0x000fe20000000000 */
[----:B------:R-:W-:-:S04]  /*17b30*/  FADD R6, R5, R6 ;  /* 0x0000000605067221 */ /* 0x000fc80000000000 */
        /* <DEDUP_REMOVED lines=52> */
[----:B------:R-:W-:Y:S01]  /*17e80*/  FADD R86, R87, R86 ;  /* 0x0000005657567221 */ /* 0x000fe20000000000 */
[----:B------:R-:W-:Y:S02]  /*17e90*/  FADD R9, R85, R9 ;  /* 0x0000000955097221 */ /* 0x000fe40000000000 */
[----:B------:R-:W2:Y:S04]  /*17ea0*/  LDL.LU R85, [R1+0x80] ;  /* 0x0000800001557983 */ /* 0x000ea80000300800 */
[----:B------:R0:W-:Y:S01]  /*17eb0*/  STL [R1+0x66c], R86 ;  /* 0x00066c5601007387 */ /* 0x0001e20000100800 */
[----:B------:R-:W-:-:S03]  /*17ec0*/  FADD R11, R10, R11 ;  /* 0x0000000b0a0b7221 */ /* 0x000fc60000000000 */
[----:B0-----:R-:W2:Y:S04]  /*17ed0*/  LDL.LU R86, [R1+0x678] ;  /* 0x0006780001567983 */ /* 0x001ea80000300800 */
[----:B------:R0:W-:Y:S04]  /*17ee0*/  STL [R1+0x670], R9 ;  /* 0x0006700901007387 */ /* 0x0001e80000100800 */
[----:B------:R-:W3:Y:S04]  /*17ef0*/  LDL.LU R87, [R1+0x84] ;  /* 0x0000840001577983 */ /* 0x000ee80000300800 */
[----:B------:R1:W-:Y:S04]  /*17f00*/  STL [R1+0x674], R11 ;  /* 0x0006740b01007387 */ /* 0x0003e80000100800 */
[----:B------:R-:W3:Y:S04]  /*17f10*/  LDL.LU R56, [R1+0x67c] ;  /* 0x00067c0001387983 */ /* 0x000ee80000300800 */
        /* <DEDUP_REMOVED lines=57> */
[----:B-1----:R-:W4:Y:S01]  /*182b0*/  LDL.LU R11, [R1+0x6f0] ;  /* 0x0006f000010b7983 */ /* 0x002f220000300800 */
[----:B--2---:R-:W-:-:S03]  /*182c0*/  FADD R86, R85, R86 ;  /* 0x0000005655567221 */ /* 0x004fc60000000000 */
[----:B------:R-:W2:Y:S04]  /*182d0*/  LDL.LU R85, [R1+0xb80] ;  /* 0x000b800001557983 */ /* 0x000ea80000300800 */
[----:B------:R0:W-:Y:S01]  /*182e0*/  STL [R1+0x678], R86 ;  /* 0x0006785601007387 */ /* 0x0001e20000100800 */
[----:B---3--:R-:W-:-:S03]  /*182f0*/  FADD R56, R87, R56 ;  /* 0x0000003857387221 */ /* 0x008fc60000000000 */
[----:B0-----:R-:W3:Y:S04]  /*18300*/  LDL.LU R86, [R1+0xb7c] ;  /* 0x000b7c0001567983 */ /* 0x001ee80000300800 */
[----:B------:R-:W3:Y:S01]  /*18310*/  LDL.LU R87, [R1+0xb78] ;  /* 0x000b780001577983 */ /* 0x000ee20000300800 */
[----:B----4-:R-:W-:-:S03]  /*18320*/  FADD R58, R57, R58 ;  /* 0x0000003a393a7221 */ /* 0x010fc60000000000 */
        /* <DEDUP_REMOVED lines=9> */
[----:B------:R0:W-:Y:S01]  /*183c0*/  STL [R1+0x684], R60 ;  /* 0x0006843c01007387 */ /* 0x0001e20000100800 */
[----:B------:R-:W-:Y:S01]  /*183d0*/  FADD R66, R65, R66 ;  /* 0x0000004241427221 */ /* 0x000fe20000000000 */
[----:B------:R-:W-:-:S02]  /*183e0*/  FADD R68, R67, R68 ;  /* 0x0000004443447221 */ /* 0x000fc40000000000 */
[----:B0-----:R-:W4:Y:S04]  /*183f0*/  LDL.LU R60, [R1+0xb64] ;  /* 0x000b6400013c7983 */ /* 0x001f280000300800 */
[----:B------:R-:W4:Y:S04]  /*18400*/  LDL.LU R61, [R1+0xb60] ;  /* 0x000b6000013d7983 */ /* 0x000f280000300800 */
[----:B------:R0:W-:Y:S01]  /*18410*/  STL [R1+0x688], R62 ;  /* 0x0006883e01007387 */ /* 0x0001e20000100800 */
[----:B------:R-:W-:-:S03]  /*18420*/  FADD R70, R69, R70 ;  /* 0x0000004645467221 */ /* 0x000fc60000000000 */
        /* <DEDUP_REMOVED lines=24> */
[----:B------:R-:W-:Y:S01]  /*185b0*/  FADD R5, R4, R5 ;  /* 0x0000000504057221 */ /* 0x000fe20000000000 */
[----:B------:R-:W-:Y:S01]  /*185c0*/  FADD R7, R6, R7 ;  /* 0x0000000706077221 */ /* 0x000fe20000000000 */
[----:B------:R-:W-:Y:S01]  /*185d0*/  FADD R39, R8, R39 ;  /* 0x0000002708277221 */ /* 0x000fe20000000000 */
        /* <DEDUP_REMOVED lines=14> */
[----:B------:R-:W-:Y:S04]  /*186c0*/  STL [R1+0x6ac], R0 ;  /* 0x0006ac0001007387 */ /* 0x000fe80000100800 */
        /* <DEDUP_REMOVED lines=19> */
[----:B------:R-:W-:Y:S04]  /*18800*/  STL [R1+0x6e0], R53 ;  /* 0x0006e03501007387 */ /* 0x000fe80000100800 */
[----:B------:R-:W-:Y:S04]  /*18810*/  STL [R1+0x6e4], R51 ;  /* 0x0006e43301007387 */ /* 0x000fe80000100800 */
[----:B------:R-:W2:Y:S04]  /*18820*/  LDL.LU R48, [R1+0x7c] ;  /* 0x00007c0001307983 */ /* 0x000ea80000300800 */
[----:B------:R0:W-:Y:S04]  /*18830*/  STL [R1+0x6e8], R49 ;  /* 0x0006e83101007387 */ /* 0x0001e80000100800 */
[----:B------:R-:W2:Y:S04]  /*18840*/  LDL.LU R38, [R1+0x6f4] ;  /* 0x0006f40001267983 */ /* 0x000ea80000300800 */
[----:B------:R1:W-:Y:S04]  /*18850*/  STL [R1+0x6ec], R9 ;  /* 0x0006ec0901007387 */ /* 0x0003e80000100800 */
[----:B0-----:R-:W3:Y:S04]  /*18860*/  LDL.LU R49, [R1] ;  /* 0x0000000001317983 */ /* 0x001ee80000300800 */
        /* <DEDUP_REMOVED lines=19> */
[----:B0-----:R-:W4:Y:S04]  /*189a0*/  LDL.LU R11, [R1+0x71c] ;  /* 0x00071c00010b7983 */ /* 0x001f280000300800 */
        /* <DEDUP_REMOVED lines=17> */
[----:B0-----:R-:W3:Y:S04]  /*18ac0*/  LDL.LU R38, [R1+0x73c] ;  /* 0x00073c0001267983 */ /* 0x001ee80000300800 */
[----:B------:R-:W2:Y:S01]  /*18ad0*/  LDL.LU R49, [R1+0xb10] ;  /* 0x000b100001317983 */ /* 0x000ea20000300800 */
[----:B----4-:R-:W-:-:S03]  /*18ae0*/  FADD R8, R50, R8 ;  /* 0x0000000832087221 */ /* 0x010fc60000000000 */
[----:B------:R0:W-:Y:S01]  /*18af0*/  STL [R1+0x6f8], R39 ;  /* 0x0006f82701007387 */ /* 0x0001e20000100800 */
[----:B------:R-:W-:-:S03]  /*18b00*/  FADD R7, R51, R7 ;  /* 0x0000000733077221 */ /* 0x000fc60000000000 */
[----:B0-----:R-:W4:Y:S04]  /*18b10*/  LDL.LU R39, [R1+0x740] ;  /* 0x0007400001277983 */ /* 0x001f280000300800 */
[----:B------:R-:W2:Y:S01]  /*18b20*/  LDL.LU R50, [R1+0xb0c] ;  /* 0x000b0c0001327983 */ /* 0x000ea20000300800 */
[----:B------:R-:W-:-:S03]  /*18b30*/  FADD R6, R52, R6 ;  /* 0x0000000634067221 */ /* 0x000fc60000000000 */
[----:B------:R0:W-:Y:S01]  /*18b40*/  STL [R1+0x6fc], R8 ;  /* 0x0006fc0801007387 */ /* 0x0001e20000100800 */
[----:B------:R-:W-:-:S03]  /*18b50*/  FADD R5, R53, R5 ;  /* 0x0000000535057221 */ /* 0x000fc60000000000 */
[----:B0-----:R-:W2:Y:S04]  /*18b60*/  LDL.LU R8, [R1+0x744] ;  /* 0x0007440001087983 */ /* 0x001ea80000300800 */
[----:B------:R-:W2:Y:S04]  /*18b70*/  LDL.LU R51, [R1+0xb08] ;  /* 0x000b080001337983 */ /* 0x000ea80000300800 */
[----:B------:R0:W-:Y:S01]  /*18b80*/  STL [R1+0x700], R7 ;  /* 0x0007000701007387 */ /* 0x0001e20000100800 */
[----:B------:R-:W-:-:S03]  /*18b90*/  FADD R4, R0, R4 ;  /* 0x0000000400047221 */ /* 0x000fc60000000000 */
[----:B0-----:R-:W2:Y:S04]  /*18ba0*/  LDL.LU R7, [R1+0x748] ;  /* 0x0007480001077983 */ /* 0x001ea80000300800 */
[----:B------:R-:W2:Y:S04]  /*18bb0*/  LDL.LU R52, [R1+0xb04] ;  /* 0x000b040001347983 */ /* 0x000ea80000300800 */
[----:B------:R0:W-:Y:S04]  /*18bc0*/  STL [R1+0x704], R6 ;  /* 0x0007040601007387 */ /* 0x0001e80000100800 */
[----:B0-----:R-:W2:Y:S04]  /*18bd0*/  LDL.LU R6, [R1+0x74c] ;  /* 0x00074c0001067983 */ /* 0x001ea80000300800 */
[----:B------:R-:W2:Y:S04]  /*18be0*/  LDL.LU R53, [R1+0xb00] ;  /* 0x000b000001357983 */ /* 0x000ea80000300800 */
[----:B------:R0:W-:Y:S04]  /*18bf0*/  STL [R1+0x708], R5 ;  /* 0x0007080501007387 */ /* 0x0001e80000100800 */
[----:B0-----:R-:W2:Y:S04]  /*18c00*/  LDL.LU R5, [R1+0x750] ;  /* 0x0007500001057983 */ /* 0x001ea80000300800 */
[----:B------:R0:W-:Y:S04]  /*18c10*/  STL [R1+0x70c], R4 ;  /* 0x00070c0401007387 */ /* 0x0001e80000100800 */
[----:B0-----:R-:W2:Y:S01]  /*18c20*/  LDL.LU R4, [R1+0x754] ;  /* 0x0007540001047983 */ /* 0x001ea20000300800 */
[----:B------:R-:W-:Y:S01]  /*18c30*/  FADD R3, R2, R3 ;  /* 0x0000000302037221 */ /* 0x000fe20000000000 */
[----:B------:R-:W-:-:S02]  /*18c40*/  FADD R9, R54, R9 ;  /* 0x0000000936097221 */ /* 0x000fc40000000000 */
[----:B------:R-:W2:Y:S01]  /*18c50*/  LDL.LU R0, [R1+0x778] ;  /* 0x0007780001007983 */ /* 0x000ea20000300800 */
[----:B------:R-:W-:-:S03]  /*18c60*/  FADD R10, R55, R10 ;  /* 0x0000000a370a7221 */ /* 0x000fc60000000000 */
[----:B------:R-:W2:Y:S04]  /*18c70*/  LDL.LU R2, [R1+0x77c] ;  /* 0x00077c0001027983 */ /* 0x000ea80000300800 */
[----:B------:R0:W-:Y:S01]  /*18c80*/  STL [R1+0x710], R3 ;  /* 0x0007100301007387 */ /* 0x0001e20000100800 */
[----:B------:R-:W-:Y:S01]  /*18c90*/  FADD R11, R24, R11 ;  /* 0x0000000b180b7221 */ /* 0x000fe20000000000 */
[----:B------:R-:W-:Y:S02]  /*18ca0*/  FADD R26, R25, R26 ;  /* 0x0000001a191a7221 */ /* 0x000fe40000000000 */
[----:B0-----:R-:W2:Y:S04]  /*18cb0*/  LDL.LU R3, [R1+0x780] ;  /* 0x0007800001037983 */ /* 0x001ea80000300800 */
[----:B------:R-:W2:Y:S04]  /*18cc0*/  LDL.LU R54, [R1+0xafc] ;  /* 0x000afc0001367983 */ /* 0x000ea80000300800 */
        /* <DEDUP_REMOVED lines=17> */
[----:B------:R-:W-:Y:S01]  /*18de0*/  FADD R36, R35, R36 ;  /* 0x0000002423247221 */ /* 0x000fe20000000000 */
[----:B------:R-:W-:-:S02]  /*18df0*/  FADD R37, R216, R37 ;  /* 0x00000025d8257221 */ /* 0x000fc40000000000 */
[----:B0-----:R-:W2:Y:S04]  /*18e00*/  LDL.LU R28, [R1+0xae4] ;  /* 0x000ae400011c7983 */ /* 0x001ea80000300800 */
[----:B------:R-:W2:Y:S04]  /*18e10*/  LDL.LU R29, [R1+0xae0] ;  /* 0x000ae000011d7983 */ /* 0x000ea80000300800 */
[----:B------:R0:W-:Y:S04]  /*18e20*/  STL [R1+0x728], R30 ;  /* 0x0007281e01007387 */ /* 0x0001e80000100800 */
        /* <DEDUP_REMOVED lines=10> */
[----:B------:R0:W-:Y:S01]  /*18ed0*/  STL [R1+0x738], R37 ;  /* 0x0007382501007387 */ /* 0x0001e20000100800 */
[----:B---3--:R-:W-:-:S03]  /*18ee0*/  FADD R38, R217, R38 ;  /* 0x00000026d9267221 */ /* 0x008fc60000000000 */
[----:B0-----:R-:W3:Y:S04]  /*18ef0*/  LDL.LU R37, [R1+0xac0] ;  /* 0x000ac00001257983 */ /* 0x001ee80000300800 */
[----:B------:R-:W3:Y:S04]  /*18f00*/  LDL.LU R216, [R1+0x774] ;  /* 0x0007740001d87983 */ /* 0x000ee80000300800 */
[----:B------:R0:W-:Y:S01]  /*18f10*/  STL [R1+0x73c], R38 ;  /* 0x00073c2601007387 */ /* 0x0001e20000100800 */
[----:B----4-:R-:W-:-:S03]  /*18f20*/  FADD R39, R218, R39 ;  /* 0x00000027da277221 */ /* 0x010fc60000000000 */
[----:B0-----:R-:W4:Y:S04]  /*18f30*/  LDL.LU R38, [R1+0xabc] ;  /* 0x000abc0001267983 */ /* 0x001f280000300800 */
[----:B------:R-:W4:Y:S04]  /*18f40*/  LDL.LU R217, [R1+0x770] ;  /* 0x0007700001d97983 */ /* 0x000f280000300800 */
[----:B------:R0:W-:Y:S01]  /*18f50*/  STL [R1+0x740], R39 ;  /* 0x0007402701007387 */ /* 0x0001e20000100800 */
[----:B--2---:R-:W-:-:S03]  /*18f60*/  FADD R8, R219, R8 ;  /* 0x00000008db087221 */ /* 0x004fc60000000000 */
[----:B0-----:R-:W2:Y:S04]  /*18f70*/  LDL.LU R39, [R1+0xab8] ;  /* 0x000ab80001277983 */ /* 0x001ea80000300800 */
[----:B------:R-:W2:Y:S04]  /*18f80*/  LDL.LU R218, [R1+0x76c] ;  /* 0x00076c0001da7983 */ /* 0x000ea80000300800 */
[----:B------:R0:W-:Y:S01]  /*18f90*/  STL [R1+0x744], R8 ;  /* 0x0007440801007387 */ /* 0x0001e20000100800 */
[----:B------:R-:W-:-:S03]  /*18fa0*/  FADD R7, R220, R7 ;  /* 0x00000007dc077221 */ /* 0x000fc60000000000 */
[----:B0-----:R0:W5:Y:S04]  /*18fb0*/  LDL.LU R8, [R1+0xab4] ;  /* 0x000ab40001087983 */ /* 0x0011680000300800 */
[----:B------:R-:W2:Y:S04]  /*18fc0*/  LDL.LU R219, [R1+0x768] ;  /* 0x0007680001db7983 */ /* 0x000ea80000300800 */
[----:B------:R1:W-:Y:S01]  /*18fd0*/  STL [R1+0x748], R7 ;  /* 0x0007480701007387 */ /* 0x0003e20000100800 */
[----:B------:R-:W-:-:S03]  /*18fe0*/  FADD R6, R221, R6 ;  /* 0x00000006dd067221 */ /* 0x000fc60000000000 */
[----:B-1----:R0:W5:Y:S04]  /*18ff0*/  LDL.LU R7, [R1+0xab0] ;  /* 0x000ab00001077983 */ /* 0x0021680000300800 */
        /* <DEDUP_REMOVED lines=9> */
[----:B------:R1:W-:Y:S04]  /*19090*/  STL [R1+0x754], R4 ;  /* 0x0007540401007387 */ /* 0x0003e80000100800 */
[----:B-1----:R0:W5:Y:S04]  /*190a0*/  LDL.LU R4, [R1+0xaa4] ;  /* 0x000aa40001047983 */ /* 0x0021680000300800 */
[----:B------:R-:W2:Y:S01]  /*190b0*/  LDL.LU R223, [R1+0x758] ;  /* 0x0007580001df7983 */ /* 0x000ea20000300800 */
[----:B------:R-:W-:Y:S01]  /*190c0*/  FADD R3, R202, R3 ;  /* 0x00000003ca037221 */ /* 0x000fe20000000000 */
[----:B------:R-:W-:Y:S01]  /*190d0*/  FADD R0, R200, R0 ;  /* 0x00000000c8007221 */ /* 0x000fe20000000000 */
[----:B------:R-:W-:Y:S01]  /*190e0*/  FADD R2, R201, R2 ;  /* 0x00000002c9027221 */ /* 0x000fe20000000000 */
[----:B---3--:R-:W-:Y:S01]  /*190f0*/  FADD R216, R231, R216 ;  /* 0x000000d8e7d87221 */ /* 0x008fe20000000000 */
[----:B----4-:R-:W-:Y:S01]  /*19100*/  FADD R217, R230, R217 ;  /* 0x000000d9e6d97221 */ /* 0x010fe20000000000 */
[----:B--2---:R-:W-:Y:S01]  /*19110*/  FADD R218, R229, R218 ;  /* 0x000000dae5da7221 */ /* 0x004fe20000000000 */
[----:B------:R-:W-:Y:S01]  /*19120*/  FADD R219, R228, R219 ;  /* 0x000000dbe4db7221 */ /* 0x000fe20000000000 */
[----:B------:R-:W-:Y:S01]  /*19130*/  FADD R220, R227, R220 ;  /* 0x000000dce3dc7221 */ /* 0x000fe20000000000 */
[----:B------:R-:W-:Y:S01]  /*19140*/  FADD R221, R226, R221 ;  /* 0x000000dde2dd7221 */ /* 0x000fe20000000000 */
[----:B------:R-:W-:Y:S01]  /*19150*/  FADD R222, R225, R222 ;  /* 0x000000dee1de7221 */ /* 0x000fe20000000000 */
[----:B------:R-:W-:-:S05]  /*19160*/  FADD R223, R224, R223 ;  /* 0x000000dfe0df7221 */ /* 0x000fca0000000000 */
        /* <DEDUP_REMOVED lines=10> */
[----:B-1----:R-:W2:Y:S04]  /*19210*/  LDL.LU R3, [R1+0x790] ;  /* 0x0007900001037983 */ /* 0x002ea80000300800 */
[----:B------:R1:W-:Y:S04]  /*19220*/  STL [R1+0x77c], R2 ;  /* 0x00077c0201007387 */ /* 0x0003e80000100800 */
[----:B-1----:R-:W3:Y:S04]  /*19230*/  LDL.LU R2, [R1+0x794] ;  /* 0x0007940001027983 */ /* 0x002ee80000300800 */
[----:B------:R-:W4:Y:S01]  /*19240*/  LDL.LU R0, [R1+0x798] ;  /* 0x0007980001007983 */ /* 0x000f220000300800 */
[----:B------:R-:W-:Y:S01]  /*19250*/  FADD R9, R203, R9 ;  /* 0x00000009cb097221 */ /* 0x000fe20000000000 */
[----:B------:R-:W-:Y:S01]  /*19260*/  FADD R10, R204, R10 ;  /* 0x0000000acc0a7221 */ /* 0x000fe20000000000 */
[----:B------:R-:W-:-:S03]  /*19270*/  FADD R11, R205, R11 ;  /* 0x0000000bcd0b7221 */ /* 0x000fc60000000000 */
[----:B------:R1:W-:Y:S04]  /*19280*/  STL [R1+0x784], R9 ;  /* 0x0007840901007387 */ /* 0x0003e80000100800 */
[----:B------:R-:W4:Y:S04]  /*19290*/  LDL.LU R205, [R1+0x7a8] ;  /* 0x0007a80001cd7983 */ /* 0x000f280000300800 */
[----:B------:R0:W-:Y:S04]  /*192a0*/  STL [R1+0x788], R10 ;  /* 0x0007880a01007387 */ /* 0x0001e80000100800 */
        /* <DEDUP_REMOVED lines=23> */
[----:B0-----:R-:W4:Y:S04]  /*19420*/  LDL.LU R10, [R1+0x804] ;  /* 0x00080400010a7983 */ /* 0x001f280000300800 */
[----:B------:R-:W4:Y:S01]  /*19430*/  LDL.LU R11, [R1+0x808] ;  /* 0x00080800010b7983 */ /* 0x000f220000300800 */
[----:B--2---:R-:W-:-:S05]  /*19440*/  FADD R3, R206, R3 ;  /* 0x00000003ce037221 */ /* 0x004fca0000000000 */
[----:B------:R0:W-:Y:S01]  /*19450*/  STL [R1+0x790], R3 ;  /* 0x0007900301007387 */ /* 0x0001e20000100800 */
[----:B---3--:R-:W-:-:S03]  /*19460*/  FADD R2, R207, R2 ;  /* 0x00000002cf027221 */ /* 0x008fc60000000000 */
[----:B0-----:R2:W5:Y:S01]  /*19470*/  LDL.LU R3, [R1+0xaa0] ;  /* 0x000aa00001037983 */ /* 0x0015620000300800 */
[----:B----4-:R-:W-:-:S03]  /*19480*/  FADD R0, R208, R0 ;  /* 0x00000000d0007221 */ /* 0x010fc60000000000 */
[----:B------:R-:W3:Y:S04]  /*19490*/  LDL.LU R206, [R1+0x7a4] ;  /* 0x0007a40001ce7983 */ /* 0x000ee80000300800 */
[----:B------:R0:W-:Y:S04]  /*194a0*/  STL [R1+0x794], R2 ;  /* 0x0007940201007387 */ /* 0x0001e80000100800 */
[----:B0-----:R2:W5:Y:S04]  /*194b0*/  LDL.LU R2, [R1+0xa9c] ;  /* 0x000a9c0001027983 */ /* 0x0015680000300800 */
[----:B------:R-:W4:Y:S04]  /*194c0*/  LDL.LU R207, [R1+0x7a0] ;  /* 0x0007a00001cf7983 */ /* 0x000f280000300800 */
[----:B------:R0:W-:Y:S04]  /*194d0*/  STL [R1+0x798], R0 ;  /* 0x0007980001007387 */ /* 0x0001e80000100800 */
[----:B0-----:R2:W5:Y:S04]  /*194e0*/  LDL.LU R0, [R1+0xa98] ;  /* 0x000a980001007983 */ /* 0x0015680000300800 */
[----:B------:R-:W2:Y:S01]  /*194f0*/  LDL.LU R208, [R1+0x79c] ;  /* 0x00079c0001d07983 */ /* 0x000ea20000300800 */
        /* <DEDUP_REMOVED lines=25> */
[----:B---3--:R-:W-:Y:S01]  /*19690*/  FADD R206, R211, R206 ;  /* 0x000000ced3ce7221 */ /* 0x008fe20000000000 */
[----:B----4-:R-:W-:Y:S01]  /*196a0*/  FADD R207, R210, R207 ;  /* 0x000000cfd2cf7221 */ /* 0x010fe20000000000 */
[----:B--2---:R-:W-:-:S05]  /*196b0*/  FADD R208, R209, R208 ;  /* 0x000000d0d1d07221 */ /* 0x004fca0000000000 */
[----:B------:R0:W-:Y:S04]  /*196c0*/  STL [R1+0x79c], R208 ;  /* 0x00079cd001007387 */ /* 0x0001e80000100800 */
        /* <DEDUP_REMOVED lines=24> */
[----:B------:R-:W4:Y:S04]  /*19850*/  LDL.LU R211, [R1+0x80c] ;  /* 0x00080c0001d37983 */ /* 0x000f280000300800 */
[----:B------:R4:W-:Y:S04]  /*19860*/  STL [R1+0x800], R9 ;  /* 0x0008000901007387 */ /* 0x0009e80000100800 */
[----:B------:R-:W4:Y:S04]  /*19870*/  LDL.LU R210, [R1+0x810] ;  /* 0x0008100001d27983 */ /* 0x000f280000300800 */
[----:B------:R4:W-:Y:S04]  /*19880*/  STL [R1+0x804], R10 ;  /* 0x0008040a01007387 */ /* 0x0009e80000100800 */
[----:B------:R-:W4:Y:S04]  /*19890*/  LDL.LU R209, [R1+0x814] ;  /* 0x0008140001d17983 */ /* 0x000f280000300800 */
[----:B------:R4:W-:Y:S04]  /*198a0*/  STL [R1+0x808], R11 ;  /* 0x0008080b01007387 */ /* 0x0009e80000100800 */
[----:B0-----:R-:W4:Y:S04]  /*198b0*/  LDL.LU R208, [R1+0x818] ;  /* 0x0008180001d07983 */ /* 0x001f280000300800 */
[----:B-1----:R-:W4:Y:S04]  /*198c0*/  LDL.LU R207, [R1+0x81c] ;  /* 0x00081c0001cf7983 */ /* 0x002f280000300800 */
[----:B--2---:R-:W2:Y:S04]  /*198d0*/  LDL.LU R206, [R1+0x820] ;  /* 0x0008200001ce7983 */ /* 0x004ea80000300800 */
        /* <DEDUP_REMOVED lines=88> */
[----:B------:R-:W4:Y:S04]  /*19e60*/  LDL.LU R209, [R1+0x890] ;  /* 0x0008900001d17983 */ /* 0x000f280000300800 */
[----:B------:R1:W-:Y:S04]  /*19e70*/  STL [R1+0x884], R11 ;  /* 0x0008840b01007387 */ /* 0x0003e80000100800 */
[----:B------:R-:W4:Y:S04]  /*19e80*/  LDL.LU R208, [R1+0x894] ;  /* 0x0008940001d07983 */ /* 0x000f280000300800 */
        /* <DEDUP_REMOVED lines=363> */
[----:B------:R-:W-:Y:S01]  /*1b540*/  FADD R10, R38, R10 ;  /* 0x0000000a260a7221 */ /* 0x000fe20000000000 */
[----:B------:R-:W-:-:S05]  /*1b550*/  FADD R11, R11, R39 ;  /* 0x000000270b0b7221 */ /* 0x000fca0000000000 */
[----:B------:R0:W-:Y:S04]  /*1b560*/  STL [R1+0xa74], R11 ;  /* 0x000a740b01007387 */ /* 0x0001e80000100800 */
[----:B------:R0:W-:Y:S04]  /*1b570*/  STL [R1+0xa6c], R9 ;  /* 0x000a6c0901007387 */ /* 0x0001e80000100800 */
[----:B------:R0:W-:Y:S02]  /*1b580*/  STL [R1+0xa70], R10 ;  /* 0x000a700a01007387 */ /* 0x0001e40000100800 */
.L_x_33:
[----:B0-----:R-:W0:Y:S02]  /*1b590*/  LDC R9, c[0x0][0x28c] ;  /* 0x0000a300ff097b82 */ /* 0x001e240000000800 */
[----:B0-----:R-:W-:-:S13]  /*1b5a0*/  ISETP.GE.AND P0, PT, R9, 0x1, PT ;  /* 0x000000010900780c */ /* 0x001fda0003f06270 */
[----:B------:R-:W-:Y:S05]  /*1b5b0*/  @!P0 BRA `(.L_x_34) ;  /* 0x0000000000648947 */ /* 0x000fea0003800000 */
[----:B------:R-:W-:-:S06]  /*1b5c0*/  UISETP.NE.AND UP0, UPT, UR48, 0x3, UPT ;  /* 0x000000033000788c */ /* 0x000fcc000bf05270 */
[----:B------:R-:W-:-:S13]  /*1b5d0*/  PLOP3.LUT P0, PT, PT, PT, UP0, 0x80, 0x0 ;  /* 0x000000000000781c */ /* 0x000fda0003f0f008 */
[----:B------:R-:W-:Y:S05]  /*1b5e0*/  @!P0 BRA `(.L_x_35) ;  /* 0x0000000000048947 */ /* 0x000fea0003800000 */
[----:B------:R-:W-:Y:S01]  /*1b5f0*/  BPT.TRAP 0x1 ;  /* 0x000000040000795c */ /* 0x000fe20000300000 */
.L_x_35:
[----:B------:R-:W2:Y:S01]  /*1b600*/  LDL R9, [R1+0xa80] ;  /* 0x000a800001097983 */ /* 0x000ea20000100800 */
[----:B------:R-:W-:Y:S01]  /*1b610*/  BSSY B0, `(.L_x_36) ;  /* 0x000000f000007945 */ /* 0x000fe20003800000 */
[----:B--2---:R-:W-:-:S13]  /*1b620*/  ISETP.NE.AND P0, PT, R9, RZ, PT ;  /* 0x000000ff0900720c */ /* 0x004fda0003f05270 */
[----:B------:R-:W-:Y:S05]  /*1b630*/  @!P0 BRA `(.L_x_37) ;  /* 0x0000000000308947 */ /* 0x000fea0003800000 */
[----:B------:R-:W2:Y:S01]  /*1b640*/  LDL R10, [R1+0xa84] ;  /* 0x000a8400010a7983 */ /* 0x000ea20000100800 */
[----:B------:R-:W-:-:S04]  /*1b650*/  UISETP.LT.AND UP0, UPT, UR49, 0x1, UPT ;  /* 0x000000013100788c */ /* 0x000fc8000bf01270 */
[----:B------:R-:W-:-:S04]  /*1b660*/  USEL UR14, UR49, 0x1, UP0 ;  /* 0x00000001310e7887 */ /* 0x000fc80008000000 */
[----:B------:R-:W-:-:S04]  /*1b670*/  UIADD3 UR14, UR46, UR49, -UR14 ;  /* 0x000000312e0e7290 */ /* 0x000fc8000fffe80e */
[----:B------:R-:W-:-:S04]  /*1b680*/  UIMAD.WIDE.U32 UR12, UR14, 0x38e38e39, URZ ;  /* 0x38e38e390e0c78a5 */ /* 0x000fc8000f8e003f */
[----:B------:R-:W-:-:S04]  /*1b690*/  USHF.R.U32.HI UR12, URZ, 0x1, UR13 ;  /* 0x000000013f0c7899 */ /* 0x000fc8000801160d */
[----:B------:R-:W-:-:S04]  /*1b6a0*/  UIMAD UR14, UR12, -0x9, UR14 ;  /* 0xfffffff70c0e78a4 */ /* 0x000fc8000f8e020e */
[----:B------:R-:W-:-:S04]  /*1b6b0*/  ULEA UR14, UR14, UR9, 0x3 ;  /* 0x000000090e0e7291 */ /* 0x000fc8000f8e183f */
[----:B------:R-:W-:-:S06]  /*1b6c0*/  UIADD3 UR14, UR14, 0x48, URZ ;  /* 0x000000480e0e7890 */ /* 0x000fcc000fffe03f */
[----:B------:R-:W-:-:S05]  /*1b6d0*/  IMAD.U32 R9, RZ, RZ, UR14 ;  /* 0x0000000eff097e24 */ /* 0x000fca000f8e00ff */
[----:B--2---:R-:W-:-:S04]  /*1b6e0*/  PRMT R9, R10, 0x654, R9 ;  /* 0x000006540a097816 */ /* 0x004fc80000000009 */
[----:B------:R0:W-:Y:S03]  /*1b6f0*/  SYNCS.ARRIVE.TRANS64.RED.A1T0 RZ, [R9+URZ], RZ ;  /* 0x000000ff09ff79a7 */ /* 0x0001e6000810043f */
.L_x_37:
[----:B------:R-:W-:Y:S05]  /*1b700*/  BSYNC B0 ;  /* 0x0000000000007941 */ /* 0x000fea0003800000 */
.L_x_36:
[----:B------:R-:W-:-:S06]  /*1b710*/  UISETP.GT.U32.AND UP0, UPT, UR4, 0x1, UPT ;  /* 0x000000010400788c */ /* 0x000fcc000bf04070 */
[----:B------:R-:W-:-:S13]  /*1b720*/  PLOP3.LUT P0, PT, PT, PT, UP0, 0x80, 0x0 ;  /* 0x000000000000781c */ /* 0x000fda0003f0f008 */
[----:B------:R-:W-:Y:S05]  /*1b730*/  @P0 BRA `(.L_x_34) ;  /* 0x0000000000040947 */ /* 0x000fea0003800000 */
[----:B------:R-:W-:Y:S01]  /*1b740*/  BPT.TRAP 0x1 ;  /* 0x000000040000795c */ /* 0x000fe20000300000 */
.L_x_34:
[----:B------:R-:W2:Y:S01]  /*1b750*/  LDL.LU R26, [R1+0xa7c] ;  /* 0x000a7c00011a7983 */ /* 0x000ea20000300800 */
[----:B------:R-:W1:Y:S01]  /*1b760*/  LDC R25, c[0x0][0x288] ;  /* 0x0000a200ff197b82 */ /* 0x000e620000000800 */
[----:B------:R-:W-:Y:S01]  /*1b770*/  ULDC UR9, c[0x0][0x284] ;  /* 0x0000a10000097ab9 */ /* 0x000fe20000000800 */
[----:B------:R-:W0:Y:S01]  /*1b780*/  S2R R27, SR_TID.X ;  /* 0x00000000001b7919 */ /* 0x000e220000002100 */
[----:B------:R-:W-:Y:S02]  /*1b790*/  UIADD3 UR46, UR49, UR46, URZ ;  /* 0x0000002e312e7290 */ /* 0x000fe4000fffe03f */
[----:B------:R-:W-:Y:S01]  /*1b7a0*/  UISETP.GE.U32.AND UP1, UPT, UR49, 0x9, UPT ;  /* 0x000000093100788c */ /* 0x000fe2000bf26070 */
[----:B------:R-:W3:Y:S01]  /*1b7b0*/  LDL.LU R28, [R1+0xa78] ;  /* 0x000a7800011c7983 */ /* 0x000ee20000300800 */
[----:B------:R-:W-:Y:S02]  /*1b7c0*/  UISETP.GT.U32.AND UP0, UPT, UR46, 0x8, UPT ;  /* 0x000000082e00788c */ /* 0x000fe4000bf04070 */
[----:B------:R-:W-:Y:S01]  /*1b7d0*/  USHF.R.S32.HI UR14, URZ, 0x1f, UR52 ;  /* 0x0000001f3f0e7899 */ /* 0x000fe20008011434 */
[----:B------:R-:W-:Y:S01]  /*1b7e0*/  ULDC.64 UR16, c[0x0][0x5d0] ;  /* 0x0001740000107ab9 */ /* 0x000fe20000000a00 */
[----:B------:R-:W-:-:S05]  /*1b7f0*/  UISETP.LT.U32.AND UP0, UPT, UR49, 0x9, UP0 ;  /* 0x000000093100788c */ /* 0x000fca0008701070 */
[----:B------:R-:W-:Y:S02]  /*1b800*/  @UP1 UIMAD.WIDE.U32 UR12, UR46, 0x38e38e39, URZ ;  /* 0x38e38e392e0c18a5 */ /* 0x000fe4000f8e003f */
[----:B------:R-:W-:Y:S02]  /*1b810*/  USEL UR15, URZ, 0x1, !UP0 ;  /* 0x000000013f0f7887 */ /* 0x000fe4000c000000 */
[----:B------:R-:W-:Y:S02]  /*1b820*/  @UP1 USHF.R.U32.HI UR12, URZ, 0x1, UR13 ;  /* 0x000000013f0c1899 */ /* 0x000fe4000801160d */
[----:B------:R-:W-:-:S04]  /*1b830*/  ULOP3.LUT UR47, UR47, UR15, URZ, 0x3c, !UPT ;  /* 0x0000000f2f2f7292 */ /* 0x000fc8000f8e3c3f */
[----:B------:R-:W-:Y:S01]  /*1b840*/  @UP1 ULOP3.LUT UR47, UR47, 0x1, UR12, 0x78, !UPT ;  /* 0x000000012f2f1892 */ /* 0x000fe2000f8e780c */
[--C-:B0-----:R-:W-:Y:S02]  /*1b850*/  SHF.R.U32.HI R11, RZ, 0x2, R27.reuse ;  /* 0x00000002ff0b7819 */ /* 0x101fe4000001161b */
[----:B------:R-:W-:Y:S02]  /*1b860*/  LOP3.LUT R24, R27, 0x60, RZ, 0xc0, !PT ;  /* 0x000000601b187812 */ /* 0x000fe400078ec0ff */
[----:B------:R-:W-:Y:S02]  /*1b870*/  SHF.R.U32.HI R10, RZ, 0x7, R27 ;  /* 0x00000007ff0a7819 */ /* 0x000fe4000001161b */
[----:B------:R-:W-:Y:S02]  /*1b880*/  LOP3.LUT R11, R11, 0x7, RZ, 0xc0, !PT ;  /* 0x000000070b0b7812 */ /* 0x000fe400078ec0ff */
[----:B------:R-:W-:Y:S02]  /*1b890*/  SHF.R.U32.HI R24, RZ, 0x1, R24 ;  /* 0x00000001ff187819 */ /* 0x000fe40000011618 */
[----:B------:R-:W-:-:S02]  /*1b8a0*/  LOP3.LUT R10, R10, 0x1, RZ, 0xc0, !PT ;  /* 0x000000010a0a7812 */ /* 0x000fc400078ec0ff */
[----:B------:R-:W-:Y:S02]  /*1b8b0*/  IADD3 R9, RZ, -R24, -R11 ;  /* 0x80000018ff097210 */ /* 0x000fe40007ffe80b */
[----:B------:R-:W-:Y:S01]  /*1b8c0*/  LOP3.LUT R30, R27, 0x3, RZ, 0xc0, !PT ;  /* 0x000000031b1e7812 */ /* 0x000fe200078ec0ff */
[C---:B------:R-:W-:Y:S02]  /*1b8d0*/  IMAD.SHL.U32 R33, R10.reuse, 0x40, RZ ;  /* 0x000000400a217824 */ /* 0x040fe400078e00ff */
[----:B------:R-:W-:Y:S02]  /*1b8e0*/  IMAD R9, R10, -0x40, R9 ;  /* 0xffffffc00a097824 */ /* 0x000fe400078e0209 */
[----:B-1----:R-:W-:Y:S01]  /*1b8f0*/  IMAD R30, R30, -0x2, R25 ;  /* 0xfffffffe1e1e7824 */ /* 0x002fe200078e0219 */
[----:B------:R-:W-:Y:S01]  /*1b900*/  LOP3.LUT R33, R33, 0x40, R11, 0xe2, !PT ;  /* 0x0000004021217812 */ /* 0x000fe200078ee20b */
[----:B------:R-:W-:Y:S02]  /*1b910*/  IMAD.SHL.U32 R27, R27, 0x2, RZ ;  /* 0x000000021b1b7824 */ /* 0x000fe400078e00ff */
[----:B--2---:R-:W-:-:S04]  /*1b920*/  IMAD R26, R26, 0xe0, RZ ;  /* 0x000000e01a1a7824 */ /* 0x004fc800078e02ff */
[----:B------:R-:W-:Y:S01]  /*1b930*/  IMAD.IADD R30, R30, 0x1, -R26 ;  /* 0x000000011e1e7824 */ /* 0x000fe200078e0a1a */
[C---:B------:R-:W-:Y:S02]  /*1b940*/  ISETP.GE.AND P0, PT, R26.reuse, R25, PT ;  /* 0x000000191a00720c */ /* 0x040fe40003f06270 */
[----:B------:R-:W-:Y:S01]  /*1b950*/  LOP3.LUT R26, R26, 0x6, R27, 0xf8, !PT ;  /* 0x000000061a1a7812 */ /* 0x000fe200078ef81b */
[C---:B---3--:R-:W-:Y:S02]  /*1b960*/  IMAD.SHL.U32 R10, R28.reuse, 0x200, RZ ;  /* 0x000002001c0a7824 */ /* 0x048fe400078e00ff */
[----:B------:R-:W-:Y:S01]  /*1b970*/  IMAD.WIDE R42, R28, 0x200, RZ ;  /* 0x000002001c2a7825 */ /* 0x000fe200078e02ff */
[----:B------:R-:W-:Y:S02]  /*1b980*/  SHF.R.S32.HI R27, RZ, 0x1f, R26 ;  /* 0x0000001fff1b7819 */ /* 0x000fe4000001141a */
[C---:B------:R-:W-:Y:S02]  /*1b990*/  IADD3 R9, -R10.reuse, UR9, R9 ;  /* 0x000000090a097c10 */ /* 0x040fe4000fffe109 */
[----:B------:R-:W-:Y:S01]  /*1b9a0*/  ISETP.GE.OR P0, PT, R10, UR9, P0 ;  /* 0x000000090a007c0c */ /* 0x000fe20008706670 */
[----:B------:R-:W-:Y:S01]  /*1b9b0*/  IMAD.MOV.U32 R10, RZ, RZ, -0x1 ;  /* 0xffffffffff0a7424 */ /* 0x000fe200078e00ff */
[----:B------:R-:W-:Y:S01]  /*1b9c0*/  UIMAD UR9, UR14, UR16, URZ ;  /* 0x000000100e0972a4 */ /* 0x000fe2000f8e023f */
[----:B------:R-:W-:Y:S01]  /*1b9d0*/  LOP3.LUT R33, R42, R33, R24, 0xfe, !PT ;  /* 0x000000212a217212 */ /* 0x000fe200078efe18 */
[----:B------:R-:W-:-:S02]  /*1b9e0*/  IMAD.U32 R24, RZ, RZ, UR16 ;  /* 0x00000010ff187e24 */ /* 0x000fc4000f8e00ff */
[----:B------:R0:W-:Y:S01]  /*1b9f0*/  STL [R1+0x138], R10 ;  /* 0x0001380a01007387 */ /* 0x0001e20000100800 */
[----:B------:R-:W-:Y:S02]  /*1ba00*/  UIMAD UR9, UR52, UR17, UR9 ;  /* 0x00000011340972a4 */ /* 0x000fe4000f8e0209 */
[----:B------:R-:W-:-:S04]  /*1ba10*/  IMAD.WIDE.U32 R24, R24, UR52, R26 ;  /* 0x0000003418187c25 */ /* 0x000fc8000f8e001a */
[----:B------:R-:W-:Y:S01]  /*1ba20*/  VIADD R25, R25, UR9 ;  /* 0x0000000919197c36 */ /* 0x000fe20008000000 */
[----:B------:R-:W-:Y:S06]  /*1ba30*/  @P0 BRA `(.L_x_38) ;  /* 0x0000036400f00947 */ /* 0x000fec0003800000 */
[----:B0-----:R-:W0:Y:S01]  /*1ba40*/  LDC.64 R10, c[0x0][0x5c8] ;  /* 0x00017200ff0a7b82 */ /* 0x001e220000000a00 */
[----:B------:R-:W-:Y:S01]  /*1ba50*/  FSETP.NEU.AND P0, PT, RZ, UR50, PT ;  /* 0x00000032ff007c0b */ /* 0x000fe2000bf0d000 */
[----:B------:R-:W-:Y:S01]  /*1ba60*/  BSSY B0, `(.L_x_38) ;  /* 0x0003679000007945 */ /* 0x000fe20003800000 */
[-C--:B0-----:R-:W-:Y:S02]  /*1ba70*/  IMAD R31, R43, R10.reuse, RZ ;  /* 0x0000000a2b1f7224 */ /* 0x081fe400078e02ff */
[----:B------:R-:W-:-:S04]  /*1ba80*/  IMAD.WIDE.U32 R24, R33, R10, R24 ;  /* 0x0000000a21187225 */ /* 0x000fc800078e0018 */
[----:B------:R-:W-:-:S04]  /*1ba90*/  IMAD R31, R33, R11, R31 ;  /* 0x0000000b211f7224 */ /* 0x000fc800078e021f */
[----:B------:R-:W-:Y:S01]  /*1baa0*/  IMAD.IADD R31, R25, 0x1, R31 ;  /* 0x00000001191f7824 */ /* 0x000fe200078e021f */
[----:B------:R-:W-:Y:S06]  /*1bab0*/  @!P0 BRA `(.L_x_39) ;  /* 0x000001fc00888947 */ /* 0x000fec0003800000 */
[----:B------:R-:W-:Y:S01]  /*1bac0*/  ISETP.GE.AND P5, PT, R9, 0x189, PT ;  /* 0x000001890900780c */ /* 0x000fe20003fa6270 */
[----:B------:R-:W-:Y:S01]  /*1bad0*/  ULDC.64 UR12, c[0x0][0x5b8] ;  /* 0x00016e00000c7ab9 */ /* 0x000fe20000000a00 */
[----:B------:R-:W2:Y:S02]  /*1bae0*/  LDL.LU R40, [R1+0x3c0] ;  /* 0x0003c00001287983 */ /* 0x000ea40000300800 */
[C---:B------:R-:W-:Y:S02]  /*1baf0*/  ISETP.LT.OR P4, PT, R30.reuse, 0x1, !P5 ;  /* 0x000000011e00780c */ /* 0x040fe40006f81670 */
[C---:B------:R-:W-:Y:S02]  /*1bb00*/  ISETP.LT.OR P2, PT, R30.reuse, 0x2, !P5 ;  /* 0x000000021e00780c */ /* 0x040fe40006f41670 */
[----:B------:R-:W-:Y:S02]  /*1bb10*/  ISETP.LT.OR P3, PT, R30, 0x9, !P5 ;  /* 0x000000091e00780c */ /* 0x000fe40006f61670 */
[----:B------:R-:W-:Y:S01]  /*1bb20*/  LOP3.LUT R32, R32, 0xdfffffff, RZ, 0xc0, !PT ;  /* 0xdfffffff20207812 */ /* 0x000fe200078ec0ff */
[----:B------:R-:W-:Y:S01]  /*1bb30*/  UIMAD UR9, UR14, UR12, URZ ;  /* 0x0000000c0e0972a4 */ /* 0x000fe2000f8e023f */
[----:B-----5:R-:W-:Y:S01]  /*1bb40*/  LOP3.LUT R0, R0, 0xfffffffd, RZ, 0xc0, !PT ;  /* 0xfffffffd00007812 */ /* 0x020fe200078ec0ff */
[----:B------:R-:W3:Y:S01]  /*1bb50*/  LDL.LU R41, [R1+0x3c4] ;  /* 0x0003c40001297983 */ /* 0x000ee20000300800 */
[----:B------:R-:W-:Y:S01]  /*1bb60*/  ULDC.64 UR14, c[0x0][0x5a8] ;  /* 0x00016a00000e7ab9 */ /* 0x000fe20000000a00 */
[----:B------:R-:W-:-:S02]  /*1bb70*/  UIMAD UR9, UR52, UR13, UR9 ;  /* 0x0000000d340972a4 */ /* 0x000fc4000f8e0209 */
[----:B------:R-:W0:Y:S01]  /*1bb80*/  @!P4 LDC.64 R28, c[0x0][0x5c0] ;  /* 0x00017000ff1ccb82 */ /* 0x000e220000000a00 */
[----:B------:R-:W-:Y:S01]  /*1bb90*/  @!P4 IMAD.MOV.U32 R36, RZ, RZ, R24 ;  /* 0x000000ffff24c224 */ /* 0x000fe200078e0018 */
[----:B------:R-:W-:Y:S01]  /*1bba0*/  @P2 LOP3.LUT R32, R32, 0x20000000, RZ, 0xfc, !PT ;  /* 0x2000000020202812 */ /* 0x000fe200078efcff */
[----:B------:R-:W-:Y:S01]  /*1bbb0*/  @!P4 IMAD.MOV.U32 R37, RZ, RZ, R31 ;  /* 0x000000ffff25c224 */ /* 0x000fe200078e001f */
[----:B------:R-:W-:Y:S01]  /*1bbc0*/  @P4 LOP3.LUT R0, R0, 0x2, RZ, 0xfc, !PT ;  /* 0x0000000200004812 */ /* 0x000fe200078efcff */
[----:B------:R-:W-:Y:S01]  /*1bbd0*/  @!P4 IMAD R35, R11, 0x180, RZ ;  /* 0x000001800b23c824 */ /* 0x000fe200078e02ff */
[----:B------:R-:W-:Y:S01]  /*1bbe0*/  ISETP.LT.OR P6, PT, R30, 0x11, !P5 ;  /* 0x000000111e00780c */ /* 0x000fe20006fc1670 */
[----:B------:R-:W-:Y:S01]  /*1bbf0*/  @!P4 IMAD.WIDE.U32 R36, R10, 0x180, R36 ;  /* 0x000001800a24c825 */ /* 0x000fe200078e0024 */
[----:B------:R-:W1:Y:S01]  /*1bc00*/  @!P2 LDC.64 R38, c[0x0][0x5c0] ;  /* 0x00017000ff26ab82 */ /* 0x000e620000000a00 */
[----:B------:R-:W-:Y:S01]  /*1bc10*/  LOP3.LUT R0, R0, 0xfffffff7, RZ, 0xc0, !PT ;  /* 0xfffffff700007812 */ /* 0x000fe200078ec0ff */
[----:B------:R-:W-:Y:S01]  /*1bc20*/  STL [R1+0xaa4], R8 ;  /* 0x000aa40801007387 */ /* 0x000fe20000100800 */
[----:B------:R-:W-:-:S02]  /*1bc30*/  @!P4 IMAD.IADD R35, R37, 0x1, R35 ;  /* 0x000000012523c824 */ /* 0x000fc400078e0223 */
[----:B------:R-:W-:Y:S01]  /*1bc40*/  @P3 LOP3.LUT R0, R0, 0x8, RZ, 0xfc, !PT ;  /* 0x0000000800003812 */ /* 0x000fe200078efcff */
[----:B------:R-:W-:Y:S03]  /*1bc50*/  STL [R1+0xaa0], R6 ;  /* 0x000aa00601007387 */ /* 0x000fe60000100800 */
[----:B------:R-:W-:Y:S01]  /*1bc60*/  LOP3.LUT R0, R0, 0xfffffffb, RZ, 0xc0, !PT ;  /* 0xfffffffb00007812 */ /* 0x000fe200078ec0ff */
[----:B------:R-:W-:Y:S01]  /*1bc70*/  STL [R1+0xa9c], R5 ;  /* 0x000a9c0501007387 */ /* 0x000fe20000100800 */
[----:B------:R-:W-:-:S03]  /*1bc80*/  LOP3.LUT R32, R32, 0xf7ffffff, RZ, 0xc0, !PT ;  /* 0xf7ffffff20207812 */ /* 0x000fc600078ec0ff */
[----:B------:R-:W-:Y:S01]  /*1bc90*/  STL [R1+0xa98], R4 ;  /* 0x000a980401007387 */ /* 0x000fe20000100800 */
[----:B0-----:R-:W-:Y:S01]  /*1bca0*/  @!P4 IADD3 R46, P0, P1, R36, UR8, R28 ;  /* 0x00000008242ecc10 */ /* 0x001fe2000f91e01c */
[----:B------:R-:W-:Y:S01]  /*1bcb0*/  @!P2 IMAD.MOV.U32 R28, RZ, RZ, R24 ;  /* 0x000000ffff1ca224 */ /* 0x000fe200078e0018 */
[----:B------:R-:W0:Y:S02]  /*1bcc0*/  @!P3 LDC.64 R36, c[0x0][0x5c0] ;  /* 0x00017000ff24bb82 */ /* 0x000e240000000a00 */
[----:B------:R-:W-:Y:S01]  /*1bcd0*/  @!P4 IADD3.X R47, R35, UR7, R29, P0, P1 ;  /* 0x00000007232fcc10 */ /* 0x000fe200087e241d */
[----:B------:R-:W-:Y:S02]  /*1bce0*/  @!P2 IMAD.MOV.U32 R29, RZ, RZ, R31 ;  /* 0x000000ffff1da224 */ /* 0x000fe400078e001f */
[----:B------:R-:W-:Y:S02]  /*1bcf0*/  @!P2 IMAD R35, R11, 0x180, RZ ;  /* 0x000001800b23a824 */ /* 0x000fe400078e02ff */
[----:B------:R-:W-:-:S04]  /*1bd00*/  @!P2 IMAD.WIDE.U32 R28, R10, 0x180, R28 ;  /* 0x000001800a1ca825 */ /* 0x000fc800078e001c */
[----:B------:R-:W-:Y:S01]  /*1bd10*/  @!P2 IMAD.IADD R29, R29, 0x1, R35 ;  /* 0x000000011d1da824 */ /* 0x000fe200078e0223 */
[----:B-1----:R-:W-:Y:S01]  /*1bd20*/  @!P2 IADD3 R44, P0, P1, R28, UR8, R38 ;  /* 0x000000081c2cac10 */ /* 0x002fe2000f91e026 */
[----:B------:R-:W-:Y:S02]  /*1bd30*/  @!P3 IMAD.MOV.U32 R28, RZ, RZ, R24 ;  /* 0x000000ffff1cb224 */ /* 0x000fe400078e0018 */
[----:B------:R-:W-:Y:S01]  /*1bd40*/  @!P3 IMAD R35, R11, 0x180, RZ ;  /* 0x000001800b23b824 */ /* 0x000fe200078e02ff */
[----:B------:R-:W-:Y:S01]  /*1bd50*/  @!P2 IADD3.X R45, R29, UR7, R39, P0, P1 ;  /* 0x000000071d2dac10 */ /* 0x000fe200087e2427 */
[----:B------:R-:W-:Y:S01]  /*1bd60*/  @!P3 IMAD.MOV.U32 R29, RZ, RZ, R31 ;  /* 0x000000ffff1db224 */ /* 0x000fe200078e001f */
[----:B------:R-:W-:Y:S01]  /*1bd70*/  ISETP.LT.OR P2, PT, R30, 0xa, !P5 ;  /* 0x0000000a1e00780c */ /* 0x000fe20006f41670 */
[----:B------:R-:W-:-:S04]  /*1bd80*/  @!P3 IMAD.WIDE.U32 R28, R10, 0x180, R28 ;  /* 0x000001800a1cb825 */ /* 0x000fc800078e001c */
[----:B------:R-:W-:Y:S01]  /*1bd90*/  @!P3 IMAD.IADD R29, R29, 0x1, R35 ;  /* 0x000000011d1db824 */ /* 0x000fe200078e0223 */
[----:B0-----:R-:W-:-:S04]  /*1bda0*/  @!P3 IADD3 R56, P0, P1, R28, UR8, R36 ;  /* 0x000000081c38bc10 */ /* 0x001fc8000f91e024 */
[----:B------:R-:W-:-:S03]  /*1bdb0*/  @!P3 IADD3.X R57, R29, UR7, R37, P0, P1 ;  /* 0x000000071d39bc10 */ /* 0x000fc600087e2425 */
[----:B------:R-:W-:Y:S01]  /*1bdc0*/  @!P2 IMAD.MOV.U32 R36, RZ, RZ, R24 ;  /* 0x000000ffff24a224 */ /* 0x000fe200078e0018 */
[----:B------:R-:W0:Y:S01]  /*1bdd0*/  @!P2 LDC.64 R28, c[0x0][0x5c0] ;  /* 0x00017000ff1cab82 */ /* 0x000e220000000a00 */
[----:B------:R-:W-:Y:S01]  /*1bde0*/  @!P2 IMAD.MOV.U32 R37, RZ, RZ, R31 ;  /* 0x000000ffff25a224 */ /* 0x000fe200078e001f */
[----:B------:R-:W-:Y:S01]  /*1bdf0*/  @P2 LOP3.LUT R0, R0, 0x4, RZ, 0xfc, !PT ;  /* 0x0000000400002812 */ /* 0x000fe200078efcff */
[----:B------:R-:W-:Y:S02]  /*1be00*/  @!P2 IMAD R35, R11, 0x180, RZ ;  /* 0x000001800b23a824 */ /* 0x000fe400078e02ff */
[----:B------:R-:W-:-:S04]  /*1be10*/  @!P2 IMAD.WIDE.U32 R36, R10, 0x180, R36 ;  /* 0x000001800a24a825 */ /* 0x000fc800078e0024 */
[----:B------:R-:W-:Y:S01]  /*1be20*/  @!P2 IMAD.IADD R35, R37, 0x1, R35 ;  /* 0x000000012523a824 */ /* 0x000fe200078e0223 */
[----:B0-----:R-:W-:Y:S01]  /*1be30*/  @!P2 IADD3 R54, P0, P1, R36, UR8, R28 ;  /* 0x000000082436ac10 */ /* 0x001fe2000f91e01c */
[----:B------:R-:W-:Y:S01]  /*1be40*/  IMAD.U32 R28, RZ, RZ, UR12 ;  /* 0x0000000cff1c7e24 */ /* 0x000fe2000f8e00ff */
[----:B------:R-:W-:Y:S02]  /*1be50*/  ULDC.64 UR12, c[0x0][0x5b0] ;  /* 0x00016c00000c7ab9 */ /* 0x000fe40000000a00 */
[----:B------:R-:W-:Y:S01]  /*1be60*/  @!P2 IADD3.X R55, R35, UR7, R29, P0, P1 ;  /* 0x000000072337ac10 */ /* 0x000fe200087e241d */
[----:B------:R-:W-:Y:S01]  /*1be70*/  IMAD.WIDE.U32 R26, R28, UR52, R26 ;  /* 0x000000341c1a7c25 */ /* 0x000fe2000f8e001a */
[----:B------:R-:W-:-:S03]  /*1be80*/  ISETP.GE.AND P2, PT, R9, 0x1, PT ;  /* 0x000000010900780c */ /* 0x000fc60003f46270 */
[----:B------:R-:W-:Y:S02]  /*1be90*/  VIADD R29, R27, UR9 ;  /* 0x000000091b1d7c36 */ /* 0x000fe40008000000 */
[----:B------:R-:W-:Y:S02]  /*1bea0*/  IMAD.MOV.U32 R28, RZ, RZ, R26 ;  /* 0x000000ffff1c7224 */ /* 0x000fe400078e001a */
[----:B------:R-:W-:Y:S02]  /*1beb0*/  IMAD R35, R43, UR12, RZ ;  /* 0x0000000c2b237c24 */ /* 0x000fe4000f8e02ff */
[----:B------:R-:W-:-:S04]  /*1bec0*/  IMAD.WIDE.U32 R26, R33, UR12, R28 ;  /* 0x0000000c211a7c25 */ /* 0x000fc8000f8e001c */
[----:B------:R-:W-:Y:S01]  /*1bed0*/  IMAD R35, R33, UR13, R35 ;  /* 0x0000000d21237c24 */ /* 0x000fe2000f8e0223 */
[----:B------:R-:W-:-:S04]  /*1bee0*/  IADD3 R26, P0, R26, UR14, RZ ;  /* 0x0000000e1a1a7c10 */ /* 0x000fc8000ff1e0ff */
[--C-:B------:R-:W-:Y:S02]  /*1bef0*/  IADD3.X R27, R27, UR15, R35.reuse, P0, !PT ;  /* 0x0000000f1b1b7c10 */ /* 0x100fe400087fe423 */
[----:B------:R-:W-:Y:S02]  /*1bf00*/  ISETP.LT.OR P0, PT, R30, 0x1, !P2 ;  /* 0x000000011e00780c */ /* 0x000fe40005701670 */
[----:B------:R-:W-:-:S11]  /*1bf10*/  PRMT R35, RZ, 0x7610, R35 ;  /* 0x00007610ff237816 */ /* 0x000fd60000000023 */
[----:B------:R-:W4:Y:S01]  /*1bf20*/  @!P0 LDG.E.U8 R35, desc[UR54][R26.64] ;  /* 0x000000361a238981 */ /* 0x000f22000c1e1100 */
[----:B------:R-:W0:Y:S02]  /*1bf30*/  @!P0 LDC.64 R36, c[0x0][0x5c0] ;  /* 0x00017000ff248b82 */ /* 0x000e240000000a00 */
[----:B0-----:R-:W-:-:S05]  /*1bf40*/  @!P0 IADD3 R36, P1, R24, R36, RZ ;  /* 0x0000002418248210 */ /* 0x001fca0007f3e0ff */
[----:B------:R-:W-:Y:S01]  /*1bf50*/  @!P0 IMAD.X R37, R31, 0x1, R37, P1 ;  /* 0x000000011f258824 */ /* 0x000fe200008e0625 */
[----:B----4-:R-:W-:-:S04]  /*1bf60*/  LOP3.LUT R35, R35, 0xff, RZ, 0xc0, !PT ;  /* 0x000000ff23237812 */ /* 0x010fc800078ec0ff */
[----:B------:R-:W-:-:S05]  /*1bf70*/  F2FP.F16.E4M3.UNPACK_B R35, R35 ;  /* 0x00000023ff23723e */ /* 0x000fca00020006ff */
[----:B------:R-:W-:-:S05]  /*1bf80*/  HADD2.F32 R35, -RZ, R35.H0_H0 ;  /* 0x20000023ff237230 */ /* 0x000fca0000004100 */
[----:B------:R-:W-:-:S04]  /*1bf90*/  FMUL R35, R35, UR50 ;  /* 0x0000003223237c20 */ /* 0x000fc80008400000 */
[----:B------:R-:W-:Y:S01]  /*1bfa0*/  FFMA R35, R12, UR51, R35 ;  /* 0x000000330c237c23 */ /* 0x000fe20008000023 */
[----:B------:R-:W-:-:S04]  /*1bfb0*/  PRMT R12, RZ, 0x7610, R12 ;  /* 0x00007610ff0c7816 */ /* 0x000fc8000000000c */
[----:B------:R-:W-:-:S05]  /*1bfc0*/  F2FP.SATFINITE.E4M3.F32.PACK_AB_MERGE_C R35, RZ, R35, RZ ;  /* 0x00000023ff23723e */ /* 0x000fca00048070ff */
[----:B------:R0:W-:Y:S01]  /*1bfd0*/  @!P0 STG.E.U8 desc[UR54][R36.64], R35 ;  /* 0x0000002324008986 */ /* 0x0001e2000c101136 */
[----:B------:R-:W-:-:S13]  /*1bfe0*/  ISETP.LT.OR P0, PT, R30, 0x2, !P2 ;  /* 0x000000021e00780c */ /* 0x000fda0005701670 */
[----:B------:R-:W4:Y:S01]  /*1bff0*/  @!P0 LDG.E.U8 R12, desc[UR54][R26.64+0x1] ;  /* 0x000001361a0c8981 */ /* 0x000f22000c1e1100 */
[----:B0-----:R-:W0:Y:S02]  /*1c000*/  @!P0 LDC.64 R36, c[0x0][0x5c0] ;  /* 0x00017000ff248b82 */ /* 0x001e240000000a00 */
[----:B0-----:R-:W-:-:S05]  /*1c010*/  @!P0 IADD3 R36, P1, R24, R36, RZ ;  /* 0x0000002418248210 */ /* 0x001fca0007f3e0ff */
[----:B------:R-:W-:Y:S01]  /*1c020*/  @!P0 IMAD.X R37, R31, 0x1, R37, P1 ;  /* 0x000000011f258824 */ /* 0x000fe200008e0625 */
[----:B------:R-:W-:Y:S02]  /*1c030*/  ISETP.GE.AND P3, PT, R9, 0x9, PT ;  /* 0x000000090900780c */ /* 0x000fe40003f66270 */
[----:B----4-:R-:W-:-:S04]  /*1c040*/  LOP3.LUT R12, R12, 0xff, RZ, 0xc0, !PT ;  /* 0x000000ff0c0c7812 */ /* 0x010fc800078ec0ff */
[----:B------:R-:W-:-:S05]  /*1c050*/  F2FP.F16.E4M3.UNPACK_B R12, R12 ;  /* 0x0000000cff0c723e */ /* 0x000fca00020006ff */
[----:B------:R-:W-:-:S05]  /*1c060*/  HADD2.F32 R12, -RZ, R12.H0_H0 ;  /* 0x2000000cff0c7230 */ /* 0x000fca0000004100 */
[----:B------:R-:W-:-:S04]  /*1c070*/  FMUL R12, R12, UR50 ;  /* 0x000000320c0c7c20 */ /* 0x000fc80008400000 */
[----:B------:R-:W-:-:S05]  /*1c080*/  FFMA R13, R13, UR51, R12 ;  /* 0x000000330d0d7c23 */ /* 0x000fca000800000c */
[----:B------:R-:W-:-:S05]  /*1c090*/  F2FP.SATFINITE.E4M3.F32.PACK_AB_MERGE_C R13, RZ, R13, RZ ;  /* 0x0000000dff0d723e */ /* 0x000fca00048070ff */
[----:B------:R0:W-:Y:S01]  /*1c0a0*/  @!P0 STG.E.U8 desc[UR54][R36.64+0x1], R13 ;  /* 0x0000010d24008986 */ /* 0x0001e2000c101136 */
[----:B------:R-:W-:-:S05]  /*1c0b0*/  IADD3 R12, P0, R33, 0x8, RZ ;  /* 0x00000008210c7810 */ /* 0x000fca0007f1e0ff */
[----:B------:R-:W-:-:S04]  /*1c0c0*/  IMAD.X R35, RZ, RZ, R43, P0 ;  /* 0x000000ffff237224 */ /* 0x000fc800000e062b */
[----:B------:R-:W-:-:S04]  /*1c0d0*/  IMAD R35, R35, UR12, RZ ;  /* 0x0000000c23237c24 */ /* 0x000fc8000f8e02ff */
[C---:B------:R-:W-:Y:S02]  /*1c0e0*/  IMAD R35, R12.reuse, UR13, R35 ;  /* 0x0000000d0c237c24 */ /* 0x040fe4000f8e0223 */
[----:B0-----:R-:W-:-:S03]  /*1c0f0*/  IMAD.WIDE.U32 R12, R12, UR12, R28 ;  /* 0x0000000c0c0c7c25 */ /* 0x001fc6000f8e001c */
[----:B------:R-:W-:-:S04]  /*1c100*/  IADD3 R12, P0, R12, UR14, RZ ;  /* 0x0000000e0c0c7c10 */ /* 0x000fc8000ff1e0ff */
[--C-:B------:R-:W-:Y:S02]  /*1c110*/  IADD3.X R13, R13, UR15, R35.reuse, P0, !PT ;  /* 0x0000000f0d0d7c10 */ /* 0x100fe400087fe423 */
[----:B------:R-:W-:Y:S02]  /*1c120*/  ISETP.LT.OR P0, PT, R30, 0x1, !P3 ;  /* 0x000000011e00780c */ /* 0x000fe40005f01670 */
[----:B------:R-:W-:-:S11]  /*1c130*/  PRMT R35, RZ, 0x7610, R35 ;  /* 0x00007610ff237816 */ /* 0x000fd60000000023 */
[----:B------:R-:W4:Y:S01]  /*1c140*/  @!P0 LDG.E.U8 R35, desc[UR54][R12.64] ;  /* 0x000000360c238981 */ /* 0x000f22000c1e1100 */
[----:B------:R-:W0:Y:S02]  /*1c150*/  @!P0 LDC.64 R36, c[0x0][0x5c0] ;  /* 0x00017000ff248b82 */ /* 0x000e240000000a00 */
[----:B0-----:R-:W-:-:S04]  /*1c160*/  @!P0 IADD3 R36, P1, P4, R24, UR8, R36 ;  /* 0x0000000818248c10 */ /* 0x001fc8000fc3e024 */
[----:B------:R-:W-:Y:S02]  /*1c170*/  @!P0 IADD3.X R37, R31, UR7, R37, P1, P4 ;  /* 0x000000071f258c10 */ /* 0x000fe40008fe8425 */
[----:B----4-:R-:W-:-:S04]  /*1c180*/  LOP3.LUT R35, R35, 0xff, RZ, 0xc0, !PT ;  /* 0x000000ff23237812 */ /* 0x010fc800078ec0ff */
[----:B------:R-:W-:-:S05]  /*1c190*/  F2FP.F16.E4M3.UNPACK_B R35, R35 ;  /* 0x00000023ff23723e */ /* 0x000fca00020006ff */
[----:B------:R-:W-:-:S05]  /*1c1a0*/  HADD2.F32 R35, -RZ, R35.H0_H0 ;  /* 0x20000023ff237230 */ /* 0x000fca0000004100 */
[----:B------:R-:W-:-:S04]  /*1c1b0*/  FMUL R35, R35, UR50 ;  /* 0x0000003223237c20 */ /* 0x000fc80008400000 */
[----:B------:R-:W-:-:S05]  /*1c1c0*/  FFMA R35, R14, UR51, R35 ;  /* 0x000000330e237c23 */ /* 0x000fca0008000023 */
[----:B------:R-:W-:-:S05]  /*1c1d0*/  F2FP.SATFINITE.E4M3.F32.PACK_AB_MERGE_C R35, RZ, R35, RZ ;  /* 0x00000023ff23723e */ /* 0x000fca00048070ff */
[----:B------:R0:W-:Y:S01]  /*1c1e0*/  @!P0 STG.E.U8 desc[UR54][R36.64], R35 ;  /* 0x0000002324008986 */ /* 0x0001e2000c101136 */
[----:B------:R-:W-:Y:S02]  /*1c1f0*/  ISETP.LT.OR P0, PT, R30, 0x2, !P3 ;  /* 0x000000021e00780c */ /* 0x000fe40005f01670 */
[----:B------:R-:W-:-:S11]  /*1c200*/  PRMT R14, RZ, 0x7610, R14 ;  /* 0x00007610ff0e7816 */ /* 0x000fd6000000000e */
[----:B------:R-:W4:Y:S01]  /*1c210*/  @!P0 LDG.E.U8 R14, desc[UR54][R12.64+0x1] ;  /* 0x000001360c0e8981 */ /* 0x000f22000c1e1100 */
[----:B0-----:R-:W0:Y:S02]  /*1c220*/  @!P0 LDC.64 R36, c[0x0][0x5c0] ;  /* 0x00017000ff248b82 */ /* 0x001e240000000a00 */
[----:B0-----:R-:W-:-:S04]  /*1c230*/  @!P0 IADD3 R36, P1, P4, R24, UR8, R36 ;  /* 0x0000000818248c10 */ /* 0x001fc8000fc3e024 */
[----:B------:R-:W-:Y:S01]  /*1c240*/  @!P0 IADD3.X R37, R31, UR7, R37, P1, P4 ;  /* 0x000000071f258c10 */ /* 0x000fe20008fe8425 */
[----:B------:R-:W-:Y:S01]  /*1c250*/  @!P6 IMAD R35, R11, 0x180, RZ ;  /* 0x000001800b23e824 */ /* 0x000fe200078e02ff */
[----:B----4-:R-:W-:-:S04]  /*1c260*/  LOP3.LUT R14, R14, 0xff, RZ, 0xc0, !PT ;  /* 0x000000ff0e0e7812 */ /* 0x010fc800078ec0ff */
[----:B------:R-:W-:-:S05]  /*1c270*/  F2FP.F16.E4M3.UNPACK_B R14, R14 ;  /* 0x0000000eff0e723e */ /* 0x000fca00020006ff */
[----:B------:R-:W-:-:S05]  /*1c280*/  HADD2.F32 R14, -RZ, R14.H0_H0 ;  /* 0x2000000eff0e7230 */ /* 0x000fca0000004100 */
[----:B------:R-:W-:-:S04]  /*1c290*/  FMUL R14, R14, UR50 ;  /* 0x000000320e0e7c20 */ /* 0x000fc80008400000 */
[----:B------:R-:W-:-:S05]  /*1c2a0*/  FFMA R15, R15, UR51, R14 ;  /* 0x000000330f0f7c23 */ /* 0x000fca000800000e */
[----:B------:R-:W-:-:S05]  /*1c2b0*/  F2FP.SATFINITE.E4M3.F32.PACK_AB_MERGE_C R15, RZ, R15, RZ ;  /* 0x0000000fff0f723e */ /* 0x000fca00048070ff */
[----:B------:R0:W-:Y:S02]  /*1c2c0*/  @!P0 STG.E.U8 desc[UR54][R36.64+0x1], R15 ;  /* 0x0000010f24008986 */ /* 0x0001e4000c101136 */
[----:B0-----:R-:W0:Y:S01]  /*1c2d0*/  @!P6 LDC.64 R14, c[0x0][0x5c0] ;  /* 0x00017000ff0eeb82 */ /* 0x001e220000000a00 */
[----:B------:R-:W-:Y:S02]  /*1c2e0*/  @!P6 IMAD.MOV.U32 R36, RZ, RZ, R24 ;  /* 0x000000ffff24e224 */ /* 0x000fe400078e0018 */
[----:B------:R-:W-:Y:S02]  /*1c2f0*/  @!P6 IMAD.MOV.U32 R37, RZ, RZ, R31 ;  /* 0x000000ffff25e224 */ /* 0x000fe400078e001f */
[----:B------:R-:W-:-:S04]  /*1c300*/  @!P6 IMAD.WIDE.U32 R36, R10, 0x180, R36 ;  /* 0x000001800a24e825 */ /* 0x000fc800078e0024 */
[----:B------:R-:W-:Y:S01]  /*1c310*/  @!P6 IMAD.IADD R35, R37, 0x1, R35 ;  /* 0x000000012523e824 */ /* 0x000fe200078e0223 */
[----:B0-----:R-:W-:-:S04]  /*1c320*/  @!P6 IADD3 R52, P0, P1, R36, UR8, R14 ;  /* 0x000000082434ec10 */ /* 0x001fc8000f91e00e */
[----:B------:R-:W-:Y:S02]  /*1c330*/  @!P6 IADD3.X R53, R35, UR7, R15, P0, P1 ;  /* 0x000000072335ec10 */ /* 0x000fe400087e240f */
[----:B------:R-:W-:Y:S02]  /*1c340*/  ISETP.LT.OR P0, PT, R30, 0x9, !P2 ;  /* 0x000000091e00780c */ /* 0x000fe40005701670 */
[----:B------:R-:W-:-:S11]  /*1c350*/  PRMT R14, RZ, 0x7610, R14 ;  /* 0x00007610ff0e7816 */ /* 0x000fd6000000000e */
[----:B------:R-:W4:Y:S02]  /*1c360*/  @!P0 LDG.E.U8 R14, desc[UR54][R26.64+0x8] ;  /* 0x000008361a0e8981 */ /* 0x000f24000c1e1100 */
[----:B----4-:R-:W-:-:S04]  /*1c370*/  LOP3.LUT R14, R14, 0xff, RZ, 0xc0, !PT ;  /* 0x000000ff0e0e7812 */ /* 0x010fc800078ec0ff */
[----:B------:R-:W-:-:S05]  /*1c380*/  F2FP.F16.E4M3.UNPACK_B R14, R14 ;  /* 0x0000000eff0e723e */ /* 0x000fca00020006ff */
[----:B------:R-:W-:-:S05]  /*1c390*/  HADD2.F32 R14, -RZ, R14.H0_H0 ;  /* 0x2000000eff0e7230 */ /* 0x000fca0000004100 */
[----:B------:R-:W-:-:S04]  /*1c3a0*/  FMUL R14, R14, UR50 ;  /* 0x000000320e0e7c20 */ /* 0x000fc80008400000 */
[----:B------:R-:W-:Y:S02]  /*1c3b0*/  FFMA R16, R16, UR51, R14 ;  /* 0x0000003310107c23 */ /* 0x000fe4000800000e */
[----:B------:R-:W0:Y:S03]  /*1c3c0*/  @!P0 LDC.64 R14, c[0x0][0x5c0] ;  /* 0x00017000ff0e8b82 */ /* 0x000e260000000a00 */
[----:B------:R-:W-:Y:S02]  /*1c3d0*/  F2FP.SATFINITE.E4M3.F32.PACK_AB_MERGE_C R16, RZ, R16, RZ ;  /* 0x00000010ff10723e */ /* 0x000fe400048070ff */
[----:B0-----:R-:W-:-:S05]  /*1c3e0*/  @!P0 IADD3 R14, P1, R24, R14, RZ ;  /* 0x0000000e180e8210 */ /* 0x001fca0007f3e0ff */
[----:B------:R-:W-:-:S05]  /*1c3f0*/  @!P0 IMAD.X R15, R31, 0x1, R15, P1 ;  /* 0x000000011f0f8824 */ /* 0x000fca00008e060f */
[----:B------:R0:W-:Y:S01]  /*1c400*/  @!P0 STG.E.U8 desc[UR54][R14.64+0x8], R16 ;  /* 0x000008100e008986 */ /* 0x0001e2000c101136 */
[----:B------:R-:W-:Y:S02]  /*1c410*/  ISETP.LT.OR P0, PT, R30, 0xa, !P2 ;  /* 0x0000000a1e00780c */ /* 0x000fe40005701670 */
[----:B0-----:R-:W-:-:S11]  /*1c420*/  PRMT R16, RZ, 0x7610, R16 ;  /* 0x00007610ff107816 */ /* 0x001fd60000000010 */
[----:B------:R-:W0:Y:S01]  /*1c430*/  @!P0 LDC.64 R14, c[0x0][0x5c0] ;  /* 0x00017000ff0e8b82 */ /* 0x000e220000000a00 */
[----:B------:R-:W4:Y:S01]  /*1c440*/  @!P0 LDG.E.U8 R16, desc[UR54][R26.64+0x9] ;  /* 0x000009361a108981 */ /* 0x000f22000c1e1100 */
[----:B------:R-:W-:Y:S02]  /*1c450*/  ISETP.LT.OR P4, PT, R30, 0x12, !P5 ;  /* 0x000000121e00780c */ /* 0x000fe40006f81670 */
[----:B0-----:R-:W-:-:S05]  /*1c460*/  @!P0 IADD3 R14, P1, R24, R14, RZ ;  /* 0x0000000e180e8210 */ /* 0x001fca0007f3e0ff */
[----:B------:R-:W-:-:S06]  /*1c470*/  @!P0 IMAD.X R15, R31, 0x1, R15, P1 ;  /* 0x000000011f0f8824 */ /* 0x000fcc00008e060f */
        /* <DEDUP_REMOVED lines=17> */
[----:B------:R-:W4:Y:S01]  /*1c590*/  @!P0 LDG.E.U8 R14, desc[UR54][R12.64+0x8] ;  /* 0x000008360c0e8981 */ /* 0x000f22000c1e1100 */
[----:B------:R-:W-:-:S04]  /*1c5a0*/  LOP3.LUT R0, R0, 0xfffffeff, RZ, 0xc0, !PT ;  /* 0xfffffeff00007812 */ /* 0x000fc800078ec0ff */
[----:B------:R-:W-:-:S04]  /*1c5b0*/  @P6 LOP3.LUT R0, R0, 0x100, RZ, 0xfc, !PT ;  /* 0x0000010000006812 */ /* 0x000fc800078efcff */
[----:B------:R-:W-:-:S04]  /*1c5c0*/  LOP3.LUT R0, R0, 0xffffffbf, RZ, 0xc0, !PT ;  /* 0xffffffbf00007812 */ /* 0x000fc800078ec0ff */
[----:B------:R-:W-:Y:S02]  /*1c5d0*/  @P4 LOP3.LUT R0, R0, 0x40, RZ, 0xfc, !PT ;  /* 0x0000004000004812 */ /* 0x000fe400078efcff */
[----:B----4-:R-:W-:-:S04]  /*1c5e0*/  LOP3.LUT R14, R14, 0xff, RZ, 0xc0, !PT ;  /* 0x000000ff0e0e7812 */ /* 0x010fc800078ec0ff */
[----:B------:R-:W-:-:S05]  /*1c5f0*/  F2FP.F16.E4M3.UNPACK_B R14, R14 ;  /* 0x0000000eff0e723e */ /* 0x000fca00020006ff */
[----:B------:R-:W-:-:S05]  /*1c600*/  HADD2.F32 R14, -RZ, R14.H0_H0 ;  /* 0x2000000eff0e7230 */ /* 0x000fca0000004100 */
[----:B------:R-:W-:-:S04]  /*1c610*/  FMUL R14, R14, UR50 ;  /* 0x000000320e0e7c20 */ /* 0x000fc80008400000 */
[----:B------:R-:W-:Y:S02]  /*1c620*/  FFMA R16, R18, UR51, R14 ;  /* 0x0000003312107c23 */ /* 0x000fe4000800000e */
[----:B------:R-:W0:Y:S03]  /*1c630*/  @!P0 LDC.64 R14, c[0x0][0x5c0] ;  /* 0x00017000ff0e8b82 */ /* 0x000e260000000a00 */
[----:B------:R-:W-:Y:S02]  /*1c640*/  F2FP.SATFINITE.E4M3.F32.PACK_AB_MERGE_C R16, RZ, R16, RZ ;  /* 0x00000010ff10723e */ /* 0x000fe400048070ff */
[----:B0-----:R-:W-:-:S04]  /*1c650*/  @!P0 IADD3 R14, P1, P4, R24, UR8, R14 ;  /* 0x00000008180e8c10 */ /* 0x001fc8000fc3e00e */
[----:B------:R-:W-:-:S05]  /*1c660*/  @!P0 IADD3.X R15, R31, UR7, R15, P1, P4 ;  /* 0x000000071f0f8c10 */ /* 0x000fca0008fe840f */
[----:B------:R0:W-:Y:S01]  /*1c670*/  @!P0 STG.E.U8 desc[UR54][R14.64+0x8], R16 ;  /* 0x000008100e008986 */ /* 0x0001e2000c101136 */
[----:B------:R-:W-:Y:S02]  /*1c680*/  ISETP.LT.OR P0, PT, R30, 0xa, !P3 ;  /* 0x0000000a1e00780c */ /* 0x000fe40005f01670 */
[----:B0-----:R-:W-:-:S11]  /*1c690*/  PRMT R16, RZ, 0x7610, R16 ;  /* 0x00007610ff107816 */ /* 0x001fd60000000010 */
[----:B------:R-:W0:Y:S01]  /*1c6a0*/  @!P0 LDC.64 R14, c[0x0][0x5c0] ;  /* 0x00017000ff0e8b82 */ /* 0x000e220000000a00 */
[----:B------:R-:W4:Y:S01]  /*1c6b0*/  @!P0 LDG.E.U8 R16, desc[UR54][R12.64+0x9] ;  /* 0x000009360c108981 */ /* 0x000f22000c1e1100 */
[----:B------:R-:W-:Y:S02]  /*1c6c0*/  ISETP.LT.OR P6, PT, R30, 0x19, !P5 ;  /* 0x000000191e00780c */ /* 0x000fe40006fc1670 */
[----:B0-----:R-:W-:-:S04]  /*1c6d0*/  @!P0 IADD3 R14, P1, P4, R24, UR8, R14 ;  /* 0x00000008180e8c10 */ /* 0x001fc8000fc3e00e */
[----:B------:R-:W-:-:S07]  /*1c6e0*/  @!P0 IADD3.X R15, R31, UR7, R15, P1, P4 ;  /* 0x000000071f0f8c10 */ /* 0x000fce0008fe840f */
[----:B------:R-:W-:Y:S01]  /*1c6f0*/  @!P6 IMAD.MOV.U32 R17, RZ, RZ, R31 ;  /* 0x000000ffff11e224 */ /* 0x000fe200078e001f */
        /* <DEDUP_REMOVED lines=9> */
[----:B------:R-:W-:Y:S02]  /*1c790*/  @!P6 IMAD R19, R11, 0x180, RZ ;  /* 0x000001800b13e824 */ /* 0x000fe400078e02ff */
[----:B------:R-:W-:-:S04]  /*1c7a0*/  @!P6 IMAD.WIDE.U32 R16, R10, 0x180, R16 ;  /* 0x000001800a10e825 */ /* 0x000fc800078e0010 */
[----:B------:R-:W-:Y:S01]  /*1c7b0*/  @!P6 IMAD.IADD R17, R17, 0x1, R19 ;  /* 0x000000011111e824 */ /* 0x000fe200078e0213 */
[----:B0-----:R-:W-:-:S04]  /*1c7c0*/  @!P6 IADD3 R58, P0, P1, R16, UR8, R14 ;  /* 0x00000008103aec10 */ /* 0x001fc8000f91e00e */
[----:B------:R-:W-:Y:S02]  /*1c7d0*/  @!P6 IADD3.X R59, R17, UR7, R15, P0, P1 ;  /* 0x00000007113bec10 */ /* 0x000fe400087e240f */
[----:B------:R-:W-:Y:S02]  /*1c7e0*/  ISETP.LT.OR P0, PT, R30, 0x11, !P2 ;  /* 0x000000111e00780c */ /* 0x000fe40005701670 */
[----:B------:R-:W-:-:S11]  /*1c7f0*/  PRMT R14, RZ, 0x7610, R14 ;  /* 0x00007610ff0e7816 */ /* 0x000fd6000000000e */
[----:B------:R-:W4:Y:S01]  /*1c800*/  @!P0 LDG.E.U8 R14, desc[UR54][R26.64+0x10] ;  /* 0x000010361a0e8981 */ /* 0x000f22000c1e1100 */
[----:B------:R-:W-:Y:S02]  /*1c810*/  PRMT R16, RZ, 0x7610, R16 ;  /* 0x00007610ff107816 */ /* 0x000fe40000000010 */
        /* <DEDUP_REMOVED lines=10> */
[----:B------:R-:W-:-:S13]  /*1c8c0*/  ISETP.LT.OR P0, PT, R30, 0x12, !P2 ;  /* 0x000000121e00780c */ /* 0x000fda0005701670 */
[----:B------:R-:W4:Y:S01]  /*1c8d0*/  @!P0 LDG.E.U8 R16, desc[UR54][R26.64+0x11] ;  /* 0x000011361a108981 */ /* 0x000f22000c1e1100 */
[----:B0-----:R-:W0:Y:S01]  /*1c8e0*/  @!P0 LDC.64 R14, c[0x0][0x5c0] ;  /* 0x00017000ff0e8b82 */ /* 0x001e220000000a00 */
[----:B------:R-:W-:Y:S02]  /*1c8f0*/  ISETP.LT.OR P4, PT, R30, 0x1a, !P5 ;  /* 0x0000001a1e00780c */ /* 0x000fe40006f81670 */
[----:B0-----:R-:W-:-:S05]  /*1c900*/  @!P0 IADD3 R14, P1, R24, R14, RZ ;  /* 0x0000000e180e8210 */ /* 0x001fca0007f3e0ff */
[----:B------:R-:W-:-:S06]  /*1c910*/  @!P0 IMAD.X R15, R31, 0x1, R15, P1 ;  /* 0x000000011f0f8824 */ /* 0x000fcc00008e060f */
[----:B------:R-:W-:Y:S02]  /*1c920*/  @!P4 IMAD.MOV.U32 R17, RZ, RZ, R31 ;  /* 0x000000ffff11c224 */ /* 0x000fe400078e001f */
        /* <DEDUP_REMOVED lines=9> */
[----:B------:R-:W-:-:S04]  /*1c9c0*/  @!P4 IMAD.MOV.U32 R16, RZ, RZ, R24 ;  /* 0x000000ffff10c224 */ /* 0x000fc800078e0018 */
        /* <DEDUP_REMOVED lines=22> */
[----:B------:R-:W-:-:S13]  /*1cb30*/  ISETP.LT.OR P0, PT, R30, 0x12, !P3 ;  /* 0x000000121e00780c */ /* 0x000fda0005f01670 */
[----:B------:R-:W4:Y:S01]  /*1cb40*/  @!P0 LDG.E.U8 R16, desc[UR54][R12.64+0x11] ;  /* 0x000011360c108981 */ /* 0x000f22000c1e1100 */
[----:B0-----:R-:W0:Y:S01]  /*1cb50*/  @!P0 LDC.64 R14, c[0x0][0x5c0] ;  /* 0x00017000ff0e8b82 */ /* 0x001e220000000a00 */
[----:B------:R-:W-:Y:S02]  /*1cb60*/  ISETP.LT.OR P5, PT, R30, 0x21, !P5 ;  /* 0x000000211e00780c */ /* 0x000fe40006fa1670 */
[----:B0-----:R-:W-:-:S04]  /*1cb70*/  @!P0 IADD3 R14, P1, P4, R24, UR8, R14 ;  /* 0x00000008180e8c10 */ /* 0x001fc8000fc3e00e */
[----:B------:R-:W-:-:S07]  /*1cb80*/  @!P0 IADD3.X R15, R31, UR7, R15, P1, P4 ;  /* 0x000000071f0f8c10 */ /* 0x000fce0008fe840f */
        /* <DEDUP_REMOVED lines=31> */
[----:B0-----:R-:W0:Y:S02]  /*1cd80*/  @!P0 LDC.64 R14, c[0x0][0x5c0] ;  /* 0x00017000ff0e8b82 */ /* 0x001e240000000a00 */
[----:B0-----:R-:W-:-:S05]  /*1cd90*/  @!P0 IADD3 R14, P1, R24, R14, RZ ;  /* 0x0000000e180e8210 */ /* 0x001fca0007f3e0ff */
[----:B------:R-:W-:Y:S01]  /*1cda0*/  @!P0 IMAD.X R15, R31, 0x1, R15, P1 ;  /* 0x000000011f0f8824 */ /* 0x000fe200008e060f */
[----:B----4-:R-:W-:-:S04]  /*1cdb0*/  LOP3.LUT R16, R16, 0xff, RZ, 0xc0, !PT ;  /* 0x000000ff10107812 */ /* 0x010fc800078ec0ff */
[----:B------:R-:W-:-:S05]  /*1cdc0*/  F2FP.F16.E4M3.UNPACK_B R16, R16 ;  /* 0x00000010ff10723e */ /* 0x000fca00020006ff */
[----:B------:R-:W-:-:S05]  /*1cdd0*/  HADD2.F32 R16, -RZ, R16.H0_H0 ;  /* 0x20000010ff107230 */ /* 0x000fca0000004100 */
[----:B------:R-:W-:-:S04]  /*1cde0*/  FMUL R16, R16, UR50 ;  /* 0x0000003210107c20 */ /* 0x000fc80008400000 */
[----:B------:R-:W-:-:S05]  /*1cdf0*/  FFMA R233, R233, UR51, R16 ;  /* 0x00000033e9e97c23 */ /* 0x000fca0008000010 */
[----:B------:R-:W-:-:S05]  /*1ce00*/  F2FP.SATFINITE.E4M3.F32.PACK_AB_MERGE_C R233, RZ, R233, RZ ;  /* 0x000000e9ffe9723e */ /* 0x000fca00048070ff */
[----:B------:R0:W-:Y:S01]  /*1ce10*/  @!P0 STG.E.U8 desc[UR54][R14.64+0x19], R233 ;  /* 0x000019e90e008986 */ /* 0x0001e2000c101136 */
[----:B------:R-:W-:-:S13]  /*1ce20*/  ISETP.LT.OR P0, PT, R30, 0x19, !P3 ;  /* 0x000000191e00780c */ /* 0x000fda0005f01670 */
[----:B0-----:R-:W0:Y:S02]  /*1ce30*/  @!P0 LDC.64 R14, c[0x0][0x5c0] ;  /* 0x00017000ff0e8b82 */ /* 0x001e240000000a00 */
[--C-:B0-----:R-:W-:Y:S02]  /*1ce40*/  @!P0 IADD3 R20, P1, P4, R24, UR8, R14.reuse ;  /* 0x0000000818148c10 */ /* 0x101fe4000fc3e00e */
[----:B------:R-:W-:-:S06]  /*1ce50*/  PRMT R14, RZ, 0x7610, R14 ;  /* 0x00007610ff0e7816 */ /* 0x000fcc000000000e */
[----:B------:R-:W4:Y:S01]  /*1ce60*/  @!P0 LDG.E.U8 R14, desc[UR54][R12.64+0x18] ;  /* 0x000018360c0e8981 */ /* 0x000f22000c1e1100 */
[----:B------:R-:W-:Y:S02]  /*1ce70*/  @!P0 IADD3.X R21, R31, UR7, R15, P1, P4 ;  /* 0x000000071f158c10 */ /* 0x000fe40008fe840f */
[----:B------:R-:W-:Y:S02]  /*1ce80*/  ISETP.LT.OR P4, PT, R30, 0x1a, !P3 ;  /* 0x0000001a1e00780c */ /* 0x000fe40005f81670 */
        /* <DEDUP_REMOVED lines=8> */
[----:B------:R-:W-:-:S05]  /*1cf10*/  F2FP.SATFINITE.E4M3.F32.PACK_AB_MERGE_C R234, RZ, R234, RZ ;  /* 0x000000eaffea723e */ /* 0x000fca00048070ff */
[----:B------:R1:W-:Y:S01]  /*1cf20*/  @!P0 STG.E.U8 desc[UR54][R20.64+0x18], R234 ;  /* 0x000018ea14008986 */ /* 0x0003e2000c101136 */
[----:B0-----:R-:W-:-:S04]  /*1cf30*/  @!P4 IADD3 R16, P1, P5, R24, UR8, R14 ;  /* 0x000000081810cc10 */ /* 0x001fc8000fd3e00e */
[----:B------:R-:W-:Y:S02]  /*1cf40*/  @!P4 IADD3.X R17, R31, UR7, R15, P1, P5 ;  /* 0x000000071f11cc10 */ /* 0x000fe40008fea40f */
[----:B------:R-:W-:-:S04]  /*1cf50*/  ISETP.GE.AND P1, PT, R9, 0x81, PT ;  /* 0x000000810900780c */ /* 0x000fc80003f26270 */
[----:B------:R-:W-:-:S13]  /*1cf60*/  ISETP.LT.OR P0, PT, R30, 0x1, !P1 ;  /* 0x000000011e00780c */ /* 0x000fda0004f01670 */
[----:B------:R-:W1:Y:S02]  /*1cf70*/  @!P0 LDC.64 R14, c[0x0][0x5c0] ;  /* 0x00017000ff0e8b82 */ /* 0x000e640000000a00 */
[--C-:B-1----:R-:W-:Y:S02]  /*1cf80*/  @!P0 IADD3 R20, P5, P6, R24, UR6, R14.reuse ;  /* 0x0000000618148c10 */ /* 0x102fe4000febe00e */
[----:B------:R-:W-:-:S06]  /*1cf90*/  PRMT R14, RZ, 0x7610, R14 ;  /* 0x00007610ff0e7816 */ /* 0x000fcc000000000e */
[----:B------:R-:W4:Y:S01]  /*1cfa0*/  @!P4 LDG.E.U8 R14, desc[UR54][R12.64+0x19] ;  /* 0x000019360c0ec981 */ /* 0x000f22000c1e1100 */
        /* <DEDUP_REMOVED lines=9> */
[----:B0-----:R-:W-:-:S04]  /*1d040*/  IMAD.X R16, RZ, RZ, R43, P4 ;  /* 0x000000ffff107224 */ /* 0x001fc800020e062b */
[----:B------:R-:W-:-:S04]  /*1d050*/  IMAD R16, R16, UR12, RZ ;  /* 0x0000000c10107c24 */ /* 0x000fc8000f8e02ff */
[C---:B------:R-:W-:Y:S02]  /*1d060*/  IMAD R16, R14.reuse, UR13, R16 ;  /* 0x0000000d0e107c24 */ /* 0x040fe4000f8e0210 */
[----:B------:R-:W-:-:S03]  /*1d070*/  IMAD.WIDE.U32 R14, R14, UR12, R28 ;  /* 0x0000000c0e0e7c25 */ /* 0x000fc6000f8e001c */
[----:B------:R-:W-:-:S04]  /*1d080*/  IADD3 R14, P4, R14, UR14, RZ ;  /* 0x0000000e0e0e7c10 */ /* 0x000fc8000ff9e0ff */
[--C-:B------:R-:W-:Y:S02]  /*1d090*/  IADD3.X R15, R15, UR15, R16.reuse, P4, !PT ;  /* 0x0000000f0f0f7c10 */ /* 0x100fe4000a7fe410 */
[----:B------:R-:W-:-:S06]  /*1d0a0*/  PRMT R16, RZ, 0x7610, R16 ;  /* 0x00007610ff107816 */ /* 0x000fcc0000000010 */
[----:B------:R-:W4:Y:S01]  /*1d0b0*/  @!P0 LDG.E.U8 R16, desc[UR54][R14.64] ;  /* 0x000000360e108981 */ /* 0x000f22000c1e1100 */
[----:B------:R-:W-:Y:S02]  /*1d0c0*/  ISETP.LT.OR P4, PT, R30, 0x2, !P1 ;  /* 0x000000021e00780c */ /* 0x000fe40004f81670 */
[----:B------:R-:W-:Y:S02]  /*1d0d0*/  PRMT R19, RZ, 0x7610, R19 ;  /* 0x00007610ff137816 */ /* 0x000fe40000000013 */
[----:B----4-:R-:W-:-:S04]  /*1d0e0*/  LOP3.LUT R16, R16, 0xff, RZ, 0xc0, !PT ;  /* 0x000000ff10107812 */ /* 0x010fc800078ec0ff */
[----:B------:R-:W-:-:S05]  /*1d0f0*/  F2FP.F16.E4M3.UNPACK_B R16, R16 ;  /* 0x00000010ff10723e */ /* 0x000fca00020006ff */
[----:B------:R-:W-:-:S05]  /*1d100*/  HADD2.F32 R16, -RZ, R16.H0_H0 ;  /* 0x20000010ff107230 */ /* 0x000fca0000004100 */
[----:B------:R-:W-:-:S04]  /*1d110*/  FMUL R16, R16, UR50 ;  /* 0x0000003210107c20 */ /* 0x000fc80008400000 */
[----:B------:R-:W-:Y:S02]  /*1d120*/  FFMA R236, R236, UR51, R16 ;  /* 0x00000033ecec7c23 */ /* 0x000fe40008000010 */
[----:B------:R-:W0:Y:S03]  /*1d130*/  @!P4 LDC.64 R16, c[0x0][0x5c0] ;  /* 0x00017000ff10cb82 */ /* 0x000e260000000a00 */
[----:B------:R-:W-:-:S05]  /*1d140*/  F2FP.SATFINITE.E4M3.F32.PACK_AB_MERGE_C R236, RZ, R236, RZ ;  /* 0x000000ecffec723e */ /* 0x000fca00048070ff */
[----:B------:R1:W-:Y:S04]  /*1d150*/  @!P0 STG.E.U8 desc[UR54][R20.64], R236 ;  /* 0x000000ec14008986 */ /* 0x0003e8000c101136 */
[----:B------:R-:W4:Y:S01]  /*1d160*/  @!P4 LDG.E.U8 R19, desc[UR54][R14.64+0x1] ;  /* 0x000001360e13c981 */ /* 0x000f22000c1e1100 */
[----:B0-----:R-:W-:-:S04]  /*1d170*/  @!P4 IADD3 R16, P5, P6, R24, UR6, R16 ;  /* 0x000000061810cc10 */ /* 0x001fc8000febe010 */
[----:B------:R-:W-:Y:S02]  /*1d180*/  @!P4 IADD3.X R17, R31, UR5, R17, P5, P6 ;  /* 0x000000051f11cc10 */ /* 0x000fe4000afec411 */
[----:B------:R-:W-:-:S04]  /*1d190*/  ISETP.GE.AND P2, PT, R9, 0x89, PT ;  /* 0x000000890900780c */ /* 0x000fc80003f46270 */
[----:B------:R-:W-:-:S13]  /*1d1a0*/  ISETP.LT.OR P0, PT, R30, 0x1, !P2 ;  /* 0x000000011e00780c */ /* 0x000fda0005701670 */
[----:B-1----:R-:W0:Y:S01]  /*1d1b0*/  @!P0 LDC.64 R20, c[0x0][0x5c0] ;  /* 0x00017000ff148b82 */ /* 0x002e220000000a00 */
[----:B----4-:R-:W-:-:S04]  /*1d1c0*/  LOP3.LUT R19, R19, 0xff, RZ, 0xc0, !PT ;  /* 0x000000ff13137812 */ /* 0x010fc800078ec0ff */
[----:B------:R-:W-:-:S05]  /*1d1d0*/  F2FP.F16.E4M3.UNPACK_B R19, R19 ;  /* 0x00000013ff13723e */ /* 0x000fca00020006ff */
[----:B------:R-:W-:-:S05]  /*1d1e0*/  HADD2.F32 R19, -RZ, R19.H0_H0 ;  /* 0x20000013ff137230 */ /* 0x000fca0000004100 */
[----:B------:R-:W-:-:S04]  /*1d1f0*/  FMUL R19, R19, UR50 ;  /* 0x0000003213137c20 */ /* 0x000fc80008400000 */
[----:B------:R-:W-:-:S05]  /*1d200*/  FFMA R237, R237, UR51, R19 ;  /* 0x00000033eded7c23 */ /* 0x000fca0008000013 */
[----:B------:R-:W-:-:S05]  /*1d210*/  F2FP.SATFINITE.E4M3.F32.PACK_AB_MERGE_C R237, RZ, R237, RZ ;  /* 0x000000edffed723e */ /* 0x000fca00048070ff */
[----:B------:R1:W-:Y:S02]  /*1d220*/  @!P4 STG.E.U8 desc[UR54][R16.64+0x1], R237 ;  /* 0x000001ed1000c986 */ /* 0x0003e4000c101136 */
[----:B-1----:R-:W-:-:S05]  /*1d230*/  IADD3 R16, P4, R33, 0x88, RZ ;  /* 0x0000008821107810 */ /* 0x002fca0007f9e0ff */
[----:B------:R-:W-:-:S04]  /*1d240*/  IMAD.X R19, RZ, RZ, R43, P4 ;  /* 0x000000ffff137224 */ /* 0x000fc800020e062b */
[----:B------:R-:W-:-:S04]  /*1d250*/  IMAD R19, R19, UR12, RZ ;  /* 0x0000000c13137c24 */ /* 0x000fc8000f8e02ff */
[C---:B------:R-:W-:Y:S02]  /*1d260*/  IMAD R19, R16.reuse, UR13, R19 ;  /* 0x0000000d10137c24 */ /* 0x040fe4000f8e0213 */
[----:B------:R-:W-:-:S03]  /*1d270*/  IMAD.WIDE.U32 R16, R16, UR12, R28 ;  /* 0x0000000c10107c25 */ /* 0x000fc6000f8e001c */
[----:B------:R-:W-:-:S04]  /*1d280*/  IADD3 R16, P4, R16, UR14, RZ ;  /* 0x0000000e10107c10 */ /* 0x000fc8000ff9e0ff */
[--C-:B------:R-:W-:Y:S02]  /*1d290*/  IADD3.X R17, R17, UR15, R19.reuse, P4, !PT ;  /* 0x0000000f11117c10 */ /* 0x100fe4000a7fe413 */
[----:B------:R-:W-:-:S06]  /*1d2a0*/  PRMT R19, RZ, 0x7610, R19 ;  /* 0x00007610ff137816 */ /* 0x000fcc0000000013 */
[----:B------:R-:W4:Y:S01]  /*1d2b0*/  @!P0 LDG.E.U8 R19, desc[UR54][R16.64] ;  /* 0x0000003610138981 */ /* 0x000f22000c1e1100 */
[----:B------:R-:W-:Y:S02]  /*1d2c0*/  IMAD.U32 R22, RZ, RZ, UR8 ;  /* 0x00000008ff167e24 */ /* 0x000fe4000f8e00ff */
[----:B------:R-:W-:-:S03]  /*1d2d0*/  IMAD.U32 R23, RZ, RZ, UR7 ;  /* 0x00000007ff177e24 */ /* 0x000fc6000f8e00ff */
[----:B------:R-:W-:-:S04]  /*1d2e0*/  @!P0 IADD3 R22, P5, P6, R22, UR6, R24 ;  /* 0x0000000616168c10 */ /* 0x000fc8000febe018 */
[----:B------:R-:W-:Y:S02]  /*1d2f0*/  @!P0 IADD3.X R23, R23, UR5, R31, P5, P6 ;  /* 0x0000000517178c10 */ /* 0x000fe4000afec41f */
[----:B0-----:R-:W-:-:S05]  /*1d300*/  @!P0 IADD3 R20, P4, R22, R20, RZ ;  /* 0x0000001416148210 */ /* 0x001fca0007f9e0ff */
[----:B------:R-:W-:Y:S01]  /*1d310*/  @!P0 IMAD.X R21, R23, 0x1, R21, P4 ;  /* 0x0000000117158824 */ /* 0x000fe200020e0615 */
[----:B------:R-:W-:Y:S02]  /*1d320*/  ISETP.LT.OR P4, PT, R30, 0x2, !P2 ;  /* 0x000000021e00780c */ /* 0x000fe40005781670 */
[----:B------:R-:W-:Y:S02]  /*1d330*/  @P3 LOP3.LUT R32, R32, 0x8000000, RZ, 0xfc, !PT ;  /* 0x0800000020203812 */ /* 0x000fe400078efcff */
[----:B------:R-:W-:Y:S02]  /*1d340*/  LOP3.LUT R18, R18, 0xfffffffb, RZ, 0xc0, !PT ;  /* 0xfffffffb12127812 */ /* 0x000fe400078ec0ff */
[----:B------:R-:W-:Y:S02]  /*1d350*/  ISETP.GE.AND P3, PT, R9, 0x189, PT ;  /* 0x000001890900780c */ /* 0x000fe40003f66270 */
[----:B------:R-:W-:Y:S02]  /*1d360*/  @P1 LOP3.LUT R18, R18, 0x4, RZ, 0xfc, !PT ;  /* 0x0000000412121812 */ /* 0x000fe400078efcff */
[----:B------:R-:W-:-:S03]  /*1d370*/  ISETP.LT.OR P1, PT, R30, 0x22, !P3 ;  /* 0x000000221e00780c */ /* 0x000fc60005f21670 */
[----:B------:R-:W0:Y:S01]  /*1d380*/  @!P4 LDC.64 R36, c[0x0][0x5c0] ;  /* 0x00017000ff24cb82 */ /* 0x000e220000000a00 */
[----:B------:R-:W-:-:S05]  /*1d390*/  IMAD.U32 R22, RZ, RZ, UR8 ;  /* 0x00000008ff167e24 */ /* 0x000fca000f8e00ff */
[----:B------:R-:W-:Y:S01]  /*1d3a0*/  @!P4 IADD3 R22, P5, P6, R22, UR6, R24 ;  /* 0x000000061616cc10 */ /* 0x000fe2000febe018 */
[----:B------:R-:W-:-:S03]  /*1d3b0*/  IMAD.U32 R35, RZ, RZ, UR7 ;  /* 0x00000007ff237e24 */ /* 0x000fc6000f8e00ff */
[--C-:B------:R-:W-:Y:S02]  /*1d3c0*/  @!P1 IMAD.MOV.U32 R23, RZ, RZ, R31.reuse ;  /* 0x000000ffff179224 */ /* 0x100fe400078e001f */
[----:B------:R-:W-:Y:S02]  /*1d3d0*/  @!P4 IADD3.X R35, R35, UR5, R31, P5, P6 ;  /* 0x000000052323cc10 */ /* 0x000fe4000afec41f */
[----:B----4-:R-:W-:-:S04]  /*1d3e0*/  LOP3.LUT R19, R19, 0xff, RZ, 0xc0, !PT ;  /* 0x000000ff13137812 */ /* 0x010fc800078ec0ff */
[----:B------:R-:W-:-:S05]  /*1d3f0*/  F2FP.F16.E4M3.UNPACK_B R19, R19 ;  /* 0x00000013ff13723e */ /* 0x000fca00020006ff */
[----:B------:R-:W-:-:S05]  /*1d400*/  HADD2.F32 R19, -RZ, R19.H0_H0 ;  /* 0x20000013ff137230 */ /* 0x000fca0000004100 */
[----:B------:R-:W-:-:S04]  /*1d410*/  FMUL R19, R19, UR50 ;  /* 0x0000003213137c20 */ /* 0x000fc80008400000 */
[----:B--2---:R-:W-:Y:S01]  /*1d420*/  FFMA R19, R40, UR51, R19 ;  /* 0x0000003328137c23 */ /* 0x004fe20008000013 */
[----:B------:R-:W-:Y:S01]  /*1d430*/  LOP3.LUT R0, R0, 0xffefffff, RZ, 0xc0, !PT ;  /* 0xffefffff00007812 */ /* 0x000fe200078ec0ff */
[----:B------:R-:W2:Y:S03]  /*1d440*/  LDL.LU R40, [R1+0x3c8] ;  /* 0x0003c80001287983 */ /* 0x000ea60000300800 */
[----:B------:R-:W-:-:S05]  /*1d450*/  F2FP.SATFINITE.E4M3.F32.PACK_AB_MERGE_C R19, RZ, R19, RZ ;  /* 0x00000013ff13723e */ /* 0x000fca00048070ff */
[----:B------:R1:W-:Y:S02]  /*1d460*/  @!P0 STG.E.U8 desc[UR54][R20.64], R19 ;  /* 0x0000001314008986 */ /* 0x0003e4000c101136 */
[----:B-1----:R-:W1:Y:S01]  /*1d470*/  @!P1 LDC.64 R20, c[0x0][0x5c0] ;  /* 0x00017000ff149b82 */ /* 0x002e620000000a00 */
[----:B0-----:R-:W-:Y:S01]  /*1d480*/  @!P4 IADD3 R36, P0, R22, R36, RZ ;  /* 0x000000241624c210 */ /* 0x001fe20007f1e0ff */
[----:B------:R-:W-:Y:S02]  /*1d490*/  @!P1 IMAD.MOV.U32 R22, RZ, RZ, R24 ;  /* 0x000000ffff169224 */ /* 0x000fe400078e0018 */
[----:B------:R-:W-:Y:S02]  /*1d4a0*/  @!P1 IMAD R19, R11, 0x180, RZ ;  /* 0x000001800b139824 */ /* 0x000fe400078e02ff */
[----:B------:R-:W-:-:S04]  /*1d4b0*/  @!P1 IMAD.WIDE.U32 R22, R10, 0x180, R22 ;  /* 0x000001800a169825 */ /* 0x000fc800078e0016 */
[----:B------:R-:W-:Y:S01]  /*1d4c0*/  @!P1 IMAD.IADD R19, R23, 0x1, R19 ;  /* 0x0000000117139824 */ /* 0x000fe200078e0213 */
[----:B-1----:R-:W-:-:S04]  /*1d4d0*/  @!P1 IADD3 R78, P5, P6, R22, UR8, R20 ;  /* 0x00000008164e9c10 */ /* 0x002fc8000febe014 */
[----:B------:R-:W-:Y:S02]  /*1d4e0*/  @!P1 IADD3.X R79, R19, UR7, R21, P5, P6 ;  /* 0x00000007134f9c10 */ /* 0x000fe4000afec415 */
[----:B------:R-:W-:-:S06]  /*1d4f0*/  PRMT R19, RZ, 0x7610, R19 ;  /* 0x00007610ff137816 */ /* 0x000fcc0000000013 */
[----:B------:R-:W4:Y:S01]  /*1d500*/  @!P4 LDG.E.U8 R19, desc[UR54][R16.64+0x1] ;  /* 0x000001361013c981 */ /* 0x000f22000c1e1100 */
[----:B------:R-:W-:-:S13]  /*1d510*/  ISETP.LT.OR P6, PT, R30, 0x29, !P3 ;  /* 0x000000291e00780c */ /* 0x000fda0005fc1670 */
[----:B------:R-:W0:Y:S01]  /*1d520*/  @!P6 LDC.64 R20, c[0x0][0x5c0] ;  /* 0x00017000ff14eb82 */ /* 0x000e220000000a00 */
[----:B------:R-:W-:Y:S02]  /*1d530*/  @!P4 IMAD.X R37, R35, 0x1, R37, P0 ;  /* 0x000000012325c824 */ /* 0x000fe400000e0625 */
[----:B------:R-:W-:Y:S02]  /*1d540*/  @!P6 IMAD.MOV.U32 R22, RZ, RZ, R24 ;  /* 0x000000ffff16e224 */ /* 0x000fe400078e0018 */
[----:B------:R-:W-:Y:S02]  /*1d550*/  @!P6 IMAD.MOV.U32 R23, RZ, RZ, R31 ;  /* 0x000000ffff17e224 */ /* 0x000fe400078e001f */
[----:B------:R-:W-:Y:S01]  /*1d560*/  @!P6 IMAD.WIDE.U32 R22, R10, 0x180, R22 ;  /* 0x000001800a16e825 */ /* 0x000fe200078e0016 */
[----:B------:R-:W-:Y:S02]  /*1d570*/  @P1 LOP3.LUT R0, R0, 0x100000, RZ, 0xfc, !PT ;  /* 0x0010000000001812 */ /* 0x000fe400078efcff */
[----:B------:R-:W-:-:S02]  /*1d580*/  LOP3.LUT P1, RZ, R18, 0x4, RZ, 0xc0, !PT ;  /* 0x0000000412ff7812 */ /* 0x000fc4000782c0ff */
[----:B----4-:R-:W-:-:S04]  /*1d590*/  LOP3.LUT R19, R19, 0xff, RZ, 0xc0, !PT ;  /* 0x000000ff13137812 */ /* 0x010fc800078ec0ff */
[----:B------:R-:W-:-:S05]  /*1d5a0*/  F2FP.F16.E4M3.UNPACK_B R19, R19 ;  /* 0x00000013ff13723e */ /* 0x000fca00020006ff */
[----:B------:R-:W-:-:S05]  /*1d5b0*/  HADD2.F32 R19, -RZ, R19.H0_H0 ;  /* 0x20000013ff137230 */ /* 0x000fca0000004100 */
[----:B------:R-:W-:-:S04]  /*1d5c0*/  FMUL R19, R19, UR50 ;  /* 0x0000003213137c20 */ /* 0x000fc80008400000 */
[----:B---3--:R-:W-:Y:S02]  /*1d5d0*/  FFMA R19, R41, UR51, R19 ;  /* 0x0000003329137c23 */ /* 0x008fe40008000013 */
[----:B------:R-:W3:Y:S03]  /*1d5e0*/  LDL.LU R41, [R1+0x3cc] ;  /* 0x0003cc0001297983 */ /* 0x000ee60000300800 */
[----:B------:R-:W-:-:S05]  /*1d5f0*/  F2FP.SATFINITE.E4M3.F32.PACK_AB_MERGE_C R19, RZ, R19, RZ ;  /* 0x00000013ff13723e */ /* 0x000fca00048070ff */
[----:B------:R1:W-:Y:S01]  /*1d600*/  @!P4 STG.E.U8 desc[UR54][R36.64+0x1], R19 ;  /* 0x000001132400c986 */ /* 0x0003e2000c101136 */
[----:B0-----:R-:W-:Y:S01]  /*1d610*/  @!P6 IADD3 R88, P0, P4, R22, UR8, R20 ;  /* 0x000000081658ec10 */ /* 0x001fe2000fc1e014 */
[----:B-1----:R-:W-:-:S04]  /*1d620*/  @!P6 IMAD R19, R11, 0x180, RZ ;  /* 0x000001800b13e824 */ /* 0x002fc800078e02ff */
[----:B------:R-:W-:-:S05]  /*1d630*/  @!P6 IMAD.IADD R19, R23, 0x1, R19 ;  /* 0x000000011713e824 */ /* 0x000fca00078e0213 */
[----:B------:R-:W-:Y:S02]  /*1d640*/  @!P6 IADD3.X R89, R19, UR7, R21, P0, P4 ;  /* 0x000000071359ec10 */ /* 0x000fe400087e8415 */
        /* <DEDUP_REMOVED lines=10> */
[----:B--2---:R-:W-:Y:S01]  /*1d6f0*/  FFMA R19, R40, UR51, R19 ;  /* 0x0000003328137c23 */ /* 0x004fe20008000013 */
[----:B------:R-:W-:Y:S01]  /*1d700*/  IMAD.U32 R22, RZ, RZ, UR7 ;  /* 0x00000007ff167e24 */ /* 0x000fe2000f8e00ff */
[----:B------:R-:W2:Y:S03]  /*1d710*/  LDL.LU R40, [R1+0x3d0] ;  /* 0x0003d00001287983 */ /* 0x000ea60000300800 */
[----:B------:R-:W-:-:S05]  /*1d720*/  F2FP.SATFINITE.E4M3.F32.PACK_AB_MERGE_C R19, RZ, R19, RZ ;  /* 0x00000013ff13723e */ /* 0x000fca00048070ff */
[----:B------:R0:W-:Y:S01]  /*1d730*/  @!P0 STG.E.U8 desc[UR54][R20.64+0x8], R19 ;  /* 0x0000081314008986 */ /* 0x0001e2000c101136 */
[----:B------:R-:W-:Y:S02]  /*1d740*/  ISETP.LT.OR P0, PT, R30, 0xa, !P1 ;  /* 0x0000000a1e00780c */ /* 0x000fe40004f01670 */
[----:B0-----:R-:W-:-:S11]  /*1d750*/  PRMT R19, RZ, 0x7610, R19 ;  /* 0x00007610ff137816 */ /* 0x001fd60000000013 */
[----:B------:R-:W0:Y:S01]  /*1d760*/  @!P0 LDC.64 R20, c[0x0][0x5c0] ;  /* 0x00017000ff148b82 */ /* 0x000e220000000a00 */
[----:B------:R-:W4:Y:S01]  /*1d770*/  @!P0 LDG.E.U8 R19, desc[UR54][R14.64+0x9] ;  /* 0x000009360e138981 */ /* 0x000f22000c1e1100 */
[----:B0-----:R-:W-:-:S04]  /*1d780*/  @!P0 IADD3 R20, P4, P5, R24, UR6, R20 ;  /* 0x0000000618148c10 */ /* 0x001fc8000fd9e014 */
[----:B------:R-:W-:Y:S02]  /*1d790*/  @!P0 IADD3.X R21, R31, UR5, R21, P4, P5 ;  /* 0x000000051f158c10 */ /* 0x000fe4000a7ea415 */
[----:B------:R-:W-:Y:S02]  /*1d7a0*/  ISETP.LT.OR P4, PT, R30, 0x9, !P2 ;  /* 0x000000091e00780c */ /* 0x000fe40005781670 */
[----:B----4-:R-:W-:-:S04]  /*1d7b0*/  LOP3.LUT R19, R19, 0xff, RZ, 0xc0, !PT ;  /* 0x000000ff13137812 */ /* 0x010fc800078ec0ff */
[----:B------:R-:W-:-:S05]  /*1d7c0*/  F2FP.F16.E4M3.UNPACK_B R19, R19 ;  /* 0x00000013ff13723e */ /* 0x000fca00020006ff */
[----:B------:R-:W-:-:S05]  /*1d7d0*/  HADD2.F32 R19, -RZ, R19.H0_H0 ;  /* 0x20000013ff137230 */ /* 0x000fca0000004100 */
[----:B------:R-:W-:-:S04]  /*1d7e0*/  FMUL R19, R19, UR50 ;  /* 0x0000003213137c20 */ /* 0x000fc80008400000 */
[----:B---3--:R-:W-:Y:S01]  /*1d7f0*/  FFMA R19, R41, UR51, R19 ;  /* 0x0000003329137c23 */ /* 0x008fe20008000013 */
[----:B------:R-:W-:Y:S01]  /*1d800*/  LOP3.LUT R18, R18, 0xfffffffd, RZ, 0xc0, !PT ;  /* 0xfffffffd12127812 */ /* 0x000fe200078ec0ff */
[----:B------:R-:W-:Y:S01]  /*1d810*/  IMAD.U32 R35, RZ, RZ, UR7 ;  /* 0x00000007ff237e24 */ /* 0x000fe2000f8e00ff */
[----:B------:R-:W-:Y:S01]  /*1d820*/  LOP3.LUT R0, R0, 0xfdffffff, RZ, 0xc0, !PT ;  /* 0xfdffffff00007812 */ /* 0x000fe200078ec0ff */
[----:B------:R-:W3:Y:S01]  /*1d830*/  LDL.LU R41, [R1+0x3d4] ;  /* 0x0003d40001297983 */ /* 0x000ee20000300800 */
[----:B------:R-:W-:-:S05]  /*1d840*/  F2FP.SATFINITE.E4M3.F32.PACK_AB_MERGE_C R19, RZ, R19, RZ ;  /* 0x00000013ff13723e */ /* 0x000fca00048070ff */
[----:B------:R0:W-:Y:S02]  /*1d850*/  @!P0 STG.E.U8 desc[UR54][R20.64+0x9], R19 ;  /* 0x0000091314008986 */ /* 0x0001e4000c101136 */
[----:B0-----:R-:W0:Y:S01]  /*1d860*/  @!P4 LDC.64 R20, c[0x0][0x5c0] ;  /* 0x00017000ff14cb82 */ /* 0x001e220000000a00 */
[----:B------:R-:W-:-:S05]  /*1d870*/  IMAD.U32 R19, RZ, RZ, UR8 ;  /* 0x00000008ff137e24 */ /* 0x000fca000f8e00ff */
[----:B------:R-:W-:-:S04]  /*1d880*/  @!P4 IADD3 R19, P0, P5, R19, UR6, R24 ;  /* 0x000000061313cc10 */ /* 0x000fc8000fd1e018 */
[----:B------:R-:W-:Y:S02]  /*1d890*/  @!P4 IADD3.X R22, R22, UR5, R31, P0, P5 ;  /* 0x000000051616cc10 */ /* 0x000fe400087ea41f */
[----:B0-----:R-:W-:Y:S02]  /*1d8a0*/  @!P4 IADD3 R20, P0, R19, R20, RZ ;  /* 0x000000141314c210 */ /* 0x001fe40007f1e0ff */
[----:B------:R-:W-:-:S06]  /*1d8b0*/  PRMT R19, RZ, 0x7610, R19 ;  /* 0x00007610ff137816 */ /* 0x000fcc0000000013 */
[----:B------:R-:W4:Y:S01]  /*1d8c0*/  @!P4 LDG.E.U8 R19, desc[UR54][R16.64+0x8] ;  /* 0x000008361013c981 */ /* 0x000f22000c1e1100 */
[----:B------:R-:W-:Y:S01]  /*1d8d0*/  @!P4 IMAD.X R21, R22, 0x1, R21, P0 ;  /* 0x000000011615c824 */ /* 0x000fe200000e0615 */
[----:B------:R-:W-:Y:S02]  /*1d8e0*/  ISETP.LT.OR P0, PT, R30, 0xa, !P2 ;  /* 0x0000000a1e00780c */ /* 0x000fe40005701670 */
[----:B------:R-:W-:Y:S02]  /*1d8f0*/  @P1 LOP3.LUT R18, R18, 0x2, RZ, 0xfc, !PT ;  /* 0x0000000212121812 */ /* 0x000fe400078efcff */
[----:B------:R-:W-:-:S09]  /*1d900*/  ISETP.LT.OR P1, PT, R30, 0x2a, !P3 ;  /* 0x0000002a1e00780c */ /* 0x000fd20005f21670 */
[----:B------:R-:W0:Y:S01]  /*1d910*/  @!P0 LDC.64 R36, c[0x0][0x5c0] ;  /* 0x00017000ff248b82 */ /* 0x000e220000000a00 */
[----:B------:R-:W-:Y:S01]  /*1d920*/  IMAD.U32 R22, RZ, RZ, UR8 ;  /* 0x00000008ff167e24 */ /* 0x000fe2000f8e00ff */
[----:B------:R-:W-:-:S04]  /*1d930*/  @P6 LOP3.LUT R0, R0, 0x2000000, RZ, 0xfc, !PT ;  /* 0x0200000000006812 */ /* 0x000fc800078efcff */
[----:B------:R-:W-:Y:S01]  /*1d940*/  @!P0 IADD3 R22, P5, P6, R22, UR6, R24 ;  /* 0x0000000616168c10 */ /* 0x000fe2000febe018 */
[----:B------:R-:W-:-:S03]  /*1d950*/  @!P1 IMAD.MOV.U32 R23, RZ, RZ, R31 ;  /* 0x000000ffff179224 */ /* 0x000fc600078e001f */
        /* <DEDUP_REMOVED lines=88> */
[--C-:B------:R-:W-:Y:S01]  /*1dee0*/  @!P1 IMAD.MOV.U32 R23, RZ, RZ, R31.reuse ;  /* 0x000000ffff179224 */ /* 0x100fe200078e001f */
[----:B------:R-:W-:Y:S02]  /*1def0*/  LOP3.LUT R0, R0, 0xf7ffffff, RZ, 0xc0, !PT ;  /* 0xf7ffffff00007812 */ /* 0x000fe400078ec0ff */
[----:B------:R-:W-:Y:S02]  /*1df00*/  @!P0 IADD3.X R35, R35, UR5, R31, P5, P6 ;  /* 0x0000000523238c10 */ /* 0x000fe4000afec41f */
[----:B------:R-:W-:Y:S02]  /*1df10*/  @P1 LOP3.LUT R0, R0, 0x8000000, RZ, 0xfc, !PT ;  /* 0x0800000000001812 */ /* 0x000fe400078efcff */
[----:B----4-:R-:W-:-:S04]  /*1df20*/  LOP3.LUT R19, R19, 0xff, RZ, 0xc0, !PT ;  /* 0x000000ff13137812 */ /* 0x010fc800078ec0ff */
[----:B------:R-:W-:-:S05]  /*1df30*/  F2FP.F16.E4M3.UNPACK_B R19, R19 ;  /* 0x00000013ff13723e */ /* 0x000fca00020006ff */
[----:B------:R-:W-:-:S05]  /*1df40*/  HADD2.F32 R19, -RZ, R19.H0_H0 ;  /* 0x20000013ff137230 */ /* 0x000fca0000004100 */
[----:B------:R-:W-:-:S04]  /*1df50*/  FMUL R19, R19, UR50 ;  /* 0x0000003213137c20 */ /* 0x000fc80008400000 */
[----:B--2---:R-:W-:Y:S02]  /*1df60*/  FFMA R19, R40, UR51, R19 ;  /* 0x0000003328137c23 */ /* 0x004fe40008000013 */
        /* <DEDUP_REMOVED lines=11> */
[----:B------:R-:W-:Y:S02]  /*1e020*/  LOP3.LUT P1, RZ, R18, 0x1, RZ, 0xc0, !PT ;  /* 0x0000000112ff7812 */ /* 0x000fe4000782c0ff */
[----:B------:R-:W-:-:S06]  /*1e030*/  PRMT R18, RZ, 0x7610, R18 ;  /* 0x00007610ff127816 */ /* 0x000fcc0000000012 */
[----:B------:R-:W4:Y:S01]  /*1e040*/  @!P0 LDG.E.U8 R18, desc[UR54][R16.64+0x11] ;  /* 0x0000113610128981 */ /* 0x000f22000c1e1100 */
[----:B------:R-:W-:Y:S01]  /*1e050*/  ISETP.LT.OR P6, PT, R30, 0x39, !P3 ;  /* 0x000000391e00780c */ /* 0x000fe20005fc1670 */
[----:B------:R-:W-:-:S12]  /*1e060*/  @!P0 IMAD.X R37, R35, 0x1, R37, P4 ;  /* 0x0000000123258824 */ /* 0x000fd800020e0625 */
[----:B------:R-:W-:Y:S02]  /*1e070*/  @!P6 IMAD.MOV.U32 R20, RZ, RZ, R24 ;  /* 0x000000ffff14e224 */ /* 0x000fe400078e0018 */
[----:B------:R-:W-:Y:S02]  /*1e080*/  @!P6 IMAD.MOV.U32 R21, RZ, RZ, R31 ;  /* 0x000000ffff15e224 */ /* 0x000fe400078e001f */
[----:B------:R-:W-:Y:S02]  /*1e090*/  @!P6 IMAD R22, R11, 0x180, RZ ;  /* 0x000001800b16e824 */ /* 0x000fe400078e02ff */
[----:B------:R-:W-:-:S04]  /*1e0a0*/  @!P6 IMAD.WIDE.U32 R20, R10, 0x180, R20 ;  /* 0x000001800a14e825 */ /* 0x000fc800078e0014 */
[----:B------:R-:W-:Y:S01]  /*1e0b0*/  @!P6 IMAD.IADD R21, R21, 0x1, R22 ;  /* 0x000000011515e824 */ /* 0x000fe200078e0216 */
[----:B----4-:R-:W-:-:S04]  /*1e0c0*/  LOP3.LUT R18, R18, 0xff, RZ, 0xc0, !PT ;  /* 0x000000ff12127812 */ /* 0x010fc800078ec0ff */
[----:B------:R-:W-:-:S05]  /*1e0d0*/  F2FP.F16.E4M3.UNPACK_B R18, R18 ;  /* 0x00000012ff12723e */ /* 0x000fca00020006ff */
[----:B------:R-:W-:-:S05]  /*1e0e0*/  HADD2.F32 R18, -RZ, R18.H0_H0 ;  /* 0x20000012ff127230 */ /* 0x000fca0000004100 */
[----:B------:R-:W-:-:S04]  /*1e0f0*/  FMUL R18, R18, UR50 ;  /* 0x0000003212127c20 */ /* 0x000fc80008400000 */
[----:B---3--:R-:W-:Y:S02]  /*1e100*/  FFMA R18, R41, UR51, R18 ;  /* 0x0000003329127c23 */ /* 0x008fe40008000012 */
[----:B------:R-:W3:Y:S03]  /*1e110*/  LDL.LU R41, [R1+0x3ec] ;  /* 0x0003ec0001297983 */ /* 0x000ee60000300800 */
[----:B------:R-:W-:-:S05]  /*1e120*/  F2FP.SATFINITE.E4M3.F32.PACK_AB_MERGE_C R18, RZ, R18, RZ ;  /* 0x00000012ff12723e */ /* 0x000fca00048070ff */
[----:B------:R0:W-:Y:S02]  /*1e130*/  @!P0 STG.E.U8 desc[UR54][R36.64+0x11], R18 ;  /* 0x0000111224008986 */ /* 0x0001e4000c101136 */
[----:B0-----:R-:W0:Y:S02]  /*1e140*/  @!P6 LDC.64 R18, c[0x0][0x5c0] ;  /* 0x00017000ff12eb82 */ /* 0x001e240000000a00 */
        /* <DEDUP_REMOVED lines=9> */
[----:B--2---:R-:W-:Y:S02]  /*1e1e0*/  FFMA R20, R40, UR51, R18 ;  /* 0x0000003328147c23 */ /* 0x004fe40008000012 */
[----:B------:R-:W0:Y:S01]  /*1e1f0*/  @!P0 LDC.64 R18, c[0x0][0x5c0] ;  /* 0x00017000ff128b82 */ /* 0x000e220000000a00 */
[----:B------:R-:W-:Y:S01]  /*1e200*/  IMAD.U32 R21, RZ, RZ, UR7 ;  /* 0x00000007ff157e24 */ /* 0x000fe2000f8e00ff */
[----:B------:R-:W2:Y:S01]  /*1e210*/  LDL.LU R40, [R1+0x3f0] ;  /* 0x0003f00001287983 */ /* 0x000ea20000300800 */
        /* <DEDUP_REMOVED lines=8> */
[----:B0-----:R-:W-:-:S04]  /*1e2a0*/  @!P0 IADD3 R18, P4, P5, R24, UR6, R18 ;  /* 0x0000000618128c10 */ /* 0x001fc8000fd9e012 */
[----:B------:R-:W-:Y:S02]  /*1e2b0*/  @!P0 IADD3.X R19, R31, UR5, R19, P4, P5 ;  /* 0x000000051f138c10 */ /* 0x000fe4000a7ea413 */
        /* <DEDUP_REMOVED lines=8> */
[----:B------:R-:W-:Y:S01]  /*1e340*/  IMAD.U32 R35, RZ, RZ, UR7 ;  /* 0x00000007ff237e24 */ /* 0x000fe2000f8e00ff */
[----:B------:R-:W-:Y:S01]  /*1e350*/  F2FP.SATFINITE.E4M3.F32.PACK_AB_MERGE_C R20, RZ, R20, RZ ;  /* 0x00000014ff14723e */ /* 0x000fe200048070ff */
[----:B------:R-:W3:Y:S04]  /*1e360*/  LDL.LU R41, [R1+0x3f4] ;  /* 0x0003f40001297983 */ /* 0x000ee80000300800 */
[----:B------:R0:W-:Y:S01]  /*1e370*/  @!P0 STG.E.U8 desc[UR54][R18.64+0x19], R20 ;  /* 0x0000191412008986 */ /* 0x0001e2000c101136 */
[----:B------:R-:W-:-:S13]  /*1e380*/  ISETP.LT.OR P0, PT, R30, 0x19, !P2 ;  /* 0x000000191e00780c */ /* 0x000fda0005701670 */
        /* <DEDUP_REMOVED lines=9> */
[----:B------:R-:W-:Y:S02]  /*1e420*/  ISETP.GE.AND P2, PT, R9, 0x101, PT ;  /* 0x000001010900780c */ /* 0x000fe40003f46270 */
[----:B------:R-:W-:Y:S02]  /*1e430*/  @P6 LOP3.LUT R0, R0, 0x10000000, RZ, 0xfc, !PT ;  /* 0x1000000000006812 */ /* 0x000fe400078efcff */
[----:B------:R-:W-:-:S07]  /*1e440*/  @P1 LOP3.LUT R32, R32, 0x10000000, RZ, 0xfc, !PT ;  /* 0x1000000020201812 */ /* 0x000fce00078efcff */
[----:B------:R-:W-:-:S04]  /*1e450*/  @!P4 IADD3 R22, P5, P6, R22, UR6, R24 ;  /* 0x000000061616cc10 */ /* 0x000fc8000febe018 */
[----:B------:R-:W-:Y:S02]  /*1e460*/  @!P4 IADD3.X R35, R35, UR5, R31, P5, P6 ;  /* 0x000000052323cc10 */ /* 0x000fe4000afec41f */
[----:B----4-:R-:W-:-:S04]  /*1e470*/  LOP3.LUT R20, R20, 0xff, RZ, 0xc0, !PT ;  /* 0x000000ff14147812 */ /* 0x010fc800078ec0ff */
[----:B------:R-:W-:-:S05]  /*1e480*/  F2FP.F16.E4M3.UNPACK_B R20, R20 ;  /* 0x00000014ff14723e */ /* 0x000fca00020006ff */
[----:B------:R-:W-:-:S05]  /*1e490*/  HADD2.F32 R20, -RZ, R20.H0_H0 ;  /* 0x20000014ff147230 */ /* 0x000fca0000004100 */
[----:B------:R-:W-:-:S04]  /*1e4a0*/  FMUL R20, R20, UR50 ;  /* 0x0000003214147c20 */ /* 0x000fc80008400000 */
[----:B--2---:R-:W-:Y:S02]  /*1e4b0*/  FFMA R20, R40, UR51, R20 ;  /* 0x0000003328147c23 */ /* 0x004fe40008000014 */
[----:B------:R-:W2:Y:S03]  /*1e4c0*/  LDL.LU R40, [R1+0x3f8] ;  /* 0x0003f80001287983 */ /* 0x000ea60000300800 */
[----:B------:R-:W-:-:S05]  /*1e4d0*/  F2FP.SATFINITE.E4M3.F32.PACK_AB_MERGE_C R20, RZ, R20, RZ ;  /* 0x00000014ff14723e */ /* 0x000fca00048070ff */
[----:B------:R0:W-:Y:S01]  /*1e4e0*/  @!P0 STG.E.U8 desc[UR54][R18.64+0x18], R20 ;  /* 0x0000181412008986 */ /* 0x0001e2000c101136 */
[----:B------:R-:W-:Y:S01]  /*1e4f0*/  ISETP.LT.OR P0, PT, R30, 0x1, !P2 ;  /* 0x000000011e00780c */ /* 0x000fe20005701670 */
[----:B0-----:R-:W0:-:S12]  /*1e500*/  @!P4 LDC.64 R20, c[0x0][0x5c0] ;  /* 0x00017000ff14cb82 */ /* 0x001e180000000a00 */
[----:B------:R-:W1:Y:S01]  /*1e510*/  @!P0 LDC.64 R18, c[0x0][0x5c0] ;  /* 0x00017000ff128b82 */ /* 0x000e620000000a00 */
[----:B0-----:R-:W-:Y:S02]  /*1e520*/  @!P4 IADD3 R20, P5, R22, R20, RZ ;  /* 0x000000141614c210 */ /* 0x001fe40007fbe0ff */
[--C-:B-1----:R-:W-:Y:S02]  /*1e530*/  @!P0 IADD3 R22, P1, P6, R24, UR11, R18.reuse ;  /* 0x0000000b18168c10 */ /* 0x102fe4000fe3e012 */
[----:B------:R-:W-:-:S06]  /*1e540*/  PRMT R18, RZ, 0x7610, R18 ;  /* 0x00007610ff127816 */ /* 0x000fcc0000000012 */
[----:B------:R-:W4:Y:S01]  /*1e550*/  @!P4 LDG.E.U8 R18, desc[UR54][R16.64+0x19] ;  /* 0x000019361012c981 */ /* 0x000f22000c1e1100 */
[----:B------:R-:W-:Y:S01]  /*1e560*/  @!P4 IMAD.X R21, R35, 0x1, R21, P5 ;  /* 0x000000012315c824 */ /* 0x000fe200028e0615 */
[----:B------:R-:W-:Y:S02]  /*1e570*/  @!P0 IADD3.X R23, R31, UR10, R19, P1, P6 ;  /* 0x0000000a1f178c10 */ /* 0x000fe40008fec413 */
        /* <DEDUP_REMOVED lines=8> */
[----:B0-----:R-:W-:-:S05]  /*1e600*/  IADD3 R18, P4, R33, 0x100, RZ ;  /* 0x0000010021127810 */ /* 0x001fca0007f9e0ff */
        /* <DEDUP_REMOVED lines=9> */
[----:B----4-:R-:W-:-:S04]  /*1e6a0*/  LOP3.LUT R20, R20, 0xff, RZ, 0xc0, !PT ;  /* 0x000000ff14147812 */ /* 0x010fc800078ec0ff */
[----:B------:R-:W-:-:S05]  /*1e6b0*/  F2FP.F16.E4M3.UNPACK_B R20, R20 ;  /* 0x00000014ff14723e */ /* 0x000fca00020006ff */
[----:B------:R-:W-:-:S05]  /*1e6c0*/  HADD2.F32 R20, -RZ, R20.H0_H0 ;  /* 0x20000014ff147230 */ /* 0x000fca0000004100 */
[----:B------:R-:W-:-:S04]  /*1e6d0*/  FMUL R20, R20, UR50 ;  /* 0x0000003214147c20 */ /* 0x000fc80008400000 */
[----:B--2---:R-:W-:Y:S02]  /*1e6e0*/  FFMA R35, R40, UR51, R20 ;  /* 0x0000003328237c23 */ /* 0x004fe40008000014 */
[----:B------:R-:W0:Y:S01]  /*1e6f0*/  @!P4 LDC.64 R20, c[0x0][0x5c0] ;  /* 0x00017000ff14cb82 */ /* 0x000e220000000a00 */
[----:B------:R-:W-:Y:S01]  /*1e700*/  ISETP.GE.AND P1, PT, R9, 0x109, PT ;  /* 0x000001090900780c */ /* 0x000fe20003f26270 */
[----:B------:R-:W2:Y:S01]  /*1e710*/  LDL.LU R40, [R1+0x400] ;  /* 0x0004000001287983 */ /* 0x000ea20000300800 */
[----:B------:R-:W-:Y:S01]  /*1e720*/  F2FP.SATFINITE.E4M3.F32.PACK_AB_MERGE_C R35, RZ, R35, RZ ;  /* 0x00000023ff23723e */ /* 0x000fe200048070ff */
[----:B------:R-:W-:Y:S01]  /*1e730*/  IMAD.U32 R36, RZ, RZ, UR7 ;  /* 0x00000007ff247e24 */ /* 0x000fe2000f8e00ff */
[----:B------:R-:W-:Y:S01]  /*1e740*/  LOP3.LUT R32, R32, 0x7fffffff, RZ, 0xc0, !PT ;  /* 0x7fffffff20207812 */ /* 0x000fe200078ec0ff */
[----:B------:R-:W4:Y:S04]  /*1e750*/  LDL.LU R60, [R1+0x404] ;  /* 0x00040400013c7983 */ /* 0x000f280000300800 */
[----:B------:R1:W-:Y:S02]  /*1e760*/  @!P0 STG.E.U8 desc[UR54][R22.64], R35 ;  /* 0x0000002316008986 */ /* 0x0003e4000c101136 */
[----:B-1----:R-:W-:-:S06]  /*1e770*/  PRMT R22, RZ, 0x7610, R22 ;  /* 0x00007610ff167816 */ /* 0x002fcc0000000016 */
[----:B------:R-:W3:Y:S01]  /*1e780*/  @!P4 LDG.E.U8 R22, desc[UR54][R18.64+0x1] ;  /* 0x000001361216c981 */ /* 0x000ee2000c1e1100 */
[----:B0-----:R-:W-:-:S04]  /*1e790*/  @!P4 IADD3 R20, P5, P6, R24, UR11, R20 ;  /* 0x0000000b1814cc10 */ /* 0x001fc8000febe014 */
[----:B------:R-:W-:Y:S02]  /*1e7a0*/  @!P4 IADD3.X R21, R31, UR10, R21, P5, P6 ;  /* 0x0000000a1f15cc10 */ /* 0x000fe4000afec415 */
[----:B------:R-:W-:Y:S01]  /*1e7b0*/  ISETP.LT.OR P0, PT, R30, 0x1, !P1 ;  /* 0x000000011e00780c */ /* 0x000fe20004f01670 */
[----:B------:R-:W-:-:S12]  /*1e7c0*/  IMAD.U32 R35, RZ, RZ, UR8 ;  /* 0x00000008ff237e24 */ /* 0x000fd8000f8e00ff */
[----:B------:R-:W-:Y:S02]  /*1e7d0*/  @!P0 IADD3 R35, P5, P6, R35, UR11, R24 ;  /* 0x0000000b23238c10 */ /* 0x000fe4000febe018 */
[----:B---3--:R-:W-:-:S04]  /*1e7e0*/  LOP3.LUT R22, R22, 0xff, RZ, 0xc0, !PT ;  /* 0x000000ff16167812 */ /* 0x008fc800078ec0ff */
[----:B------:R-:W-:-:S05]  /*1e7f0*/  F2FP.F16.E4M3.UNPACK_B R22, R22 ;  /* 0x00000016ff16723e */ /* 0x000fca00020006ff */
[----:B------:R-:W-:-:S05]  /*1e800*/  HADD2.F32 R22, -RZ, R22.H0_H0 ;  /* 0x20000016ff167230 */ /* 0x000fca0000004100 */
[----:B------:R-:W-:-:S04]  /*1e810*/  FMUL R22, R22, UR50 ;  /* 0x0000003216167c20 */ /* 0x000fc80008400000 */
[----:B------:R-:W-:Y:S01]  /*1e820*/  FFMA R22, R41, UR51, R22 ;  /* 0x0000003329167c23 */ /* 0x000fe20008000016 */
[----:B------:R-:W-:Y:S01]  /*1e830*/  @!P0 IADD3.X R36, R36, UR10, R31, P5, P6 ;  /* 0x0000000a24248c10 */ /* 0x000fe2000afec41f */
        /* <DEDUP_REMOVED lines=9> */
[----:B------:R-:W-:Y:S02]  /*1e8d0*/  IADD3.X R21, R21, UR15, R22, P4, !PT ;  /* 0x0000000f15157c10 */ /* 0x000fe4000a7fe416 */
[----:B------:R-:W0:Y:S02]  /*1e8e0*/  @!P0 LDC.64 R22, c[0x0][0x5c0] ;  /* 0x00017000ff168b82 */ /* 0x000e240000000a00 */
[----:B0-----:R-:W-:Y:S02]  /*1e8f0*/  @!P0 IADD3 R22, P4, R35, R22, RZ ;  /* 0x0000001623168210 */ /* 0x001fe40007f9e0ff */
[----:B------:R-:W-:-:S06]  /*1e900*/  PRMT R35, RZ, 0x7610, R35 ;  /* 0x00007610ff237816 */ /* 0x000fcc0000000023 */
[----:B------:R-:W2:Y:S01]  /*1e910*/  @!P0 LDG.E.U8 R35, desc[UR54][R20.64] ;  /* 0x0000003614238981 */ /* 0x000ea2000c1e1100 */
[----:B------:R-:W-:Y:S01]  /*1e920*/  @!P0 IMAD.X R23, R36, 0x1, R23, P4 ;  /* 0x0000000124178824 */ /* 0x000fe200020e0617 */
[----:B------:R-:W-:Y:S02]  /*1e930*/  ISETP.LT.OR P4, PT, R30, 0x2, !P1 ;  /* 0x000000021e00780c */ /* 0x000fe40004f81670 */
[----:B------:R-:W-:Y:S02]  /*1e940*/  @P2 LOP3.LUT R32, R32, 0x80000000, RZ, 0xfc, !PT ;  /* 0x8000000020202812 */ /* 0x000fe400078efcff */
[----:B------:R-:W-:-:S09]  /*1e950*/  ISETP.LT.OR P2, PT, R30, 0x3a, !P3 ;  /* 0x0000003a1e00780c */ /* 0x000fd20005f41670 */
[----:B------:R-:W0:Y:S01]  /*1e960*/  @!P4 LDC.64 R38, c[0x0][0x5c0] ;  /* 0x00017000ff26cb82 */ /* 0x000e220000000a00 */
[----:B------:R-:W-:-:S05]  /*1e970*/  IMAD.U32 R36, RZ, RZ, UR8 ;  /* 0x00000008ff247e24 */ /* 0x000fca000f8e00ff */
[----:B------:R-:W-:Y:S01]  /*1e980*/  @!P4 IADD3 R36, P5, P6, R36, UR11, R24 ;  /* 0x0000000b2424cc10 */ /* 0x000fe2000febe018 */
[----:B------:R-:W-:Y:S01]  /*1e990*/  @!P2 IMAD.MOV.U32 R37, RZ, RZ, R31 ;  /* 0x000000ffff25a224 */ /* 0x000fe200078e001f */
[----:B--2---:R-:W-:-:S04]  /*1e9a0*/  LOP3.LUT R35, R35, 0xff, RZ, 0xc0, !PT ;  /* 0x000000ff23237812 */ /* 0x004fc800078ec0ff */
[----:B------:R-:W-:-:S05]  /*1e9b0*/  F2FP.F16.E4M3.UNPACK_B R35, R35 ;  /* 0x00000023ff23723e */ /* 0x000fca00020006ff */
[----:B------:R-:W-:-:S05]  /*1e9c0*/  HADD2.F32 R35, -RZ, R35.H0_H0 ;  /* 0x20000023ff237230 */ /* 0x000fca0000004100 */
[----:B------:R-:W-:-:S04]  /*1e9d0*/  FMUL R35, R35, UR50 ;  /* 0x0000003223237c20 */ /* 0x000fc80008400000 */
[----:B------:R-:W-:-:S05]  /*1e9e0*/  FFMA R35, R40, UR51, R35 ;  /* 0x0000003328237c23 */ /* 0x000fca0008000023 */
[----:B------:R-:W-:-:S05]  /*1e9f0*/  F2FP.SATFINITE.E4M3.F32.PACK_AB_MERGE_C R35, RZ, R35, RZ ;  /* 0x00000023ff23723e */ /* 0x000fca00048070ff */
[----:B------:R1:W-:Y:S02]  /*1ea00*/  @!P0 STG.E.U8 desc[UR54][R22.64], R35 ;  /* 0x0000002316008986 */ /* 0x0003e4000c101136 */
[----:B-1----:R-:W1:Y:S01]  /*1ea10*/  @!P2 LDC.64 R22, c[0x0][0x5c0] ;  /* 0x00017000ff16ab82 */ /* 0x002e620000000a00 */
[----:B0-----:R-:W-:Y:S01]  /*1ea20*/  @!P4 IADD3 R38, P0, R36, R38, RZ ;  /* 0x000000262426c210 */ /* 0x001fe20007f1e0ff */
[----:B------:R-:W-:Y:S02]  /*1ea30*/  @!P2 IMAD.MOV.U32 R36, RZ, RZ, R24 ;  /* 0x000000ffff24a224 */ /* 0x000fe400078e0018 */
[----:B------:R-:W-:Y:S02]  /*1ea40*/  IMAD.U32 R40, RZ, RZ, UR7 ;  /* 0x00000007ff287e24 */ /* 0x000fe4000f8e00ff */
[----:B------:R-:W-:-:S03]  /*1ea50*/  @!P2 IMAD.WIDE.U32 R36, R10, 0x180, R36 ;  /* 0x000001800a24a825 */ /* 0x000fc600078e0024 */
[----:B------:R-:W-:Y:S02]  /*1ea60*/  @!P4 IADD3.X R40, R40, UR10, R31, P5, P6 ;  /* 0x0000000a2828cc10 */ /* 0x000fe4000afec41f */
[--C-:B-1----:R-:W-:Y:S02]  /*1ea70*/  @!P2 IADD3 R102, P5, P6, R36, UR8, R22.reuse ;  /* 0x000000082466ac10 */ /* 0x102fe4000febe016 */
[----:B------:R-:W-:-:S06]  /*1ea80*/  PRMT R22, RZ, 0x7610, R22 ;  /* 0x00007610ff167816 */ /* 0x000fcc0000000016 */
[----:B------:R-:W2:Y:S01]  /*1ea90*/  @!P4 LDG.E.U8 R22, desc[UR54][R20.64+0x1] ;  /* 0x000001361416c981 */ /* 0x000ea2000c1e1100 */
[----:B------:R-:W-:-:S04]  /*1eaa0*/  @!P2 IMAD R35, R11, 0x180, RZ ;  /* 0x000001800b23a824 */ /* 0x000fc800078e02ff */
[----:B------:R-:W-:-:S05]  /*1eab0*/  @!P2 IMAD.IADD R35, R37, 0x1, R35 ;  /* 0x000000012523a824 */ /* 0x000fca00078e0223 */
[----:B------:R-:W-:Y:S02]  /*1eac0*/  @!P2 IADD3.X R103, R35, UR7, R23, P5, P6 ;  /* 0x000000072367ac10 */ /* 0x000fe4000afec417 */
[----:B------:R-:W-:Y:S01]  /*1ead0*/  ISETP.LT.OR P6, PT, R30, 0x41, !P3 ;  /* 0x000000411e00780c */ /* 0x000fe20005fc1670 */
[----:B------:R-:W-:Y:S01]  /*1eae0*/  @!P4 IMAD.X R39, R40, 0x1, R39, P0 ;  /* 0x000000012827c824 */ /* 0x000fe200000e0627 */
[----:B------:R-:W-:-:S11]  /*1eaf0*/  LOP3.LUT R0, R0, 0xfbffffff, RZ, 0xc0, !PT ;  /* 0xfbffffff00007812 */ /* 0x000fd600078ec0ff */
[----:B------:R-:W-:Y:S02]  /*1eb00*/  @!P6 IMAD.MOV.U32 R36, RZ, RZ, R24 ;  /* 0x000000ffff24e224 */ /* 0x000fe400078e0018 */
[----:B------:R-:W-:Y:S02]  /*1eb10*/  @!P6 IMAD.MOV.U32 R37, RZ, RZ, R31 ;  /* 0x000000ffff25e224 */ /* 0x000fe400078e001f */
[----:B------:R-:W-:Y:S02]  /*1eb20*/  @!P6 IMAD R35, R11, 0x180, RZ ;  /* 0x000001800b23e824 */ /* 0x000fe400078e02ff */
[----:B------:R-:W-:Y:S01]  /*1eb30*/  @!P6 IMAD.WIDE.U32 R36, R10, 0x180, R36 ;  /* 0x000001800a24e825 */ /* 0x000fe200078e0024 */
[----:B------:R-:W-:-:S03]  /*1eb40*/  @P2 LOP3.LUT R0, R0, 0x4000000, RZ, 0xfc, !PT ;  /* 0x0400000000002812 */ /* 0x000fc600078efcff */
[----:B------:R-:W-:Y:S01]  /*1eb50*/  @!P6 IMAD.IADD R35, R37, 0x1, R35 ;  /* 0x000000012523e824 */ /* 0x000fe200078e0223 */
[----:B------:R-:W-:Y:S02]  /*1eb60*/  LOP3.LUT P2, RZ, R32, 0x80000000, RZ, 0xc0, !PT ;  /* 0x8000000020ff7812 */ /* 0x000fe4000784c0ff */
[----:B--2---:R-:W-:-:S04]  /*1eb70*/  LOP3.LUT R22, R22, 0xff, RZ, 0xc0, !PT ;  /* 0x000000ff16167812 */ /* 0x004fc800078ec0ff */
[----:B------:R-:W-:-:S05]  /*1eb80*/  F2FP.F16.E4M3.UNPACK_B R22, R22 ;  /* 0x00000016ff16723e */ /* 0x000fca00020006ff */
[----:B------:R-:W-:-:S05]  /*1eb90*/  HADD2.F32 R22, -RZ, R22.H0_H0 ;  /* 0x20000016ff167230 */ /* 0x000fca0000004100 */
[----:B------:R-:W-:-:S04]  /*1eba0*/  FMUL R22, R22, UR50 ;  /* 0x0000003216167c20 */ /* 0x000fc80008400000 */
[----:B----4-:R-:W-:Y:S02]  /*1ebb0*/  FFMA R22, R60, UR51, R22 ;  /* 0x000000333c167c23 */ /* 0x010fe40008000016 */
[----:B------:R-:W2:Y:S03]  /*1ebc0*/  LDL.LU R60, [R1+0x40c] ;  /* 0x00040c00013c7983 */ /* 0x000ea60000300800 */
        /* <DEDUP_REMOVED lines=12> */
[----:B---3--:R-:W-:Y:S02]  /*1ec90*/  FFMA R35, R41, UR51, R22 ;  /* 0x0000003329237c23 */ /* 0x008fe40008000016 */
[----:B------:R-:W0:Y:S01]  /*1eca0*/  @!P0 LDC.64 R22, c[0x0][0x5c0] ;  /* 0x00017000ff168b82 */ /* 0x000e220000000a00 */
[----:B------:R-:W-:Y:S01]  /*1ecb0*/  IMAD.U32 R36, RZ, RZ, UR7 ;  /* 0x00000007ff247e24 */ /* 0x000fe2000f8e00ff */
[----:B------:R-:W3:Y:S01]  /*1ecc0*/  LDL.LU R41, [R1+0x410] ;  /* 0x0004100001297983 */ /* 0x000ee20000300800 */
        /* <DEDUP_REMOVED lines=15> */
[----:B--2---:R-:W-:Y:S01]  /*1edc0*/  FFMA R35, R60, UR51, R35 ;  /* 0x000000333c237c23 */ /* 0x004fe20008000023 */
[----:B------:R-:W-:Y:S02]  /*1edd0*/  LOP3.LUT R32, R32, 0xbfffffff, RZ, 0xc0, !PT ;  /* 0xbfffffff20207812 */ /* 0x000fe400078ec0ff */
[----:B------:R-:W-:Y:S01]  /*1ede0*/  LOP3.LUT R2, R2, 0xfffeffff, RZ, 0xc0, !PT ;  /* 0xfffeffff02027812 */ /* 0x000fe200078ec0ff */
[----:B------:R-:W-:Y:S01]  /*1edf0*/  IMAD.U32 R40, RZ, RZ, UR7 ;  /* 0x00000007ff287e24 */ /* 0x000fe2000f8e00ff */
[----:B------:R-:W-:Y:S01]  /*1ee00*/  F2FP.SATFINITE.E4M3.F32.PACK_AB_MERGE_C R35, RZ, R35, RZ ;  /* 0x00000023ff23723e */ /* 0x000fe200048070ff */
[----:B------:R-:W2:Y:S04]  /*1ee10*/  LDL.LU R60, [R1+0x414] ;  /* 0x00041400013c7983 */ /* 0x000ea80000300800 */
        /* <DEDUP_REMOVED lines=22> */
[----:B---3--:R-:W-:Y:S01]  /*1ef80*/  FFMA R35, R41, UR51, R35 ;  /* 0x0000003329237c23 */ /* 0x008fe20008000023 */
[----:B------:R-:W-:Y:S01]  /*1ef90*/  LOP3.LUT R2, R2, 0xfffffbff, RZ, 0xc0, !PT ;  /* 0xfffffbff02027812 */ /* 0x000fe200078ec0ff */
[----:B------:R-:W3:Y:S03]  /*1efa0*/  LDL.LU R41, [R1+0x418] ;  /* 0x0004180001297983 */ /* 0x000ee60000300800 */
[----:B------:R-:W-:-:S05]  /*1efb0*/  F2FP.SATFINITE.E4M3.F32.PACK_AB_MERGE_C R35, RZ, R35, RZ ;  /* 0x00000023ff23723e */ /* 0x000fca00048070ff */
[----:B------:R1:W-:Y:S02]  /*1efc0*/  @!P4 STG.E.U8 desc[UR54][R22.64+0x8], R35 ;  /* 0x000008231600c986 */ /* 0x0003e4000c101136 */
[----:B-1----:R-:W1:Y:S01]  /*1efd0*/  @!P2 LDC.64 R22, c[0x0][0x5c0] ;  /* 0x00017000ff16ab82 */ /* 0x002e620000000a00 */
[----:B0-----:R-:W-:Y:S01]  /*1efe0*/  @!P0 IADD3 R38, P4, R36, R38, RZ ;  /* 0x0000002624268210 */ /* 0x001fe20007f9e0ff */
[----:B------:R-:W-:-:S04]  /*1eff0*/  @!P2 IMAD.MOV.U32 R36, RZ, RZ, R24 ;  /* 0x000000ffff24a224 */ /* 0x000fc800078e0018 */
[----:B------:R-:W-:-:S03]  /*1f000*/  @!P2 IMAD.WIDE.U32 R36, R10, 0x180, R36 ;  /* 0x000001800a24a825 */ /* 0x000fc600078e0024 */
[--C-:B-1----:R-:W-:Y:S02]  /*1f010*/  @!P2 IADD3 R142, P5, P6, R36, UR8, R22.reuse ;  /* 0x00000008248eac10 */ /* 0x102fe4000febe016 */
[----:B------:R-:W-:-:S06]  /*1f020*/  PRMT R22, RZ, 0x7610, R22 ;  /* 0x00007610ff167816 */ /* 0x000fcc0000000016 */
[----:B------:R-:W4:Y:S01]  /*1f030*/  @!P0 LDG.E.U8 R22, desc[UR54][R20.64+0x9] ;  /* 0x0000093614168981 */ /* 0x000f22000c1e1100 */
[----:B------:R-:W-:-:S04]  /*1f040*/  @!P2 IMAD R35, R11, 0x180, RZ ;  /* 0x000001800b23a824 */ /* 0x000fc800078e02ff */
[----:B------:R-:W-:-:S05]  /*1f050*/  @!P2 IMAD.IADD R35, R37, 0x1, R35 ;  /* 0x000000012523a824 */ /* 0x000fca00078e0223 */
[----:B------:R-:W-:Y:S02]  /*1f060*/  @!P2 IADD3.X R143, R35, UR7, R23, P5, P6 ;  /* 0x00000007238fac10 */ /* 0x000fe4000afec417 */
[----:B------:R-:W-:Y:S01]  /*1f070*/  ISETP.LT.OR P6, PT, R30, 0x49, !P3 ;  /* 0x000000491e00780c */ /* 0x000fe20005fc1670 */
[----:B------:R-:W-:Y:S01]  /*1f080*/  @!P0 IMAD.X R39, R40, 0x1, R39, P4 ;  /* 0x0000000128278824 */ /* 0x000fe200020e0627 */
[----:B------:R-:W-:-:S11]  /*1f090*/  @P2 LOP3.LUT R2, R2, 0x400, RZ, 0xfc, !PT ;  /* 0x0000040002022812 */ /* 0x000fd600078efcff */
[----:B------:R-:W-:Y:S02]  /*1f0a0*/  @!P6 IMAD.MOV.U32 R36, RZ, RZ, R24 ;  /* 0x000000ffff24e224 */ /* 0x000fe400078e0018 */
[----:B------:R-:W-:Y:S02]  /*1f0b0*/  @!P6 IMAD.MOV.U32 R37, RZ, RZ, R31 ;  /* 0x000000ffff25e224 */ /* 0x000fe400078e001f */
[----:B------:R-:W-:Y:S02]  /*1f0c0*/  @!P6 IMAD R35, R11, 0x180, RZ ;  /* 0x000001800b23e824 */ /* 0x000fe400078e02ff */
[----:B------:R-:W-:Y:S01]  /*1f0d0*/  @!P6 IMAD.WIDE.U32 R36, R10, 0x180, R36 ;  /* 0x000001800a24e825 */ /* 0x000fe200078e0024 */
[----:B------:R-:W-:-:S03]  /*1f0e0*/  LOP3.LUT P2, RZ, R32, 0x40000000, RZ, 0xc0, !PT ;  /* 0x4000000020ff7812 */ /* 0x000fc6000784c0ff */
[----:B------:R-:W-:Y:S01]  /*1f0f0*/  @!P6 IMAD.IADD R35, R37, 0x1, R35 ;  /* 0x000000012523e824 */ /* 0x000fe200078e0223 */
        /* <DEDUP_REMOVED lines=38> */
[----:B------:R-:W-:Y:S01]  /*1f360*/  ISETP.LT.OR P2, PT, R30, 0x4a, !P3 ;  /* 0x0000004a1e00780c */ /* 0x000fe20005f41670 */
[----:B------:R-:W-:Y:S01]  /*1f370*/  IMAD.U32 R40, RZ, RZ, UR7 ;  /* 0x00000007ff287e24 */ /* 0x000fe2000f8e00ff */
[----:B------:R-:W-:Y:S01]  /*1f380*/  LOP3.LUT R2, R2, 0xffff7fff, RZ, 0xc0, !PT ;  /* 0xffff7fff02027812 */ /* 0x000fe200078ec0ff */
[----:B------:R-:W2:Y:S01]  /*1f390*/  LDL.LU R60, [R1+0x424] ;  /* 0x00042400013c7983 */ /* 0x000ea20000300800 */
        /* <DEDUP_REMOVED lines=10> */
[----:B------:R-:W-:-:S13]  /*1f440*/  ISETP.LT.OR P0, PT, R30, 0x12, !P1 ;  /* 0x000000121e00780c */ /* 0x000fda0004f01670 */
        /* <DEDUP_REMOVED lines=26> */
[----:B------:R-:W-:-:S11]  /*1f5f0*/  ISETP.GE.AND P6, PT, R9, 0x101, PT ;  /* 0x000001010900780c */ /* 0x000fd60003fc6270 */
        /* <DEDUP_REMOVED lines=19> */
[----:B------:R-:W4:Y:S01]  /*1f730*/  @!P0 LDG.E.U8 R22, desc[UR54][R18.64+0x18] ;  /* 0x0000183612168981 */ /* 0x000f22000c1e1100 */
[----:B------:R-:W-:-:S04]  /*1f740*/  @P2 LOP3.LUT R2, R2, 0x200, RZ, 0xfc, !PT ;  /* 0x0000020002022812 */ /* 0x000fc800078efcff */
[----:B------:R-:W-:-:S04]  /*1f750*/  LOP3.LUT R2, R2, 0xffffbfff, RZ, 0xc0, !PT ;  /* 0xffffbfff02027812 */ /* 0x000fc800078ec0ff */
[----:B------:R-:W-:Y:S02]  /*1f760*/  @P5 LOP3.LUT R2, R2, 0x4000, RZ, 0xfc, !PT ;  /* 0x0000400002025812 */ /* 0x000fe400078efcff */
        /* <DEDUP_REMOVED lines=36> */
[----:B----4-:R-:W-:-:S04]  /*1f9b0*/  LOP3.LUT R35, R35, 0xff, RZ, 0xc0, !PT ;  /* 0x000000ff23237812 */ /* 0x010fc800078ec0ff */
[----:B------:R-:W-:-:S05]  /*1f9c0*/  F2FP.F16.E4M3.UNPACK_B R35, R35 ;  /* 0x00000023ff23723e */ /* 0x000fca00020006ff */
[----:B------:R-:W-:-:S05]  /*1f9d0*/  HADD2.F32 R35, -RZ, R35.H0_H0 ;  /* 0x20000023ff237230 */ /* 0x000fca0000004100 */
[----:B------:R-:W-:-:S04]  /*1f9e0*/  FMUL R35, R35, UR50 ;  /* 0x0000003223237c20 */ /* 0x000fc80008400000 */
[----:B---3--:R-:W-:Y:S01]  /*1f9f0*/  FFMA R35, R41, UR51, R35 ;  /* 0x0000003329237c23 */ /* 0x008fe20008000023 */
[----:B------:R-:W-:Y:S01]  /*1fa00*/  IMAD.U32 R36, RZ, RZ, UR8 ;  /* 0x00000008ff247e24 */ /* 0x000fe2000f8e00ff */
[----:B------:R-:W3:Y:S03]  /*1fa10*/  LDL.LU R41, [R1+0x438] ;  /* 0x0004380001297983 */ /* 0x000ee60000300800 */
[----:B------:R-:W-:-:S05]  /*1fa20*/  F2FP.SATFINITE.E4M3.F32.PACK_AB_MERGE_C R35, RZ, R35, RZ ;  /* 0x00000023ff23723e */ /* 0x000fca00048070ff */
[----:B------:R0:W-:Y:S02]  /*1fa30*/  @!P0 STG.E.U8 desc[UR54][R22.64+0x18], R35 ;  /* 0x0000182316008986 */ /* 0x0001e4000c101136 */
[----:B0-----:R-:W-:Y:S01]  /*1fa40*/  PRMT R35, RZ, 0x7610, R35 ;  /* 0x00007610ff237816 */ /* 0x001fe20000000023 */
[----:B------:R-:W0:Y:S05]  /*1fa50*/  @!P4 LDC.64 R22, c[0x0][0x5c0] ;  /* 0x00017000ff16cb82 */ /* 0x000e2a0000000a00 */
[----:B------:R-:W4:Y:S01]  /*1fa60*/  @!P4 LDG.E.U8 R35, desc[UR54][R20.64+0x19] ;  /* 0x000019361423c981 */ /* 0x000f22000c1e1100 */
[----:B------:R-:W-:Y:S01]  /*1fa70*/  IMAD.U32 R37, RZ, RZ, UR7 ;  /* 0x00000007ff257e24 */ /* 0x000fe2000f8e00ff */
[----:B------:R-:W-:-:S04]  /*1fa80*/  @!P4 IADD3 R36, P5, P6, R36, UR11, R24 ;  /* 0x0000000b2424cc10 */ /* 0x000fc8000febe018 */
[----:B------:R-:W-:Y:S02]  /*1fa90*/  @!P4 IADD3.X R37, R37, UR10, R31, P5, P6 ;  /* 0x0000000a2525cc10 */ /* 0x000fe4000afec41f */
[----:B0-----:R-:W-:-:S05]  /*1faa0*/  @!P4 IADD3 R22, P0, R36, R22, RZ ;  /* 0x000000162416c210 */ /* 0x001fca0007f1e0ff */
[----:B------:R-:W-:Y:S01]  /*1fab0*/  @!P4 IMAD.X R23, R37, 0x1, R23, P0 ;  /* 0x000000012517c824 */ /* 0x000fe200000e0617 */
[----:B------:R-:W-:Y:S02]  /*1fac0*/  ISETP.GE.AND P0, PT, R9, 0x181, PT ;  /* 0x000001810900780c */ /* 0x000fe40003f06270 */
[----:B----4-:R-:W-:-:S04]  /*1fad0*/  LOP3.LUT R35, R35, 0xff, RZ, 0xc0, !PT ;  /* 0x000000ff23237812 */ /* 0x010fc800078ec0ff */
[----:B------:R-:W-:-:S05]  /*1fae0*/  F2FP.F16.E4M3.UNPACK_B R35, R35 ;  /* 0x00000023ff23723e */ /* 0x000fca00020006ff */
[----:B------:R-:W-:-:S05]  /*1faf0*/  HADD2.F32 R35, -RZ, R35.H0_H0 ;  /* 0x20000023ff237230 */ /* 0x000fca0000004100 */
[----:B------:R-:W-:-:S04]  /*1fb00*/  FMUL R35, R35, UR50 ;  /* 0x0000003223237c20 */ /* 0x000fc80008400000 */
[----:B--2---:R-:W-:Y:S01]  /*1fb10*/  FFMA R35, R60, UR51, R35 ;  /* 0x000000333c237c23 */ /* 0x004fe20008000023 */
[----:B------:R-:W-:Y:S01]  /*1fb20*/  ISETP.LT.OR P1, PT, R30, 0x52, !P3 ;  /* 0x000000521e00780c */ /* 0x000fe20005f21670 */
[----:B------:R-:W2:Y:S03]  /*1fb30*/  LDL.LU R60, [R1+0x43c] ;  /* 0x00043c00013c7983 */ /* 0x000ea60000300800 */
[----:B------:R-:W-:-:S05]  /*1fb40*/  F2FP.SATFINITE.E4M3.F32.PACK_AB_MERGE_C R35, RZ, R35, RZ ;  /* 0x00000023ff23723e */ /* 0x000fca00048070ff */
[----:B------:R0:W-:Y:S01]  /*1fb50*/  @!P4 STG.E.U8 desc[UR54][R22.64+0x19], R35 ;  /* 0x000019231600c986 */ /* 0x0001e2000c101136 */
[----:B------:R-:W-:-:S13]  /*1fb60*/  ISETP.LT.OR P4, PT, R30, 0x1, !P0 ;  /* 0x000000011e00780c */ /* 0x000fda0004781670 */
[----:B0-----:R-:W0:Y:S01]  /*1fb70*/  @!P4 LDC.64 R22, c[0x0][0x5c0] ;  /* 0x00017000ff16cb82 */ /* 0x001e220000000a00 */
[----:B------:R-:W-:Y:S02]  /*1fb80*/  @!P4 IMAD.MOV.U32 R36, RZ, RZ, R24 ;  /* 0x000000ffff24c224 */ /* 0x000fe400078e0018 */
[----:B------:R-:W-:Y:S02]  /*1fb90*/  @!P4 IMAD.MOV.U32 R37, RZ, RZ, R31 ;  /* 0x000000ffff25c224 */ /* 0x000fe400078e001f */
[----:B------:R-:W-:-:S04]  /*1fba0*/  @!P4 IMAD.WIDE.U32 R36, R10, 0x180, R36 ;  /* 0x000001800a24c825 */ /* 0x000fc800078e0024 */
[----:B------:R-:W-:Y:S01]  /*1fbb0*/  @!P4 IMAD R35, R11, 0x180, RZ ;  /* 0x000001800b23c824 */ /* 0x000fe200078e02ff */
[----:B0-----:R-:W-:-:S04]  /*1fbc0*/  @!P4 IADD3 R36, P5, R36, R22, RZ ;  /* 0x000000162424c210 */ /* 0x001fc80007fbe0ff */
[----:B------:R-:W-:Y:S02]  /*1fbd0*/  @!P4 IADD3.X R37, R23, R37, R35, P5, !PT ;  /* 0x000000251725c210 */ /* 0x000fe40002ffe423 */
[----:B------:R-:W-:-:S05]  /*1fbe0*/  IADD3 R22, P5, R33, 0x180, RZ ;  /* 0x0000018021167810 */ /* 0x000fca0007fbe0ff */
[----:B------:R-:W-:-:S04]  /*1fbf0*/  IMAD.X R35, RZ, RZ, R43, P5 ;  /* 0x000000ffff237224 */ /* 0x000fc800028e062b */
[----:B------:R-:W-:-:S04]  /*1fc00*/  IMAD R35, R35, UR12, RZ ;  /* 0x0000000c23237c24 */ /* 0x000fc8000f8e02ff */
[C---:B------:R-:W-:Y:S02]  /*1fc10*/  IMAD R35, R22.reuse, UR13, R35 ;  /* 0x0000000d16237c24 */ /* 0x040fe4000f8e0223 */
[----:B------:R-:W-:-:S03]  /*1fc20*/  IMAD.WIDE.U32 R22, R22, UR12, R28 ;  /* 0x0000000c16167c25 */ /* 0x000fc6000f8e001c */
[----:B------:R-:W-:-:S04]  /*1fc30*/  IADD3 R22, P5, R22, UR14, RZ ;  /* 0x0000000e16167c10 */ /* 0x000fc8000ffbe0ff */
[--C-:B------:R-:W-:Y:S02]  /*1fc40*/  IADD3.X R23, R23, UR15, R35.reuse, P5, !PT ;  /* 0x0000000f17177c10 */ /* 0x100fe4000affe423 */
[----:B------:R-:W-:-:S06]  /*1fc50*/  PRMT R35, RZ, 0x7610, R35 ;  /* 0x00007610ff237816 */ /* 0x000fcc0000000023 */
[----:B------:R-:W4:Y:S02]  /*1fc60*/  @!P4 LDG.E.U8 R35, desc[UR54][R22.64] ;  /* 0x000000361623c981 */ /* 0x000f24000c1e1100 */
[----:B----4-:R-:W-:-:S04]  /*1fc70*/  LOP3.LUT R35, R35, 0xff, RZ, 0xc0, !PT ;  /* 0x000000ff23237812 */ /* 0x010fc800078ec0ff */
[----:B------:R-:W-:-:S05]  /*1fc80*/  F2FP.F16.E4M3.UNPACK_B R35, R35 ;  /* 0x00000023ff23723e */ /* 0x000fca00020006ff */
[----:B------:R-:W-:-:S05]  /*1fc90*/  HADD2.F32 R35, -RZ, R35.H0_H0 ;  /* 0x20000023ff237230 */ /* 0x000fca0000004100 */
[----:B------:R-:W-:-:S04]  /*1fca0*/  FMUL R35, R35, UR50 ;  /* 0x0000003223237c20 */ /* 0x000fc80008400000 */
[----:B---3--:R-:W-:-:S05]  /*1fcb0*/  FFMA R35, R41, UR51, R35 ;  /* 0x0000003329237c23 */ /* 0x008fca0008000023 */
        /* <DEDUP_REMOVED lines=10> */
[----:B------:R-:W0:Y:S01]  /*1fd60*/  @!P1 LDC.64 R36, c[0x0][0x5c0] ;  /* 0x00017000ff249b82 */ /* 0x000e220000000a00 */
[----:B------:R-:W-:Y:S02]  /*1fd70*/  @!P1 IMAD.MOV.U32 R38, RZ, RZ, R24 ;  /* 0x000000ffff269224 */ /* 0x000fe400078e0018 */
[----:B------:R-:W-:Y:S02]  /*1fd80*/  @!P1 IMAD.MOV.U32 R39, RZ, RZ, R31 ;  /* 0x000000ffff279224 */ /* 0x000fe400078e001f */
[----:B------:R-:W-:Y:S02]  /*1fd90*/  @!P1 IMAD R35, R11, 0x180, RZ ;  /* 0x000001800b239824 */ /* 0x000fe400078e02ff */
[----:B------:R-:W-:-:S04]  /*1fda0*/  @!P1 IMAD.WIDE.U32 R38, R10, 0x180, R38 ;  /* 0x000001800a269825 */ /* 0x000fc800078e0026 */
[----:B------:R-:W-:Y:S01]  /*1fdb0*/  @!P1 IMAD.IADD R35, R39, 0x1, R35 ;  /* 0x0000000127239824 */ /* 0x000fe200078e0223 */
[----:B0-----:R-:W-:-:S04]  /*1fdc0*/  @!P1 IADD3 R130, P5, P6, R38, UR8, R36 ;  /* 0x0000000826829c10 */ /* 0x001fc8000febe024 */
[----:B------:R-:W-:Y:S02]  /*1fdd0*/  @!P1 IADD3.X R131, R35, UR7, R37, P5, P6 ;  /* 0x0000000723839c10 */ /* 0x000fe4000afec425 */
[----:B------:R-:W-:-:S06]  /*1fde0*/  PRMT R35, RZ, 0x7610, R35 ;  /* 0x00007610ff237816 */ /* 0x000fcc0000000023 */
[----:B------:R-:W3:Y:S01]  /*1fdf0*/  @!P4 LDG.E.U8 R35, desc[UR54][R22.64+0x1] ;  /* 0x000001361623c981 */ /* 0x000ee2000c1e1100 */
[----:B------:R-:W-:-:S04]  /*1fe00*/  LOP3.LUT R2, R2, 0xffffffbf, RZ, 0xc0, !PT ;  /* 0xffffffbf02027812 */ /* 0x000fc800078ec0ff */
[----:B------:R-:W-:Y:S02]  /*1fe10*/  @P1 LOP3.LUT R2, R2, 0x40, RZ, 0xfc, !PT ;  /* 0x0000004002021812 */ /* 0x000fe400078efcff */
[----:B------:R-:W-:-:S13]  /*1fe20*/  ISETP.LT.OR P1, PT, R30, 0x59, !P3 ;  /* 0x000000591e00780c */ /* 0x000fda0005f21670 */
[----:B------:R-:W0:Y:S01]  /*1fe30*/  @!P1 LDC.64 R36, c[0x0][0x5c0] ;  /* 0x00017000ff249b82 */ /* 0x000e220000000a00 */
[----:B------:R-:W-:Y:S02]  /*1fe40*/  @!P1 IMAD.MOV.U32 R38, RZ, RZ, R24 ;  /* 0x000000ffff269224 */ /* 0x000fe400078e0018 */
[----:B------:R-:W-:Y:S02]  /*1fe50*/  @!P1 IMAD.MOV.U32 R39, RZ, RZ, R31 ;  /* 0x000000ffff279224 */ /* 0x000fe400078e001f */
[----:B------:R-:W-:Y:S01]  /*1fe60*/  @!P1 IMAD.WIDE.U32 R38, R10, 0x180, R38 ;  /* 0x000001800a269825 */ /* 0x000fe200078e0026 */
[----:B------:R-:W-:-:S04]  /*1fe70*/  LOP3.LUT R2, R2, 0xfffffeff, RZ, 0xc0, !PT ;  /* 0xfffffeff02027812 */ /* 0x000fc800078ec0ff */
[----:B------:R-:W-:Y:S02]  /*1fe80*/  @P1 LOP3.LUT R2, R2, 0x100, RZ, 0xfc, !PT ;  /* 0x0000010002021812 */ /* 0x000fe400078efcff */
[----:B0-----:R-:W-:Y:S02]  /*1fe90*/  @!P1 IADD3 R136, P5, P6, R38, UR8, R36 ;  /* 0x0000000826889c10 */ /* 0x001fe4000febe024 */
[----:B------:R-:W-:Y:S02]  /*1fea0*/  LOP3.LUT R2, R2, 0xffffff7f, RZ, 0xc0, !PT ;  /* 0xffffff7f02027812 */ /* 0x000fe400078ec0ff */
[----:B------:R-:W-:Y:S02]  /*1feb0*/  LOP3.LUT P3, RZ, R0, 0x2, RZ, 0xc0, !PT ;  /* 0x0000000200ff7812 */ /* 0x000fe4000786c0ff */
[----:B---3--:R-:W-:-:S04]  /*1fec0*/  LOP3.LUT R35, R35, 0xff, RZ, 0xc0, !PT ;  /* 0x000000ff23237812 */ /* 0x008fc800078ec0ff */
[----:B------:R-:W-:-:S05]  /*1fed0*/  F2FP.F16.E4M3.UNPACK_B R35, R35 ;  /* 0x00000023ff23723e */ /* 0x000fca00020006ff */
[----:B------:R-:W-:-:S05]  /*1fee0*/  HADD2.F32 R35, -RZ, R35.H0_H0 ;  /* 0x20000023ff237230 */ /* 0x000fca0000004100 */
[----:B------:R-:W-:-:S04]  /*1fef0*/  FMUL R35, R35, UR50 ;  /* 0x0000003223237c20 */ /* 0x000fc80008400000 */
[----:B--2---:R-:W-:Y:S01]  /*1ff00*/  FFMA R42, R60, UR51, R35 ;  /* 0x000000333c2a7c23 */ /* 0x004fe20008000023 */
[----:B------:R-:W-:Y:S01]  /*1ff10*/  @!P1 IMAD R35, R11, 0x180, RZ ;  /* 0x000001800b239824 */ /* 0x000fe200078e02ff */
[----:B------:R-:W2:Y:S03]  /*1ff20*/  LDL.LU R60, [R1+0x440] ;  /* 0x00044000013c7983 */ /* 0x000ea60000300800 */
[----:B------:R-:W-:Y:S01]  /*1ff30*/  @!P1 IMAD.IADD R35, R39, 0x1, R35 ;  /* 0x0000000127239824 */ /* 0x000fe200078e0223 */
[----:B------:R-:W-:Y:S01]  /*1ff40*/  F2FP.SATFINITE.E4M3.F32.PACK_AB_MERGE_C R42, RZ, R42, RZ ;  /* 0x0000002aff2a723e */ /* 0x000fe200048070ff */
[----:B------:R-:W3:Y:S03]  /*1ff50*/  LDL.LU R61, [R1+0x444] ;  /* 0x00044400013d7983 */ /* 0x000ee60000300800 */
[----:B------:R-:W-:-:S02]  /*1ff60*/  @!P1 IADD3.X R137, R35, UR7, R37, P5, P6 ;  /* 0x0000000723899c10 */ /* 0x000fc4000afec425 */
[----:B------:R-:W-:-:S04]  /*1ff70*/  ISETP.GE.AND P6, PT, R9, 0x189, PT ;  /* 0x000001890900780c */ /* 0x000fc80003fc6270 */
[----:B------:R-:W-:-:S13]  /*1ff80*/  ISETP.LT.OR P1, PT, R30, 0x5a, !P6 ;  /* 0x0000005a1e00780c */ /* 0x000fda0007721670 */
[----:B------:R-:W0:Y:S01]  /*1ff90*/  @!P1 LDC.64 R36, c[0x0][0x5c0] ;  /* 0x00017000ff249b82 */ /* 0x000e220000000a00 */
[----:B------:R-:W-:Y:S02]  /*1ffa0*/  @!P1 IMAD.MOV.U32 R38, RZ, RZ, R24 ;  /* 0x000000ffff269224 */ /* 0x000fe400078e0018 */
[----:B------:R-:W-:Y:S02]  /*1ffb0*/  @!P1 IMAD.MOV.U32 R39, RZ, RZ, R31 ;  /* 0x000000ffff279224 */ /* 0x000fe400078e001f */
[----:B------:R-:W-:Y:S02]  /*1ffc0*/  @!P1 IMAD R35, R11, 0x180, RZ ;  /* 0x000001800b239824 */ /* 0x000fe400078e02ff */
[----:B------:R-:W-:Y:S01]  /*1ffd0*/  @!P1 IMAD.WIDE.U32 R38, R10, 0x180, R38 ;  /* 0x000001800a269825 */ /* 0x000fe200078e0026 */
[----:B------:R1:W-:Y:S03]  /*1ffe0*/  @!P4 STG.E.U8 desc[UR54][R40.64+0x1], R42 ;  /* 0x0000012a2800c986 */ /* 0x0003e6000c101136 */
[----:B------:R-:W-:Y:S01]  /*1fff0*/  @!P1 IMAD.IADD R35, R39, 0x1, R35 ;  /* 0x0000000127239824 */ /* 0x000fe200078e0223 */
[----:B------:R-:W-:-:S02]  /*20000*/  @P1 LOP3.LUT R2, R2, 0x80, RZ, 0xfc, !PT ;  /* 0x0000008002021812 */ /* 0x000fc400078efcff */
[----:B0-----:R-:W-:-:S04]  /*20010*/  @!P1 IADD3 R138, P4, P5, R38, UR8, R36 ;  /* 0x00000008268a9c10 */ /* 0x001fc8000fd9e024 */
[----:B------:R-:W-:Y:S02]  /*20020*/  @!P1 IADD3.X R139, R35, UR7, R37, P4, P5 ;  /* 0x00000007238b9c10 */ /* 0x000fe4000a7ea425 */
[----:B------:R-:W-:-:S13]  /*20030*/  ISETP.LT.OR P1, PT, R30, 0x61, !P6 ;  /* 0x000000611e00780c */ /* 0x000fda0007721670 */
[----:B------:R-:W0:Y:S01]  /*20040*/  @!P1 LDC.64 R36, c[0x0][0x5c0] ;  /* 0x00017000ff249b82 */ /* 0x000e220000000a00 */
[----:B------:R-:W-:Y:S01]  /*20050*/  @!P1 IMAD.MOV.U32 R38, RZ, RZ, R24 ;  /* 0x000000ffff269224 */ /* 0x000fe200078e0018 */
[----:B------:R-:W-:Y:S01]  /*20060*/  IADD3 R35, P4, R33, 0x188, RZ ;  /* 0x0000018821237810 */ /* 0x000fe20007f9e0ff */
[----:B------:R-:W-:Y:S02]  /*20070*/  @!P1 IMAD.MOV.U32 R39, RZ, RZ, R31 ;  /* 0x000000ffff279224 */ /* 0x000fe400078e001f */
[----:B-1----:R-:W-:Y:S02]  /*20080*/  @!P1 IMAD R40, R11, 0x180, RZ ;  /* 0x000001800b289824 */ /* 0x002fe400078e02ff */
[----:B------:R-:W-:-:S04]  /*20090*/  @!P1 IMAD.WIDE.U32 R38, R10, 0x180, R38 ;  /* 0x000001800a269825 */ /* 0x000fc800078e0026 */
[----:B------:R-:W-:Y:S02]  /*200a0*/  IMAD.X R41, RZ, RZ, R43, P4 ;  /* 0x000000ffff297224 */ /* 0x000fe400020e062b */
[----:B------:R-:W-:Y:S02]  /*200b0*/  @!P1 IMAD.IADD R39, R39, 0x1, R40 ;  /* 0x0000000127279824 */ /* 0x000fe400078e0228 */
[----:B------:R-:W-:Y:S01]  /*200c0*/  IMAD.WIDE.U32 R28, R35, UR12, R28 ;  /* 0x0000000c231c7c25 */ /* 0x000fe2000f8e001c */
[----:B0-----:R-:W-:-:S03]  /*200d0*/  @!P1 IADD3 R4, P4, P5, R38, UR8, R36 ;  /* 0x0000000826049c10 */ /* 0x001fc6000fd9e024 */
[----:B------:R-:W-:Y:S01]  /*200e0*/  IMAD R36, R41, UR12, RZ ;  /* 0x0000000c29247c24 */ /* 0x000fe2000f8e02ff */
[----:B------:R-:W-:-:S03]  /*200f0*/  @!P1 IADD3.X R5, R39, UR7, R37, P4, P5 ;  /* 0x0000000727059c10 */ /* 0x000fc6000a7ea425 */
[----:B------:R-:W-:Y:S01]  /*20100*/  IMAD R35, R35, UR13, R36 ;  /* 0x0000000d23237c24 */ /* 0x000fe2000f8e0224 */
[----:B------:R-:W-:-:S04]  /*20110*/  IADD3 R28, P4, R28, UR14, RZ ;  /* 0x0000000e1c1c7c10 */ /* 0x000fc8000ff9e0ff */
[--C-:B------:R-:W-:Y:S02]  /*20120*/  IADD3.X R29, R29, UR15, R35.reuse, P4, !PT ;  /* 0x0000000f1d1d7c10 */ /* 0x100fe4000a7fe423 */
[----:B------:R-:W-:-:S06]  /*20130*/  PRMT R35, RZ, 0x7610, R35 ;  /* 0x00007610ff237816 */ /* 0x000fcc0000000023 */
[----:B------:R-:W4:Y:S01]  /*20140*/  @!P3 LDG.E.U8 R35, desc[UR54][R28.64] ;  /* 0x000000361c23b981 */ /* 0x000f22000c1e1100 */
[----:B------:R-:W-:-:S03]  /*20150*/  LOP3.LUT R33, R33, 0xffffefff, RZ, 0xc0, !PT ;  /* 0xffffefff21217812 */ /* 0x000fc600078ec0ff */
[----:B------:R0:W-:Y:S01]  /*20160*/  @!P1 STL.64 [R1+0x78], R4 ;  /* 0x0000780401009387 */ /* 0x0001e20000100a00 */
[----:B------:R-:W-:Y:S02]  /*20170*/  @P1 LOP3.LUT R33, R33, 0x1000, RZ, 0xfc, !PT ;  /* 0x0000100021211812 */ /* 0x000fe400078efcff */
[----:B------:R-:W-:-:S13]  /*20180*/  ISETP.LT.OR P1, PT, R30, 0x62, !P6 ;  /* 0x000000621e00780c */ /* 0x000fda0007721670 */
[----:B------:R-:W0:Y:S01]  /*20190*/  @!P1 LDC.64 R36, c[0x0][0x5c0] ;  /* 0x00017000ff249b82 */ /* 0x000e220000000a00 */
[----:B------:R-:W-:Y:S02]  /*201a0*/  @!P1 IMAD.MOV.U32 R38, RZ, RZ, R24 ;  /* 0x000000ffff269224 */ /* 0x000fe400078e0018 */
[----:B------:R-:W-:Y:S01]  /*201b0*/  @!P1 IMAD.MOV.U32 R39, RZ, RZ, R31 ;  /* 0x000000ffff279224 */ /* 0x000fe200078e001f */
[----:B------:R-:W-:Y:S01]  /*201c0*/  LOP3.LUT P2, RZ, R32, 0x20000000, RZ, 0xc0, !PT ;  /* 0x2000000020ff7812 */ /* 0x000fe2000784c0ff */
[----:B------:R-:W-:-:S03]  /*201d0*/  @!P1 IMAD.WIDE.U32 R38, R10, 0x180, R38 ;  /* 0x000001800a269825 */ /* 0x000fc600078e0026 */
[----:B0-----:R-:W-:Y:S02]  /*201e0*/  @!P1 IADD3 R4, P4, P5, R38, UR8, R36 ;  /* 0x0000000826049c10 */ /* 0x001fe4000fd9e024 */
[----:B----4-:R-:W-:-:S04]  /*201f0*/  LOP3.LUT R35, R35, 0xff, RZ, 0xc0, !PT ;  /* 0x000000ff23237812 */ /* 0x010fc800078ec0ff */
[----:B------:R-:W-:-:S05]  /*20200*/  F2FP.F16.E4M3.UNPACK_B R35, R35 ;  /* 0x00000023ff23723e */ /* 0x000fca00020006ff */
[----:B------:R-:W-:-:S05]  /*20210*/  HADD2.F32 R35, -RZ, R35.H0_H0 ;  /* 0x20000023ff237230 */ /* 0x000fca0000004100 */
[----:B------:R-:W-:-:S04]  /*20220*/  FMUL R35, R35, UR50 ;  /* 0x0000003223237c20 */ /* 0x000fc80008400000 */
[----:B--2---:R-:W-:Y:S01]  /*20230*/  FFMA R40, R60, UR51, R35 ;  /* 0x000000333c287c23 */ /* 0x004fe20008000023 */
[----:B------:R-:W-:Y:S01]  /*20240*/  @!P1 IMAD R35, R11, 0x180, RZ ;  /* 0x000001800b239824 */ /* 0x000fe200078e02ff */
[----:B------:R-:W-:Y:S01]  /*20250*/  LOP3.LUT R33, R33, 0xfffff7ff, RZ, 0xc0, !PT ;  /* 0xfffff7ff21217812 */ /* 0x000fe200078ec0ff */
[----:B------:R-:W2:Y:S02]  /*20260*/  LDL.LU R60, [R1+0x448] ;  /* 0x00044800013c7983 */ /* 0x000ea40000300800 */
[----:B------:R-:W-:-:S05]  /*20270*/  @!P1 IMAD.IADD R35, R39, 0x1, R35 ;  /* 0x0000000127239824 */ /* 0x000fca00078e0223 */
[----:B------:R-:W-:Y:S02]  /*20280*/  @!P1 IADD3.X R5, R35, UR7, R37, P4, P5 ;  /* 0x0000000723059c10 */ /* 0x000fe4000a7ea425 */
[----:B------:R-:W-:Y:S02]  /*20290*/  F2FP.SATFINITE.E4M3.F32.PACK_AB_MERGE_C R37, RZ, R40, RZ ;  /* 0x00000028ff25723e */ /* 0x000fe400048070ff */
[----:B------:R-:W-:-:S03]  /*202a0*/  PRMT R35, RZ, 0x7610, R35 ;  /* 0x00007610ff237816 */ /* 0x000fc60000000023 */
[----:B------:R0:W-:Y:S04]  /*202b0*/  @!P3 STG.E.U8 desc[UR54][R46.64], R37 ;  /* 0x000000252e00b986 */ /* 0x0001e8000c101136 */
[----:B------:R-:W4:Y:S01]  /*202c0*/  @!P2 LDG.E.U8 R35, desc[UR54][R28.64+0x1] ;  /* 0x000001361c23a981 */ /* 0x000f22000c1e1100 */
[----:B------:R-:W-:-:S03]  /*202d0*/  @P1 LOP3.LUT R33, R33, 0x800, RZ, 0xfc, !PT ;  /* 0x0000080021211812 */ /* 0x000fc600078efcff */
[----:B------:R-:W-:Y:S01]  /*202e0*/  @!P1 STL.64 [R1+0x10], R4 ;  /* 0x0000100401009387 */ /* 0x000fe20000100a00 */
[----:B------:R-:W-:Y:S02]  /*202f0*/  ISETP.LT.OR P1, PT, R30, 0x69, !P6 ;  /* 0x000000691e00780c */ /* 0x000fe40007721670 */
[----:B----4-:R-:W-:-:S04]  /*20300*/  LOP3.LUT R35, R35, 0xff, RZ, 0xc0, !PT ;  /* 0x000000ff23237812 */ /* 0x010fc800078ec0ff */
[----:B------:R-:W-:-:S05]  /*20310*/  F2FP.F16.E4M3.UNPACK_B R35, R35 ;  /* 0x00000023ff23723e */ /* 0x000fca00020006ff */
[----:B------:R-:W-:-:S05]  /*20320*/  HADD2.F32 R35, -RZ, R35.H0_H0 ;  /* 0x20000023ff237230 */ /* 0x000fca0000004100 */
[----:B------:R-:W-:-:S04]  /*20330*/  FMUL R35, R35, UR50 ;  /* 0x0000003223237c20 */ /* 0x000fc80008400000 */
[----:B---3--:R-:W-:Y:S01]  /*20340*/  FFMA R35, R61, UR51, R35 ;  /* 0x000000333d237c23 */ /* 0x008fe20008000023 */
[----:B------:R-:W-:Y:S01]  /*20350*/  ISETP.LT.OR P3, PT, R30, 0x6a, !P6 ;  /* 0x0000006a1e00780c */ /* 0x000fe20007761670 */
[----:B------:R-:W3:Y:S03]  /*20360*/  LDL.LU R61, [R1+0x44c] ;  /* 0x00044c00013d7983 */ /* 0x000ee60000300800 */
[----:B------:R-:W-:-:S05]  /*20370*/  F2FP.SATFINITE.E4M3.F32.PACK_AB_MERGE_C R35, RZ, R35, RZ ;  /* 0x00000023ff23723e */ /* 0x000fca00048070ff */
[----:B------:R1:W-:Y:S01]  /*20380*/  @!P2 STG.E.U8 desc[UR54][R44.64+0x1], R35 ;  /* 0x000001232c00a986 */ /* 0x0003e2000c101136 */
[----:B------:R-:W-:-:S13]  /*20390*/  ISETP.LT.OR P2, PT, R30, 0x9, !P0 ;  /* 0x000000091e00780c */ /* 0x000fda0004741670 */
[----:B0-----:R-:W0:Y:S01]  /*203a0*/  @!P2 LDC.64 R36, c[0x0][0x5c0] ;  /* 0x00017000ff24ab82 */ /* 0x001e220000000a00 */
[----:B------:R-:W-:Y:S02]  /*203b0*/  @!P2 IMAD.MOV.U32 R38, RZ, RZ, R24 ;  /* 0x000000ffff26a224 */ /* 0x000fe400078e0018 */
[----:B------:R-:W-:Y:S02]  /*203c0*/  @!P2 IMAD.MOV.U32 R39, RZ, RZ, R31 ;  /* 0x000000ffff27a224 */ /* 0x000fe400078e001f */
[----:B------:R-:W-:-:S04]  /*203d0*/  @!P2 IMAD.WIDE.U32 R38, R10, 0x180, R38 ;  /* 0x000001800a26a825 */ /* 0x000fc800078e0026 */
[----:B-1----:R-:W-:Y:S01]  /*203e0*/  @!P2 IMAD R35, R11, 0x180, RZ ;  /* 0x000001800b23a824 */ /* 0x002fe200078e02ff */
        /* <DEDUP_REMOVED lines=11> */
[----:B------:R-:W4:Y:S04]  /*204a0*/  @!P2 LDG.E.U8 R35, desc[UR54][R22.64+0x8] ;  /* 0x000008361623a981 */ /* 0x000f28000c1e1100 */
[----:B------:R-:W-:Y:S01]  /*204b0*/  @!P1 STL.64 [R1+0x90], R4 ;  /* 0x0000900401009387 */ /* 0x000fe20000100a00 */
        /* <DEDUP_REMOVED lines=8> */
[----:B------:R0:W-:Y:S01]  /*20540*/  @!P2 STG.E.U8 desc[UR54][R40.64+0x8], R35 ;  /* 0x000008232800a986 */ /* 0x0001e2000c101136 */
[----:B------:R-:W-:-:S13]  /*20550*/  ISETP.LT.OR P2, PT, R30, 0xa, !P0 ;  /* 0x0000000a1e00780c */ /* 0x000fda0004741670 */
[----:B------:R-:W1:Y:S01]  /*20560*/  @!P2 LDC.64 R36, c[0x0][0x5c0] ;  /* 0x00017000ff24ab82 */ /* 0x000e620000000a00 */
[----:B------:R-:W-:Y:S02]  /*20570*/  @!P2 IMAD.MOV.U32 R38, RZ, RZ, R24 ;  /* 0x000000ffff26a224 */ /* 0x000fe400078e0018 */
[----:B------:R-:W-:Y:S02]  /*20580*/  @!P2 IMAD.MOV.U32 R39, RZ, RZ, R31 ;  /* 0x000000ffff27a224 */ /* 0x000fe400078e001f */
[----:B------:R-:W-:-:S04]  /*20590*/  @!P2 IMAD.WIDE.U32 R38, R10, 0x180, R38 ;  /* 0x000001800a26a825 */ /* 0x000fc800078e0026 */
[----:B0-----:R-:W-:Y:S01]  /*205a0*/  @!P2 IMAD R35, R11, 0x180, RZ ;  /* 0x000001800b23a824 */ /* 0x001fe200078e02ff */
[----:B-1----:R-:W-:-:S04]  /*205b0*/  @!P2 IADD3 R40, P4, R38, R36, RZ ;  /* 0x000000242628a210 */ /* 0x002fc80007f9e0ff */
        /* <DEDUP_REMOVED lines=10> */
[----:B------:R-:W4:Y:S01]  /*20660*/  @!P2 LDG.E.U8 R35, desc[UR54][R22.64+0x9] ;  /* 0x000009361623a981 */ /* 0x000f22000c1e1100 */
[----:B------:R-:W-:-:S13]  /*20670*/  ISETP.LT.OR P5, PT, R30, 0x71, !P6 ;  /* 0x000000711e00780c */ /* 0x000fda00077a1670 */
[----:B------:R-:W0:Y:S01]  /*20680*/  @!P5 LDC.64 R36, c[0x0][0x5c0] ;  /* 0x00017000ff24db82 */ /* 0x000e220000000a00 */
[----:B------:R-:W-:Y:S02]  /*20690*/  @!P5 IMAD.MOV.U32 R38, RZ, RZ, R24 ;  /* 0x000000ffff26d224 */ /* 0x000fe400078e0018 */
[----:B------:R-:W-:Y:S01]  /*206a0*/  @!P5 IMAD.MOV.U32 R39, RZ, RZ, R31 ;  /* 0x000000ffff27d224 */ /* 0x000fe200078e001f */
[----:B------:R-:W-:Y:S01]  /*206b0*/  @P1 LOP3.LUT R33, R33, 0x10000, RZ, 0xfc, !PT ;  /* 0x0001000021211812 */ /* 0x000fe200078efcff */
[----:B------:R-:W-:Y:S01]  /*206c0*/  @!P5 IMAD.WIDE.U32 R38, R10, 0x180, R38 ;  /* 0x000001800a26d825 */ /* 0x000fe200078e0026 */
[----:B------:R-:W-:Y:S02]  /*206d0*/  LOP3.LUT P1, RZ, R0, 0x8, RZ, 0xc0, !PT ;  /* 0x0000000800ff7812 */ /* 0x000fe4000782c0ff */
        /* <DEDUP_REMOVED lines=8> */
[----:B------:R1:W-:Y:S01]  /*20760*/  @!P2 STG.E.U8 desc[UR54][R40.64+0x9], R35 ;  /* 0x000009232800a986 */ /* 0x0003e2000c101136 */
[----:B0-----:R-:W-:Y:S01]  /*20770*/  @!P5 IADD3 R42, P2, P4, R38, UR8, R36 ;  /* 0x00000008262adc10 */ /* 0x001fe2000fc5e024 */
[----:B-1----:R-:W-:-:S04]  /*20780*/  @!P5 IMAD R35, R11, 0x180, RZ ;  /* 0x000001800b23d824 */ /* 0x002fc800078e02ff */
[----:B------:R-:W-:-:S05]  /*20790*/  @!P5 IMAD.IADD R35, R39, 0x1, R35 ;  /* 0x000000012723d824 */ /* 0x000fca00078e0223 */
[----:B------:R-:W-:Y:S02]  /*207a0*/  @!P5 IADD3.X R43, R35, UR7, R37, P2, P4 ;  /* 0x00000007232bdc10 */ /* 0x000fe400097e8425 */
[----:B------:R-:W-:-:S06]  /*207b0*/  PRMT R35, RZ, 0x7610, R35 ;  /* 0x00007610ff237816 */ /* 0x000fcc0000000023 */
[----:B------:R-:W4:Y:S01]  /*207c0*/  @!P1 LDG.E.U8 R35, desc[UR54][R28.64+0x8] ;  /* 0x000008361c239981 */ /* 0x000f22000c1e1100 */
[----:B------:R-:W-:-:S04]  /*207d0*/  @P3 LOP3.LUT R33, R33, 0x8000, RZ, 0xfc, !PT ;  /* 0x0000800021213812 */ /* 0x000fc800078efcff */
[----:B------:R-:W-:Y:S01]  /*207e0*/  LOP3.LUT R33, R33, 0xfff7ffff, RZ, 0xc0, !PT ;  /* 0xfff7ffff21217812 */ /* 0x000fe200078ec0ff */
[----:B------:R0:W-:Y:S03]  /*207f0*/  @!P5 STL.64 [R1+0xa0], R42 ;  /* 0x0000a02a0100d387 */ /* 0x0001e60000100a00 */
        /* <DEDUP_REMOVED lines=22> */
[----:B------:R-:W-:-:S13]  /*20960*/  ISETP.LT.OR P2, PT, R30, 0x11, !P0 ;  /* 0x000000111e00780c */ /* 0x000fda0004741670 */
[----:B0-----:R-:W0:Y:S01]  /*20970*/  @!P2 LDC.64 R36, c[0x0][0x5c0] ;  /* 0x00017000ff24ab82 */ /* 0x001e220000000a00 */
[----:B------:R-:W-:Y:S01]  /*20980*/  @!P2 IMAD.MOV.U32 R38, RZ, RZ, R24 ;  /* 0x000000ffff26a224 */ /* 0x000fe200078e0018 */
[----:B------:R-:W-:Y:S01]  /*20990*/  ISETP.LT.OR P1, PT, R30, 0x79, !P6 ;  /* 0x000000791e00780c */ /* 0x000fe20007721670 */
[----:B------:R-:W-:Y:S02]  /*209a0*/  @!P2 IMAD.MOV.U32 R39, RZ, RZ, R31 ;  /* 0x000000ffff27a224 */ /* 0x000fe400078e001f */
[----:B------:R-:W-:-:S03]  /*209b0*/  @!P2 IMAD.WIDE.U32 R38, R10, 0x180, R38 ;  /* 0x000001800a26a825 */ /* 0x000fc600078e0026 */
[----:B0-----:R-:W-:-:S07]  /*209c0*/  @!P2 IADD3 R40, P4, R38, R36, RZ ;  /* 0x000000242628a210 */ /* 0x001fce0007f9e0ff */
[----:B------:R-:W-:Y:S01]  /*209d0*/  @!P1 IMAD.MOV.U32 R38, RZ, RZ, R24 ;  /* 0x000000ffff269224 */ /* 0x000fe200078e0018 */
[----:B------:R-:W-:Y:S01]  /*209e0*/  @P5 LOP3.LUT R33, R33, 0x40000, RZ, 0xfc, !PT ;  /* 0x0004000021215812 */ /* 0x000fe200078efcff */
[----:B------:R-:W-:Y:S01]  /*209f0*/  @!P5 STL.64 [R1+0x98], R42 ;  /* 0x0000982a0100d387 */ /* 0x000fe20000100a00 */
        /* <DEDUP_REMOVED lines=9> */
[----:B0-----:R-:W-:-:S05]  /*20a90*/  @!P2 IMAD R35, R11, 0x180, RZ ;  /* 0x000001800b23a824 */ /* 0x001fca00078e02ff */
[----:B------:R-:W-:Y:S02]  /*20aa0*/  @!P2 IADD3.X R41, R37, R39, R35, P4, !PT ;  /* 0x000000272529a210 */ /* 0x000fe400027fe423 */
[----:B------:R-:W0:Y:S01]  /*20ab0*/  @!P1 LDC.64 R36, c[0x0][0x5c0] ;  /* 0x00017000ff249b82 */ /* 0x000e220000000a00 */
        /* <DEDUP_REMOVED lines=39> */
[----:B------:R0:W-:Y:S01]  /*20d30*/  @!P1 STL.64 [R1+0xa8], R42 ;  /* 0x0000a82a01009387 */ /* 0x0001e20000100a00 */
[----:B------:R-:W-:-:S13]  /*20d40*/  ISETP.LT.OR P1, PT, R30, 0x81, !P6 ;  /* 0x000000811e00780c */ /* 0x000fda0007721670 */
[----:B------:R-:W0:Y:S01]  /*20d50*/  @!P1 LDC.64 R36, c[0x0][0x5c0] ;  /* 0x00017000ff249b82 */ /* 0x000e220000000a00 */
[----:B------:R-:W-:Y:S02]  /*20d60*/  @!P1 IMAD.MOV.U32 R38, RZ, RZ, R24 ;  /* 0x000000ffff269224 */ /* 0x000fe400078e0018 */
[----:B------:R-:W-:Y:S01]  /*20d70*/  @!P1 IMAD.MOV.U32 R39, RZ, RZ, R31 ;  /* 0x000000ffff279224 */ /* 0x000fe200078e001f */
[----:B------:R-:W-:Y:S01]  /*20d80*/  LOP3.LUT P5, RZ, R0, 0x100, RZ, 0xc0, !PT ;  /* 0x0000010000ff7812 */ /* 0x000fe200078ac0ff */
[----:B------:R-:W-:Y:S01]  /*20d90*/  @!P1 IMAD.WIDE.U32 R38, R10, 0x180, R38 ;  /* 0x000001800a269825 */ /* 0x000fe200078e0026 */
        /* <DEDUP_REMOVED lines=30> */
[----:B------:R-:W2:Y:S03]  /*20f80*/  LDL.LU R60, [R1+0x468] ;  /* 0x00046800013c7983 */ /* 0x000ea60000300800 */
        /* <DEDUP_REMOVED lines=8> */
[----:B------:R-:W-:Y:S02]  /*21010*/  @!P2 IMAD.MOV.U32 R38, RZ, RZ, R24 ;  /* 0x000000ffff26a224 */ /* 0x000fe400078e0018 */
[----:B------:R-:W-:Y:S02]  /*21020*/  @!P2 IMAD.MOV.U32 R39, RZ, RZ, R31 ;  /* 0x000000ffff27a224 */ /* 0x000fe400078e001f */
[----:B------:R-:W-:-:S03]  /*21030*/  @!P2 IMAD.WIDE.U32 R38, R10, 0x180, R38 ;  /* 0x000001800a26a825 */ /* 0x000fc600078e0026 */
[----:B0-----:R-:W-:Y:S01]  /*21040*/  @!P2 IADD3 R40, P4, R38, R36, RZ ;  /* 0x000000242628a210 */ /* 0x001fe20007f9e0ff */
[----:B------:R-:W-:Y:S01]  /*21050*/  @!P1 STL.64 [R1+0xc0], R42 ;  /* 0x0000c02a01009387 */ /* 0x000fe20000100a00 */
[----:B----4-:R-:W-:-:S04]  /*21060*/  LOP3.LUT R35, R35, 0xff, RZ, 0xc0, !PT ;  /* 0x000000ff23237812 */ /* 0x010fc800078ec0ff */
[----:B------:R-:W-:-:S05]  /*21070*/  F2FP.F16.E4M3.UNPACK_B R35, R35 ;  /* 0x00000023ff23723e */ /* 0x000fca00020006ff */
[----:B------:R-:W-:-:S05]  /*21080*/  HADD2.F32 R35, -RZ, R35.H0_H0 ;  /* 0x20000023ff237230 */ /* 0x000fca0000004100 */
[----:B------:R-:W-:-:S04]  /*21090*/  FMUL R35, R35, UR50 ;  /* 0x0000003223237c20 */ /* 0x000fc80008400000 */
[----:B---3--:R-:W-:-:S05]  /*210a0*/  FFMA R35, R61, UR51, R35 ;  /* 0x000000333d237c23 */ /* 0x008fca0008000023 */
[----:B------:R-:W-:-:S05]  /*210b0*/  F2FP.SATFINITE.E4M3.F32.PACK_AB_MERGE_C R35, RZ, R35, RZ ;  /* 0x00000023ff23723e */ /* 0x000fca00048070ff */
[----:B------:R0:W-:Y:S01]  /*210c0*/  @!P3 STG.E.U8 desc[UR54][R48.64+0x11], R35 ;  /* 0x000011233000b986 */ /* 0x0001e2000c101136 */
[----:B------:R-:W-:Y:S01]  /*210d0*/  ISETP.LT.OR P3, PT, R30, 0x89, !P6 ;  /* 0x000000891e00780c */ /* 0x000fe20007761670 */
[----:B0-----:R-:W-:-:S05]  /*210e0*/  @!P2 IMAD R35, R11, 0x180, RZ ;  /* 0x000001800b23a824 */ /* 0x001fca00078e02ff */
[----:B------:R-:W-:-:S07]  /*210f0*/  @!P2 IADD3.X R41, R37, R39, R35, P4, !PT ;  /* 0x000000272529a210 */ /* 0x000fce00027fe423 */
        /* <DEDUP_REMOVED lines=11> */
[----:B------:R-:W-:-:S04]  /*211b0*/  @P1 LOP3.LUT R3, R3, 0x40, RZ, 0xfc, !PT ;  /* 0x0000004003031812 */ /* 0x000fc800078efcff */
[----:B------:R-:W-:Y:S01]  /*211c0*/  LOP3.LUT R3, R3, 0xffffffdf, RZ, 0xc0, !PT ;  /* 0xffffffdf03037812 */ /* 0x000fe200078ec0ff */
[----:B------:R-:W-:Y:S03]  /*211d0*/  @!P3 STL.64 [R1+0xd0], R42 ;  /* 0x0000d02a0100b387 */ /* 0x000fe60000100a00 */
[----:B------:R-:W-:Y:S01]  /*211e0*/  @P3 LOP3.LUT R3, R3, 0x20, RZ, 0xfc, !PT ;  /* 0x0000002003033812 */ /* 0x000fe200078efcff */
[----:B------:R-:W4:Y:S01]  /*211f0*/  LDL.LU R61, [R1+0x46c] ;  /* 0x00046c00013d7983 */ /* 0x000f220000300800 */
[----:B------:R-:W-:Y:S02]  /*21200*/  ISETP.LT.OR P3, PT, R30, 0x8a, !P6 ;  /* 0x0000008a1e00780c */ /* 0x000fe40007761670 */
[----:B---3--:R-:W-:-:S04]  /*21210*/  LOP3.LUT R35, R35, 0xff, RZ, 0xc0, !PT ;  /* 0x000000ff23237812 */ /* 0x008fc800078ec0ff */
        /* <DEDUP_REMOVED lines=34> */
[----:B---3--:R-:W-:-:S04]  /*21440*/  LOP3.LUT R35, R35, 0xff, RZ, 0xc0, !PT ;  /* 0x000000ff23237812 */ /* 0x008fc800078ec0ff */
[----:B------:R-:W-:-:S05]  /*21450*/  F2FP.F16.E4M3.UNPACK_B R35, R35 ;  /* 0x00000023ff23723e */ /* 0x000fca00020006ff */
[----:B------:R-:W-:-:S05]  /*21460*/  HADD2.F32 R35, -RZ, R35.H0_H0 ;  /* 0x20000023ff237230 */ /* 0x000fca0000004100 */
[----:B------:R-:W-:-:S04]  /*21470*/  FMUL R35, R35, UR50 ;  /* 0x0000003223237c20 */ /* 0x000fc80008400000 */
[----:B----4-:R-:W-:-:S05]  /*21480*/  FFMA R35, R61, UR51, R35 ;  /* 0x000000333d237c23 */ /* 0x010fca0008000023 */
[----:B------:R-:W-:-:S05]  /*21490*/  F2FP.SATFINITE.E4M3.F32.PACK_AB_MERGE_C R35, RZ, R35, RZ ;  /* 0x00000023ff23723e */ /* 0x000fca00048070ff */
[----:B------:R1:W-:Y:S01]  /*214a0*/  @!P2 STG.E.U8 desc[UR54][R40.64+0x19], R35 ;  /* 0x000019232800a986 */ /* 0x0003e2000c101136 */
[----:B0-----:R-:W-:Y:S01]  /*214b0*/  @!P3 IADD3 R42, P2, P4, R38, UR8, R36 ;  /* 0x00000008262abc10 */ /* 0x001fe2000fc5e024 */
[----:B-1----:R-:W-:-:S04]  /*214c0*/  @!P3 IMAD R35, R11, 0x180, RZ ;  /* 0x000001800b23b824 */ /* 0x002fc800078e02ff */
[----:B------:R-:W-:-:S05]  /*214d0*/  @!P3 IMAD.IADD R35, R39, 0x1, R35 ;  /* 0x000000012723b824 */ /* 0x000fca00078e0223 */
[----:B------:R-:W-:Y:S02]  /*214e0*/  @!P3 IADD3.X R43, R35, UR7, R37, P2, P4 ;  /* 0x00000007232bbc10 */ /* 0x000fe400097e8425 */
[----:B------:R-:W-:-:S06]  /*214f0*/  PRMT R35, RZ, 0x7610, R35 ;  /* 0x00007610ff237816 */ /* 0x000fcc0000000023 */
[----:B------:R-:W3:Y:S01]  /*21500*/  @!P5 LDG.E.U8 R35, desc[UR54][R28.64+0x18] ;  /* 0x000018361c23d981 */ /* 0x000ee2000c1e1100 */
[----:B------:R-:W-:-:S03]  /*21510*/  LOP3.LUT R3, R3, 0xffffffef, RZ, 0xc0, !PT ;  /* 0xffffffef03037812 */ /* 0x000fc600078ec0ff */
[----:B------:R0:W-:Y:S01]  /*21520*/  @!P3 STL.64 [R1+0xe0], R42 ;  /* 0x0000e02a0100b387 */ /* 0x0001e20000100a00 */
[----:B------:R-:W-:Y:S02]  /*21530*/  @P3 LOP3.LUT R3, R3, 0x10, RZ, 0xfc, !PT ;  /* 0x0000001003033812 */ /* 0x000fe400078efcff */
[----:B------:R-:W-:Y:S01]  /*21540*/  ISETP.LT.OR P3, PT, R30, 0x92, !P6 ;  /* 0x000000921e00780c */ /* 0x000fe20007761670 */
[----:B------:R-:W4:-:S12]  /*21550*/  LDL.LU R61, [R1+0x474] ;  /* 0x00047400013d7983 */ /* 0x000f180000300800 */
[----:B------:R-:W0:Y:S01]  /*21560*/  @!P3 LDC.64 R36, c[0x0][0x5c0] ;  /* 0x00017000ff24bb82 */ /* 0x000e220000000a00 */
[----:B------:R-:W-:Y:S02]  /*21570*/  @!P3 IMAD.MOV.U32 R38, RZ, RZ, R24 ;  /* 0x000000ffff26b224 */ /* 0x000fe400078e0018 */
[----:B------:R-:W-:Y:S02]  /*21580*/  @!P3 IMAD.MOV.U32 R39, RZ, RZ, R31 ;  /* 0x000000ffff27b224 */ /* 0x000fe400078e001f */
[----:B------:R-:W-:-:S03]  /*21590*/  @!P3 IMAD.WIDE.U32 R38, R10, 0x180, R38 ;  /* 0x000001800a26b825 */ /* 0x000fc600078e0026 */
[----:B0-----:R-:W-:Y:S02]  /*215a0*/  @!P3 IADD3 R42, P2, P4, R38, UR8, R36 ;  /* 0x00000008262abc10 */ /* 0x001fe4000fc5e024 */
[C---:B------:R-:W-:Y:S02]  /*215b0*/  LOP3.LUT P1, RZ, R32.reuse, 0x10000000, RZ, 0xc0, !PT ;  /* 0x1000000020ff7812 */ /* 0x040fe4000782c0ff */
[----:B------:R-:W-:-:S04]  /*215c0*/  LOP3.LUT R32, R32, 0xfff7ffff, RZ, 0xc0, !PT ;  /* 0xfff7ffff20207812 */ /* 0x000fc800078ec0ff */
[----:B------:R-:W-:Y:S02]  /*215d0*/  @P0 LOP3.LUT R32, R32, 0x80000, RZ, 0xfc, !PT ;  /* 0x0008000020200812 */ /* 0x000fe400078efcff */
[----:B------:R-:W-:Y:S02]  /*215e0*/  LOP3.LUT P0, RZ, R0, 0x10, RZ, 0xc0, !PT ;  /* 0x0000001000ff7812 */ /* 0x000fe4000780c0ff */
[----:B---3--:R-:W-:-:S04]  /*215f0*/  LOP3.LUT R35, R35, 0xff, RZ, 0xc0, !PT ;  /* 0x000000ff23237812 */ /* 0x008fc800078ec0ff */
[----:B------:R-:W-:-:S05]  /*21600*/  F2FP.F16.E4M3.UNPACK_B R35, R35 ;  /* 0x00000023ff23723e */ /* 0x000fca00020006ff */
[----:B------:R-:W-:-:S05]  /*21610*/  HADD2.F32 R35, -RZ, R35.H0_H0 ;  /* 0x20000023ff237230 */ /* 0x000fca0000004100 */
[----:B------:R-:W-:-:S04]  /*21620*/  FMUL R35, R35, UR50 ;  /* 0x0000003223237c20 */ /* 0x000fc80008400000 */
[----:B--2---:R-:W-:Y:S02]  /*21630*/  FFMA R40, R60, UR51, R35 ;  /* 0x000000333c287c23 */ /* 0x004fe40008000023 */
[----:B------:R-:W2:Y:S03]  /*21640*/  LDL.LU R60, [R1+0x478] ;  /* 0x00047800013c7983 */ /* 0x000ea60000300800 */
[----:B------:R-:W-:Y:S01]  /*21650*/  F2FP.SATFINITE.E4M3.F32.PACK_AB_MERGE_C R40, RZ, R40, RZ ;  /* 0x00000028ff28723e */ /* 0x000fe200048070ff */
[----:B------:R-:W-:-:S04]  /*21660*/  @!P3 IMAD R35, R11, 0x180, RZ ;  /* 0x000001800b23b824 */ /* 0x000fc800078e02ff */
[----:B------:R-:W-:Y:S01]  /*21670*/  @!P5 STG.E.U8 desc[UR54][R58.64+0x18], R40 ;  /* 0x000018283a00d986 */ /* 0x000fe2000c101136 */
[----:B------:R-:W-:Y:S01]  /*21680*/  ISETP.LT.OR P5, PT, R30, 0x99, !P6 ;  /* 0x000000991e00780c */ /* 0x000fe200077a1670 */
[----:B------:R-:W-:-:S05]  /*21690*/  @!P3 IMAD.IADD R35, R39, 0x1, R35 ;  /* 0x000000012723b824 */ /* 0x000fca00078e0223 */
[----:B------:R-:W-:-:S07]  /*216a0*/  @!P3 IADD3.X R43, R35, UR7, R37, P2, P4 ;  /* 0x00000007232bbc10 */ /* 0x000fce00097e8425 */
[----:B------:R-:W0:Y:S01]  /*216b0*/  @!P5 LDC.64 R36, c[0x0][0x5c0] ;  /* 0x00017000ff24db82 */ /* 0x000e220000000a00 */
[----:B------:R-:W-:Y:S02]  /*216c0*/  @!P5 IMAD.MOV.U32 R38, RZ, RZ, R24 ;  /* 0x000000ffff26d224 */ /* 0x000fe400078e0018 */
[----:B------:R-:W-:Y:S02]  /*216d0*/  @!P5 IMAD.MOV.U32 R39, RZ, RZ, R31 ;  /* 0x000000ffff27d224 */ /* 0x000fe400078e001f */
[----:B------:R-:W-:Y:S02]  /*216e0*/  @!P5 IMAD R35, R11, 0x180, RZ ;  /* 0x000001800b23d824 */ /* 0x000fe400078e02ff */
[----:B------:R-:W-:Y:S01]  /*216f0*/  @!P5 IMAD.WIDE.U32 R38, R10, 0x180, R38 ;  /* 0x000001800a26d825 */ /* 0x000fe200078e0026 */
[----:B------:R0:W-:Y:S03]  /*21700*/  @!P3 STL.64 [R1+0xd8], R42 ;  /* 0x0000d82a0100b387 */ /* 0x0001e60000100a00 */
        /* <DEDUP_REMOVED lines=9> */
[----:B------:R-:W-:Y:S02]  /*217a0*/  @P5 LOP3.LUT R3, R3, 0x4, RZ, 0xfc, !PT ;  /* 0x0000000403035812 */ /* 0x000fe400078efcff */
[----:B------:R-:W-:-:S13]  /*217b0*/  ISETP.LT.OR P5, PT, R30, 0x9a, !P6 ;  /* 0x0000009a1e00780c */ /* 0x000fda00077a1670 */
[----:B------:R-:W0:Y:S01]  /*217c0*/  @!P5 LDC.64 R36, c[0x0][0x5c0] ;  /* 0x00017000ff24db82 */ /* 0x000e220000000a00 */
[----:B------:R-:W-:Y:S02]  /*217d0*/  @!P5 IMAD.MOV.U32 R38, RZ, RZ, R24 ;  /* 0x000000ffff26d224 */ /* 0x000fe400078e0018 */
[----:B------:R-:W-:Y:S02]  /*217e0*/  @!P5 IMAD.MOV.U32 R39, RZ, RZ, R31 ;  /* 0x000000ffff27d224 */ /* 0x000fe400078e001f */
[----:B------:R-:W-:-:S03]  /*217f0*/  @!P5 IMAD.WIDE.U32 R38, R10, 0x180, R38 ;  /* 0x000001800a26d825 */ /* 0x000fc600078e0026 */
[----:B0-----:R-:W-:Y:S02]  /*21800*/  @!P5 IADD3 R40, P2, P4, R38, UR8, R36 ;  /* 0x000000082628dc10 */ /* 0x001fe4000fc5e024 */
[----:B---3--:R-:W-:-:S04]  /*21810*/  LOP3.LUT R35, R35, 0xff, RZ, 0xc0, !PT ;  /* 0x000000ff23237812 */ /* 0x008fc800078ec0ff */
[----:B------:R-:W-:-:S05]  /*21820*/  F2FP.F16.E4M3.UNPACK_B R35, R35 ;  /* 0x00000023ff23723e */ /* 0x000fca00020006ff */
[----:B------:R-:W-:-:S05]  /*21830*/  HADD2.F32 R35, -RZ, R35.H0_H0 ;  /* 0x20000023ff237230 */ /* 0x000fca0000004100 */
[----:B------:R-:W-:-:S04]  /*21840*/  FMUL R35, R35, UR50 ;  /* 0x0000003223237c20 */ /* 0x000fc80008400000 */
[----:B----4-:R-:W-:Y:S02]  /*21850*/  FFMA R35, R61, UR51, R35 ;  /* 0x000000333d237c23 */ /* 0x010fe40008000023 */
[----:B------:R-:W3:Y:S03]  /*21860*/  LDL.LU R61, [R1+0x47c] ;  /* 0x00047c00013d7983 */ /* 0x000ee60000300800 */
[----:B------:R-:W-:-:S05]  /*21870*/  F2FP.SATFINITE.E4M3.F32.PACK_AB_MERGE_C R35, RZ, R35, RZ ;  /* 0x00000023ff23723e */ /* 0x000fca00048070ff */
[----:B------:R0:W-:Y:S01]  /*21880*/  @!P0 STG.E.U8 desc[UR54][R50.64+0x19], R35 ;  /* 0x0000192332008986 */ /* 0x0001e2000c101136 */
[----:B------:R-:W-:Y:S01]  /*21890*/  ISETP.GE.AND P0, PT, R9, 0x1, PT ;  /* 0x000000010900780c */ /* 0x000fe20003f06270 */
[----:B0-----:R-:W-:-:S04]  /*218a0*/  @!P5 IMAD R35, R11, 0x180, RZ ;  /* 0x000001800b23d824 */ /* 0x001fc800078e02ff */
[----:B------:R-:W-:-:S05]  /*218b0*/  @!P5 IMAD.IADD R35, R39, 0x1, R35 ;  /* 0x000000012723d824 */ /* 0x000fca00078e0223 */
[----:B------:R-:W-:Y:S02]  /*218c0*/  @!P5 IADD3.X R41, R35, UR7, R37, P2, P4 ;  /* 0x000000072329dc10 */ /* 0x000fe400097e8425 */
        /* <DEDUP_REMOVED lines=10> */
[----:B--2---:R-:W-:-:S05]  /*21970*/  FFMA R35, R60, UR51, R35 ;  /* 0x000000333c237c23 */ /* 0x004fca0008000023 */
[----:B------:R-:W-:-:S05]  /*21980*/  F2FP.SATFINITE.E4M3.F32.PACK_AB_MERGE_C R35, RZ, R35, RZ ;  /* 0x00000023ff23723e */ /* 0x000fca00048070ff */
[----:B------:R0:W-:Y:S01]  /*21990*/  @!P2 STG.E.U8 desc[UR54][R36.64+0x20], R35 ;  /* 0x000020232400a986 */ /* 0x0001e2000c101136 */
[----:B------:R-:W-:Y:S02]  /*219a0*/  ISETP.LT.OR P2, PT, R30, 0x22, !P0 ;  /* 0x000000221e00780c */ /* 0x000fe40004741670 */
[----:B0-----:R-:W-:-:S11]  /*219b0*/  PRMT R35, RZ, 0x7610, R35 ;  /* 0x00007610ff237816 */ /* 0x001fd60000000023 */
[----:B------:R-:W0:Y:S01]  /*219c0*/  @!P2 LDC.64 R36, c[0x0][0x5c0] ;  /* 0x00017000ff24ab82 */ /* 0x000e220000000a00 */
[----:B------:R-:W2:Y:S01]  /*219d0*/  @!P2 LDG.E.U8 R35, desc[UR54][R26.64+0x21] ;  /* 0x000021361a23a981 */ /* 0x000ea2000c1e1100 */
[----:B------:R-:W-:-:S03]  /*219e0*/  LOP3.LUT R33, R33, 0x7fffffff, RZ, 0xc0, !PT ;  /* 0x7fffffff21217812 */ /* 0x000fc600078ec0ff */
[----:B------:R-:W-:Y:S01]  /*219f0*/  @!P5 STL.64 [R1+0xe8], R40 ;  /* 0x0000e8280100d387 */ /* 0x000fe20000100a00 */
[----:B------:R-:W-:Y:S02]  /*21a00*/  @P5 LOP3.LUT R33, R33, 0x80000000, RZ, 0xfc, !PT ;  /* 0x8000000021215812 */ /* 0x000fe400078efcff */
[----:B------:R-:W-:Y:S01]  /*21a10*/  ISETP.LT.OR P5, PT, R30, 0xa1, !P6 ;  /* 0x000000a11e00780c */ /* 0x000fe200077a1670 */
[----:B------:R-:W4:Y:S01]  /*21a20*/  LDL.LU R60, [R1+0x480] ;  /* 0x00048000013c7983 */ /* 0x000f220000300800 */
[----:B0-----:R-:W-:-:S05]  /*21a30*/  @!P2 IADD3 R36, P4, R24, R36, RZ ;  /* 0x000000241824a210 */ /* 0x001fca0007f9e0ff */
[----:B------:R-:W-:-:S06]  /*21a40*/  @!P2 IMAD.X R37, R31, 0x1, R37, P4 ;  /* 0x000000011f25a824 */ /* 0x000fcc00020e0625 */
[----:B------:R-:W-:Y:S02]  /*21a50*/  @!P5 IMAD.MOV.U32 R38, RZ, RZ, R24 ;  /* 0x000000ffff26d224 */ /* 0x000fe400078e0018 */
[----:B------:R-:W-:Y:S02]  /*21a60*/  @!P5 IMAD.MOV.U32 R39, RZ, RZ, R31 ;  /* 0x000000ffff27d224 */ /* 0x000fe400078e001f */
[----:B------:R-:W-:Y:S01]  /*21a70*/  @!P5 IMAD.WIDE.U32 R38, R10, 0x180, R38 ;  /* 0x000001800a26d825 */ /* 0x000fe200078e0026 */
[----:B------:R-:W-:Y:S02]  /*21a80*/  LOP3.LUT P3, RZ, R32, 0x8000000, RZ, 0xc0, !PT ;  /* 0x0800000020ff7812 */ /* 0x000fe4000786c0ff */
[----:B--2---:R-:W-:-:S04]  /*21a90*/  LOP3.LUT R35, R35, 0xff, RZ, 0xc0, !PT ;  /* 0x000000ff23237812 */ /* 0x004fc800078ec0ff */
[----:B------:R-:W-:-:S05]  /*21aa0*/  F2FP.F16.E4M3.UNPACK_B R35, R35 ;  /* 0x00000023ff23723e */ /* 0x000fca00020006ff */
[----:B------:R-:W-:-:S05]  /*21ab0*/  HADD2.F32 R35, -RZ, R35.H0_H0 ;  /* 0x20000023ff237230 */ /* 0x000fca0000004100 */
[----:B------:R-:W-:-:S04]  /*21ac0*/  FMUL R35, R35, UR50 ;  /* 0x0000003223237c20 */ /* 0x000fc80008400000 */
[----:B---3--:R-:W-:Y:S01]  /*21ad0*/  FFMA R35, R61, UR51, R35 ;  /* 0x000000333d237c23 */ /* 0x008fe20008000023 */
[----:B------:R-:W-:Y:S01]  /*21ae0*/  LOP3.LUT R3, R3, 0xfffeffff, RZ, 0xc0, !PT ;  /* 0xfffeffff03037812 */ /* 0x000fe200078ec0ff */
[----:B------:R-:W2:Y:S03]  /*21af0*/  LDL.LU R61, [R1+0x484] ;  /* 0x00048400013d7983 */ /* 0x000ea60000300800 */
[----:B------:R-:W-:-:S05]  /*21b00*/  F2FP.SATFINITE.E4M3.F32.PACK_AB_MERGE_C R35, RZ, R35, RZ ;  /* 0x00000023ff23723e */ /* 0x000fca00048070ff */
[----:B------:R0:W-:Y:S02]  /*21b10*/  @!P2 STG.E.U8 desc[UR54][R36.64+0x21], R35 ;  /* 0x000021232400a986 */ /* 0x0001e4000c101136 */
[----:B0-----:R-:W0:Y:S01]  /*21b20*/  @!P5 LDC.64 R36, c[0x0][0x5c0] ;  /* 0x00017000ff24db82 */ /* 0x001e220000000a00 */
[----:B------:R-:W-:-:S04]  /*21b30*/  @!P5 IMAD R35, R11, 0x180, RZ ;  /* 0x000001800b23d824 */ /* 0x000fc800078e02ff */
[----:B------:R-:W-:Y:S01]  /*21b40*/  @!P5 IMAD.IADD R35, R39, 0x1, R35 ;  /* 0x000000012723d824 */ /* 0x000fe200078e0223 */
[----:B0-----:R-:W-:-:S04]  /*21b50*/  @!P5 IADD3 R40, P2, P4, R38, UR8, R36 ;  /* 0x000000082628dc10 */ /* 0x001fc8000fc5e024 */
[----:B------:R-:W-:Y:S02]  /*21b60*/  @!P5 IADD3.X R41, R35, UR7, R37, P2, P4 ;  /* 0x000000072329dc10 */ /* 0x000fe400097e8425 */
[----:B------:R-:W-:Y:S02]  /*21b70*/  ISETP.LT.OR P2, PT, R30, 0x21, !P3 ;  /* 0x000000211e00780c */ /* 0x000fe40005f41670 */
[----:B------:R-:W-:-:S11]  /*21b80*/  PRMT R35, RZ, 0x7610, R35 ;  /* 0x00007610ff237816 */ /* 0x000fd60000000023 */
[----:B------:R-:W3:Y:S01]  /*21b90*/  @!P2 LDG.E.U8 R35, desc[UR54][R12.64+0x20] ;  /* 0x000020360c23a981 */ /* 0x000ee2000c1e1100 */
[----:B------:R-:W0:Y:S01]  /*21ba0*/  @!P2 LDC.64 R36, c[0x0][0x5c0] ;  /* 0x00017000ff24ab82 */ /* 0x000e220000000a00 */
[----:B------:R-:W-:Y:S02]  /*21bb0*/  @P5 LOP3.LUT R3, R3, 0x10000, RZ, 0xfc, !PT ;  /* 0x0001000003035812 */ /* 0x000fe400078efcff */
[----:B------:R-:W-:Y:S01]  /*21bc0*/  @!P5 STL.64 [R1+0x130], R40 ;  /* 0x000130280100d387 */ /* 0x000fe20000100a00 */
[----:B0-----:R-:W-:-:S04]  /*21bd0*/  @!P2 IADD3 R36, P4, P5, R24, UR8, R36 ;  /* 0x000000081824ac10 */ /* 0x001fc8000fd9e024 */
[----:B------:R-:W-:Y:S02]  /*21be0*/  @!P2 IADD3.X R37, R31, UR7, R37, P4, P5 ;  /* 0x000000071f25ac10 */ /* 0x000fe4000a7ea425 */
        /* <DEDUP_REMOVED lines=14> */
[----:B------:R-:W-:-:S13]  /*21cd0*/  ISETP.LT.OR P5, PT, R30, 0xa2, !P6 ;  /* 0x000000a21e00780c */ /* 0x000fda00077a1670 */
[----:B------:R-:W-:Y:S02]  /*21ce0*/  @!P5 IMAD.MOV.U32 R38, RZ, RZ, R24 ;  /* 0x000000ffff26d224 */ /* 0x000fe400078e0018 */
[----:B------:R-:W-:Y:S02]  /*21cf0*/  @!P5 IMAD.MOV.U32 R39, RZ, RZ, R31 ;  /* 0x000000ffff27d224 */ /* 0x000fe400078e001f */
[----:B------:R-:W-:Y:S01]  /*21d00*/  @!P5 IMAD.WIDE.U32 R38, R10, 0x180, R38 ;  /* 0x000001800a26d825 */ /* 0x000fe200078e0026 */
        /* <DEDUP_REMOVED lines=23> */
[----:B---3--:R-:W-:-:S05]  /*21e80*/  FFMA R35, R60, UR51, R35 ;  /* 0x000000333c237c23 */ /* 0x008fca0008000023 */
[----:B------:R-:W-:-:S05]  /*21e90*/  F2FP.SATFINITE.E4M3.F32.PACK_AB_MERGE_C R35, RZ, R35, RZ ;  /* 0x00000023ff23723e */ /* 0x000fca00048070ff */
[----:B------:R0:W-:Y:S01]  /*21ea0*/  @!P2 STG.E.U8 desc[UR54][R36.64+0x28], R35 ;  /* 0x000028232400a986 */ /* 0x0001e2000c101136 */
[----:B------:R-:W-:Y:S02]  /*21eb0*/  ISETP.LT.OR P2, PT, R30, 0x2a, !P0 ;  /* 0x0000002a1e00780c */ /* 0x000fe40004741670 */
[----:B0-----:R-:W-:-:S11]  /*21ec0*/  PRMT R35, RZ, 0x7610, R35 ;  /* 0x00007610ff237816 */ /* 0x001fd60000000023 */
[----:B------:R-:W0:Y:S01]  /*21ed0*/  @!P2 LDC.64 R36, c[0x0][0x5c0] ;  /* 0x00017000ff24ab82 */ /* 0x000e220000000a00 */
[----:B------:R-:W3:Y:S01]  /*21ee0*/  @!P2 LDG.E.U8 R35, desc[UR54][R26.64+0x29] ;  /* 0x000029361a23a981 */ /* 0x000ee2000c1e1100 */
        /* <DEDUP_REMOVED lines=160> */
[----:B------:R-:W-:Y:S02]  /*228f0*/  ISETP.LT.OR P0, PT, R30, 0xb9, !P6 ;  /* 0x000000b91e00780c */ /* 0x000fe40007701670 */
[----:B0-----:R-:W-:-:S05]  /*22900*/  @!P2 IADD3 R36, P4, R24, R36, RZ ;  /* 0x000000241824a210 */ /* 0x001fca0007f9e0ff */
[----:B------:R-:W-:-:S06]  /*22910*/  @!P2 IMAD.X R37, R31, 0x1, R37, P4 ;  /* 0x000000011f25a824 */ /* 0x000fcc00020e0625 */
[----:B------:R-:W-:Y:S02]  /*22920*/  @!P0 IMAD.MOV.U32 R38, RZ, RZ, R24 ;  /* 0x000000ffff268224 */ /* 0x000fe400078e0018 */
[----:B------:R-:W-:Y:S02]  /*22930*/  @!P0 IMAD.MOV.U32 R39, RZ, RZ, R31 ;  /* 0x000000ffff278224 */ /* 0x000fe400078e001f */
[----:B------:R-:W-:Y:S01]  /*22940*/  @!P0 IMAD.WIDE.U32 R38, R10, 0x180, R38 ;  /* 0x000001800a268825 */ /* 0x000fe200078e0026 */
[----:B------:R-:W-:Y:S04]  /*22950*/  @!P5 STL.64 [R1+0x108], R40 ;  /* 0x000108280100d387 */ /* 0x000fe80000100a00 */
[----:B------:R-:W4:Y:S01]  /*22960*/  LDL.LU R60, [R1+0x4b0] ;  /* 0x0004b000013c7983 */ /* 0x000f220000300800 */
        /* <DEDUP_REMOVED lines=19> */
[----:B0-----:R-:W-:-:S04]  /*22aa0*/  @!P2 IADD3 R36, P4, P5, R24, UR8, R36 ;  /* 0x000000081824ac10 */ /* 0x001fc8000fd9e024 */
[----:B------:R-:W-:Y:S02]  /*22ab0*/  @!P2 IADD3.X R37, R31, UR7, R37, P4, P5 ;  /* 0x000000071f25ac10 */ /* 0x000fe4000a7ea425 */
[----:B---3--:R-:W-:-:S04]  /*22ac0*/  LOP3.LUT R35, R35, 0xff, RZ, 0xc0, !PT ;  /* 0x000000ff23237812 */ /* 0x008fc800078ec0ff */
[----:B------:R-:W-:-:S05]  /*22ad0*/  F2FP.F16.E4M3.UNPACK_B R35, R35 ;  /* 0x00000023ff23723e */ /* 0x000fca00020006ff */
[----:B------:R-:W-:-:S05]  /*22ae0*/  HADD2.F32 R35, -RZ, R35.H0_H0 ;  /* 0x20000023ff237230 */ /* 0x000fca0000004100 */
[----:B------:R-:W-:-:S04]  /*22af0*/  FMUL R35, R35, UR50 ;  /* 0x0000003223237c20 */ /* 0x000fc80008400000 */
[----:B----4-:R-:W-:-:S05]  /*22b00*/  FFMA R35, R60, UR51, R35 ;  /* 0x000000333c237c23 */ /* 0x010fca0008000023 */
        /* <DEDUP_REMOVED lines=11> */
[----:B0-----:R-:W-:-:S04]  /*22bc0*/  @!P2 IADD3 R36, P4, P5, R24, UR8, R36 ;  /* 0x000000081824ac10 */ /* 0x001fc8000fd9e024 */
[----:B------:R-:W-:-:S07]  /*22bd0*/  @!P2 IADD3.X R37, R31, UR7, R37, P4, P5 ;  /* 0x000000071f25ac10 */ /* 0x000fce000a7ea425 */
[----:B------:R-:W-:Y:S02]  /*22be0*/  @!P0 IMAD.MOV.U32 R38, RZ, RZ, R24 ;  /* 0x000000ffff268224 */ /* 0x000fe400078e0018 */
[----:B------:R-:W-:Y:S02]  /*22bf0*/  @!P0 IMAD.MOV.U32 R39, RZ, RZ, R31 ;  /* 0x000000ffff278224 */ /* 0x000fe400078e001f */
[----:B------:R-:W-:Y:S01]  /*22c00*/  @!P0 IMAD.WIDE.U32 R38, R10, 0x180, R38 ;  /* 0x000001800a268825 */ /* 0x000fe200078e0026 */
[----:B---3--:R-:W-:-:S04]  /*22c10*/  LOP3.LUT R35, R35, 0xff, RZ, 0xc0, !PT ;  /* 0x000000ff23237812 */ /* 0x008fc800078ec0ff */
        /* <DEDUP_REMOVED lines=15> */
[----:B------:R-:W0:Y:S02]  /*22d10*/  @!P2 LDC.64 R36, c[0x0][0x5c0] ;  /* 0x00017000ff24ab82 */ /* 0x000e240000000a00 */
        /* <DEDUP_REMOVED lines=13> */
[----:B------:R-:W-:-:S04]  /*22df0*/  LOP3.LUT R32, R32, 0xfeffffff, RZ, 0xc0, !PT ;  /* 0xfeffffff20207812 */ /* 0x000fc800078ec0ff */
[----:B------:R-:W-:Y:S02]  /*22e00*/  @P3 LOP3.LUT R32, R32, 0x1000000, RZ, 0xfc, !PT ;  /* 0x0100000020203812 */ /* 0x000fe400078efcff */
[----:B------:R-:W-:Y:S02]  /*22e10*/  ISETP.GE.AND P3, PT, R9, 0x89, PT ;  /* 0x000000890900780c */ /* 0x000fe40003f66270 */
[----:B0-----:R-:W-:-:S04]  /*22e20*/  @!P2 IADD3 R36, P4, P5, R24, UR6, R36 ;  /* 0x000000061824ac10 */ /* 0x001fc8000fd9e024 */
[----:B------:R-:W-:Y:S02]  /*22e30*/  @!P2 IADD3.X R37, R31, UR5, R37, P4, P5 ;  /* 0x000000051f25ac10 */ /* 0x000fe4000a7ea425 */
[----:B------:R-:W-:Y:S01]  /*22e40*/  ISETP.LT.OR P4, PT, R30, 0x21, !P3 ;  /* 0x000000211e00780c */ /* 0x000fe20005f81670 */
[----:B------:R-:W-:Y:S01]  /*22e50*/  IMAD.U32 R38, RZ, RZ, UR7 ;  /* 0x00000007ff267e24 */ /* 0x000fe2000f8e00ff */
[----:B------:R-:W-:Y:S04]  /*22e60*/  @!P0 STL.64 [R1+0xf8], R40 ;  /* 0x0000f82801008387 */ /* 0x000fe80000100a00 */
[----:B------:R-:W4:Y:S01]  /*22e70*/  LDL.LU R60, [R1+0x4c0] ;  /* 0x0004c000013c7983 */ /* 0x000f220000300800 */
        /* <DEDUP_REMOVED lines=14> */
[----:B------:R-:W3:Y:S01]  /*22f60*/  @!P4 LDG.E.U8 R35, desc[UR54][R16.64+0x20] ;  /* 0x000020361023c981 */ /* 0x000ee2000c1e1100 */
[----:B------:R-:W-:Y:S01]  /*22f70*/  @!P4 IMAD.X R37, R38, 0x1, R37, P2 ;  /* 0x000000012625c824 */ /* 0x000fe200010e0625 */
[----:B------:R-:W-:-:S13]  /*22f80*/  ISETP.LT.OR P2, PT, R30, 0x22, !P3 ;  /* 0x000000221e00780c */ /* 0x000fda0005f41670 */
[----:B------:R-:W0:Y:S01]  /*22f90*/  @!P2 LDC.64 R38, c[0x0][0x5c0] ;  /* 0x00017000ff26ab82 */ /* 0x000e220000000a00 */
[----:B---3--:R-:W-:-:S04]  /*22fa0*/  LOP3.LUT R35, R35, 0xff, RZ, 0xc0, !PT ;  /* 0x000000ff23237812 */ /* 0x008fc800078ec0ff */
[----:B------:R-:W-:-:S05]  /*22fb0*/  F2FP.F16.E4M3.UNPACK_B R35, R35 ;  /* 0x00000023ff23723e */ /* 0x000fca00020006ff */
[----:B------:R-:W-:-:S05]  /*22fc0*/  HADD2.F32 R35, -RZ, R35.H0_H0 ;  /* 0x20000023ff237230 */ /* 0x000fca0000004100 */
[----:B------:R-:W-:-:S04]  /*22fd0*/  FMUL R35, R35, UR50 ;  /* 0x0000003223237c20 */ /* 0x000fc80008400000 */
[----:B----4-:R-:W-:Y:S01]  /*22fe0*/  FFMA R35, R60, UR51, R35 ;  /* 0x000000333c237c23 */ /* 0x010fe20008000023 */
[----:B------:R-:W-:Y:S01]  /*22ff0*/  IMAD.U32 R40, RZ, RZ, UR8 ;  /* 0x00000008ff287e24 */ /* 0x000fe2000f8e00ff */
[----:B------:R-:W-:Y:S01]  /*23000*/  LOP3.LUT R33, R33, 0xf7ffffff, RZ, 0xc0, !PT ;  /* 0xf7ffffff21217812 */ /* 0x000fe200078ec0ff */
[----:B------:R-:W-:Y:S01]  /*23010*/  IMAD.U32 R42, RZ, RZ, UR7 ;  /* 0x00000007ff2a7e24 */ /* 0x000fe2000f8e00ff */
[----:B------:R-:W3:Y:S01]  /*23020*/  LDL.LU R60, [R1+0x4c8] ;  /* 0x0004c800013c7983 */ /* 0x000ee20000300800 */
[----:B------:R-:W-:-:S05]  /*23030*/  F2FP.SATFINITE.E4M3.F32.PACK_AB_MERGE_C R35, RZ, R35, RZ ;  /* 0x00000023ff23723e */ /* 0x000fca00048070ff */
[----:B------:R1:W-:Y:S02]  /*23040*/  @!P4 STG.E.U8 desc[UR54][R36.64+0x20], R35 ;  /* 0x000020232400c986 */ /* 0x0003e4000c101136 */
[----:B-1----:R-:W-:-:S06]  /*23050*/  PRMT R35, RZ, 0x7610, R35 ;  /* 0x00007610ff237816 */ /* 0x002fcc0000000023 */
[----:B------:R-:W4:Y:S01]  /*23060*/  @!P2 LDG.E.U8 R35, desc[UR54][R16.64+0x21] ;  /* 0x000021361023a981 */ /* 0x000f22000c1e1100 */
[----:B------:R-:W-:Y:S02]  /*23070*/  @!P2 IADD3 R40, P5, P6, R40, UR6, R24 ;  /* 0x000000062828ac10 */ /* 0x000fe4000febe018 */
[----:B------:R-:W-:Y:S02]  /*23080*/  @P0 LOP3.LUT R33, R33, 0x8000000, RZ, 0xfc, !PT ;  /* 0x0800000021210812 */ /* 0x000fe400078efcff */
[----:B------:R-:W-:Y:S02]  /*23090*/  @!P2 IADD3.X R42, R42, UR5, R31, P5, P6 ;  /* 0x000000052a2aac10 */ /* 0x000fe4000afec41f */
[----:B0-----:R-:W-:Y:S02]  /*230a0*/  @!P2 IADD3 R38, P0, R40, R38, RZ ;  /* 0x000000262826a210 */ /* 0x001fe40007f1e0ff */
[----:B------:R-:W-:-:S03]  /*230b0*/  ISETP.LT.OR P4, PT, R30, 0x29, !P1 ;  /* 0x000000291e00780c */ /* 0x000fc60004f81670 */
[----:B------:R-:W-:-:S10]  /*230c0*/  @!P2 IMAD.X R39, R42, 0x1, R39, P0 ;  /* 0x000000012a27a824 */ /* 0x000fd400000e0627 */
[----:B------:R-:W0:Y:S01]  /*230d0*/  @!P4 LDC.64 R36, c[0x0][0x5c0] ;  /* 0x00017000ff24cb82 */ /* 0x000e220000000a00 */
[----:B----4-:R-:W-:-:S04]  /*230e0*/  LOP3.LUT R35, R35, 0xff, RZ, 0xc0, !PT ;  /* 0x000000ff23237812 */ /* 0x010fc800078ec0ff */
[----:B------:R-:W-:-:S05]  /*230f0*/  F2FP.F16.E4M3.UNPACK_B R35, R35 ;  /* 0x00000023ff23723e */ /* 0x000fca00020006ff */
[----:B------:R-:W-:-:S05]  /*23100*/  HADD2.F32 R35, -RZ, R35.H0_H0 ;  /* 0x20000023ff237230 */ /* 0x000fca0000004100 */
[----:B------:R-:W-:-:S04]  /*23110*/  FMUL R35, R35, UR50 ;  /* 0x0000003223237c20 */ /* 0x000fc80008400000 */
[----:B--2---:R-:W-:Y:S01]  /*23120*/  FFMA R35, R61, UR51, R35 ;  /* 0x000000333d237c23 */ /* 0x004fe20008000023 */
[----:B0-----:R-:W-:Y:S01]  /*23130*/  @!P4 IADD3 R40, P5, P6, R24, UR6, R36 ;  /* 0x000000061828cc10 */ /* 0x001fe2000febe024 */
[----:B------:R-:W2:Y:S03]  /*23140*/  LDL.LU R61, [R1+0x4cc] ;  /* 0x0004cc00013d7983 */ /* 0x000ea60000300800 */
[----:B------:R-:W-:-:S05]  /*23150*/  F2FP.SATFINITE.E4M3.F32.PACK_AB_MERGE_C R35, RZ, R35, RZ ;  /* 0x00000023ff23723e */ /* 0x000fca00048070ff */
[----:B------:R0:W-:Y:S02]  /*23160*/  @!P2 STG.E.U8 desc[UR54][R38.64+0x21], R35 ;  /* 0x000021232600a986 */ /* 0x0001e4000c101136 */
[----:B0-----:R-:W-:-:S06]  /*23170*/  PRMT R35, RZ, 0x7610, R35 ;  /* 0x00007610ff237816 */ /* 0x001fcc0000000023 */
[----:B------:R-:W4:Y:S01]  /*23180*/  @!P4 LDG.E.U8 R35, desc[UR54][R14.64+0x28] ;  /* 0x000028360e23c981 */ /* 0x000f22000c1e1100 */
[----:B------:R-:W-:Y:S02]  /*23190*/  @!P4 IADD3.X R41, R31, UR5, R37, P5, P6 ;  /* 0x000000051f29cc10 */ /* 0x000fe4000afec425 */
[----:B------:R-:W-:-:S13]  /*231a0*/  ISETP.LT.OR P5, PT, R30, 0x2a, !P1 ;  /* 0x0000002a1e00780c */ /* 0x000fda0004fa1670 */
[----:B------:R-:W0:Y:S01]  /*231b0*/  @!P5 LDC.64 R36, c[0x0][0x5c0] ;  /* 0x00017000ff24db82 */ /* 0x000e220000000a00 */
        /* <DEDUP_REMOVED lines=8> */
[----:B------:R1:W-:Y:S02]  /*23240*/  @!P4 STG.E.U8 desc[UR54][R40.64+0x28], R35 ;  /* 0x000028232800c986 */ /* 0x0003e4000c101136 */
[----:B-1----:R-:W-:-:S06]  /*23250*/  PRMT R35, RZ, 0x7610, R35 ;  /* 0x00007610ff237816 */ /* 0x002fcc0000000023 */
[----:B------:R-:W4:Y:S01]  /*23260*/  @!P5 LDG.E.U8 R35, desc[UR54][R14.64+0x29] ;  /* 0x000029360e23d981 */ /* 0x000f22000c1e1100 */
[----:B0-----:R-:W-:-:S04]  /*23270*/  @!P5 IADD3 R38, P2, P6, R24, UR6, R36 ;  /* 0x000000061826dc10 */ /* 0x001fc8000fe5e024 */
[----:B------:R-:W-:Y:S02]  /*23280*/  @!P5 IADD3.X R39, R31, UR5, R37, P2, P6 ;  /* 0x000000051f27dc10 */ /* 0x000fe400097ec425 */
[----:B------:R-:W0:Y:S02]  /*23290*/  @!P0 LDC.64 R36, c[0x0][0x5c0] ;  /* 0x00017000ff248b82 */ /* 0x000e240000000a00 */
[----:B0-----:R-:W-:-:S04]  /*232a0*/  @!P0 IADD3 R44, P2, P6, R24, UR6, R36 ;  /* 0x00000006182c8c10 */ /* 0x001fc8000fe5e024 */
[----:B------:R-:W-:Y:S02]  /*232b0*/  @!P0 IADD3.X R45, R31, UR5, R37, P2, P6 ;  /* 0x000000051f2d8c10 */ /* 0x000fe400097ec425 */
[----:B------:R-:W-:-:S13]  /*232c0*/  ISETP.LT.OR P2, PT, R30, 0x32, !P1 ;  /* 0x000000321e00780c */ /* 0x000fda0004f41670 */
[----:B------:R-:W0:Y:S02]  /*232d0*/  @!P2 LDC.64 R36, c[0x0][0x5c0] ;  /* 0x00017000ff24ab82 */ /* 0x000e240000000a00 */
        /* <DEDUP_REMOVED lines=11> */
[----:B------:R-:W1:Y:S01]  /*23390*/  @!P5 LDC.64 R36, c[0x0][0x5c0] ;  /* 0x00017000ff24db82 */ /* 0x000e620000000a00 */
[----:B0-----:R-:W-:Y:S02]  /*233a0*/  IMAD.U32 R35, RZ, RZ, UR8 ;  /* 0x00000008ff237e24 */ /* 0x001fe4000f8e00ff */
[----:B------:R-:W-:-:S03]  /*233b0*/  IMAD.U32 R38, RZ, RZ, UR7 ;  /* 0x00000007ff267e24 */ /* 0x000fc6000f8e00ff */
[----:B------:R-:W-:-:S04]  /*233c0*/  @!P5 IADD3 R35, P4, P6, R35, UR6, R24 ;  /* 0x000000062323dc10 */ /* 0x000fc8000fe9e018 */
[----:B------:R-:W-:Y:S02]  /*233d0*/  @!P5 IADD3.X R38, R38, UR5, R31, P4, P6 ;  /* 0x000000052626dc10 */ /* 0x000fe4000a7ec41f */
[----:B-1----:R-:W-:Y:S02]  /*233e0*/  @!P5 IADD3 R36, P4, R35, R36, RZ ;  /* 0x000000242324d210 */ /* 0x002fe40007f9e0ff */
[----:B------:R-:W-:-:S06]  /*233f0*/  PRMT R35, RZ, 0x7610, R35 ;  /* 0x00007610ff237816 */ /* 0x000fcc0000000023 */
[----:B------:R-:W4:Y:S01]  /*23400*/  @!P5 LDG.E.U8 R35, desc[UR54][R16.64+0x28] ;  /* 0x000028361023d981 */ /* 0x000f22000c1e1100 */
[----:B------:R-:W-:Y:S01]  /*23410*/  @!P5 IMAD.X R37, R38, 0x1, R37, P4 ;  /* 0x000000012625d824 */ /* 0x000fe200020e0625 */
[----:B------:R-:W-:Y:S02]  /*23420*/  ISETP.LT.OR P4, PT, R30, 0x2a, !P3 ;  /* 0x0000002a1e00780c */ /* 0x000fe40005f81670 */
[----:B------:R-:W-:Y:S02]  /*23430*/  LOP3.LUT R32, R32, 0xfbffffff, RZ, 0xc0, !PT ;  /* 0xfbffffff20207812 */ /* 0x000fe400078ec0ff */
[----:B----4-:R-:W-:-:S09]  /*23440*/  LOP3.LUT R35, R35, 0xff, RZ, 0xc0, !PT ;  /* 0x000000ff23237812 */ /* 0x010fd200078ec0ff */
[----:B------:R-:W0:Y:S01]  /*23450*/  @!P4 LDC.64 R38, c[0x0][0x5c0] ;  /* 0x00017000ff26cb82 */ /* 0x000e220000000a00 */
[----:B------:R-:W-:-:S05]  /*23460*/  F2FP.F16.E4M3.UNPACK_B R35, R35 ;  /* 0x00000023ff23723e */ /* 0x000fca00020006ff */
[----:B------:R-:W-:-:S05]  /*23470*/  HADD2.F32 R35, -RZ, R35.H0_H0 ;  /* 0x20000023ff237230 */ /* 0x000fca0000004100 */
[----:B------:R-:W-:-:S04]  /*23480*/  FMUL R35, R35, UR50 ;  /* 0x0000003223237c20 */ /* 0x000fc80008400000 */
[----:B---3--:R-:W-:Y:S01]  /*23490*/  FFMA R35, R60, UR51, R35 ;  /* 0x000000333c237c23 */ /* 0x008fe20008000023 */
[----:B------:R-:W-:Y:S01]  /*234a0*/  @P2 LOP3.LUT R32, R32, 0x4000000, RZ, 0xfc, !PT ;  /* 0x0400000020202812 */ /* 0x000fe200078efcff */
[----:B------:R-:W-:Y:S01]  /*234b0*/  IMAD.U32 R40, RZ, RZ, UR8 ;  /* 0x00000008ff287e24 */ /* 0x000fe2000f8e00ff */
[----:B------:R-:W-:Y:S01]  /*234c0*/  LOP3.LUT R0, R0, 0xfffffffd, RZ, 0xc0, !PT ;  /* 0xfffffffd00007812 */ /* 0x000fe200078ec0ff */
[----:B------:R-:W-:Y:S01]  /*234d0*/  IMAD.U32 R41, RZ, RZ, UR7 ;  /* 0x00000007ff297e24 */ /* 0x000fe2000f8e00ff */
[----:B------:R-:W-:Y:S01]  /*234e0*/  F2FP.SATFINITE.E4M3.F32.PACK_AB_MERGE_C R35, RZ, R35, RZ ;  /* 0x00000023ff23723e */ /* 0x000fe200048070ff */
[----:B------:R-:W3:Y:S04]  /*234f0*/  LDL.LU R60, [R1+0x4d8] ;  /* 0x0004d800013c7983 */ /* 0x000ee80000300800 */
[----:B------:R1:W-:Y:S02]  /*23500*/  @!P5 STG.E.U8 desc[UR54][R36.64+0x28], R35 ;  /* 0x000028232400d986 */ /* 0x0003e4000c101136 */
[----:B-1----:R-:W-:-:S06]  /*23510*/  PRMT R35, RZ, 0x7610, R35 ;  /* 0x00007610ff237816 */ /* 0x002fcc0000000023 */
[----:B------:R-:W4:Y:S01]  /*23520*/  @!P4 LDG.E.U8 R35, desc[UR54][R16.64+0x29] ;  /* 0x000029361023c981 */ /* 0x000f22000c1e1100 */
[----:B------:R-:W-:-:S13]  /*23530*/  ISETP.LT.OR P2, PT, R30, 0x39, !P1 ;  /* 0x000000391e00780c */ /* 0x000fda0004f41670 */
[----:B------:R-:W1:Y:S01]  /*23540*/  @!P2 LDC.64 R36, c[0x0][0x5c0] ;  /* 0x00017000ff24ab82 */ /* 0x000e620000000a00 */
[----:B------:R-:W-:Y:S02]  /*23550*/  @P0 LOP3.LUT R0, R0, 0x2, RZ, 0xfc, !PT ;  /* 0x0000000200000812 */ /* 0x000fe400078efcff */
[----:B------:R-:W-:Y:S02]  /*23560*/  @!P4 IADD3 R40, P0, P6, R40, UR6, R24 ;  /* 0x000000062828cc10 */ /* 0x000fe4000fe1e018 */
[----:B------:R-:W-:Y:S02]  /*23570*/  LOP3.LUT R0, R0, 0xfffffffb, RZ, 0xc0, !PT ;  /* 0xfffffffb00007812 */ /* 0x000fe400078ec0ff */
[----:B------:R-:W-:Y:S02]  /*23580*/  @!P4 IADD3.X R41, R41, UR5, R31, P0, P6 ;  /* 0x000000052929cc10 */ /* 0x000fe400087ec41f */
[----:B0-----:R-:W-:Y:S02]  /*23590*/  @!P4 IADD3 R38, P0, R40, R38, RZ ;  /* 0x000000262826c210 */ /* 0x001fe40007f1e0ff */
[----:B------:R-:W-:-:S03]  /*235a0*/  @P2 LOP3.LUT R0, R0, 0x4, RZ, 0xfc, !PT ;  /* 0x0000000400002812 */ /* 0x000fc600078efcff */
[----:B------:R-:W-:Y:S01]  /*235b0*/  @!P4 IMAD.X R39, R41, 0x1, R39, P0 ;  /* 0x000000012927c824 */ /* 0x000fe200000e0627 */
[----:B-1----:R-:W-:-:S04]  /*235c0*/  @!P2 IADD3 R46, P5, P6, R24, UR6, R36 ;  /* 0x00000006182eac10 */ /* 0x002fc8000febe024 */
[----:B------:R-:W-:Y:S02]  /*235d0*/  @!P2 IADD3.X R47, R31, UR5, R37, P5, P6 ;  /* 0x000000051f2fac10 */ /* 0x000fe4000afec425 */
[C---:B------:R-:W-:Y:S02]  /*235e0*/  LOP3.LUT P2, RZ, R32.reuse, 0x4000000, RZ, 0xc0, !PT ;  /* 0x0400000020ff7812 */ /* 0x040fe4000784c0ff */
[----:B------:R-:W-:-:S04]  /*235f0*/  LOP3.LUT R32, R32, 0xffdfffff, RZ, 0xc0, !PT ;  /* 0xffdfffff20207812 */ /* 0x000fc800078ec0ff */
        /* <DEDUP_REMOVED lines=9> */
[----:B------:R-:W-:Y:S02]  /*23690*/  ISETP.LT.OR P4, PT, R30, 0x3a, !P1 ;  /* 0x0000003a1e00780c */ /* 0x000fe40004f81670 */
[----:B------:R-:W-:Y:S02]  /*236a0*/  LOP3.LUT P1, RZ, R0, 0x2, RZ, 0xc0, !PT ;  /* 0x0000000200ff7812 */ /* 0x000fe4000782c0ff */
[----:B0-----:R-:W-:-:S09]  /*236b0*/  PRMT R35, RZ, 0x7610, R35 ;  /* 0x00007610ff237816 */ /* 0x001fd20000000023 */
[----:B------:R-:W0:Y:S02]  /*236c0*/  @!P4 LDC.64 R36, c[0x0][0x5c0] ;  /* 0x00017000ff24cb82 */ /* 0x000e240000000a00 */
[----:B------:R-:W4:Y:S01]  /*236d0*/  @!P1 LDG.E.U8 R35, desc[UR54][R14.64+0x30] ;  /* 0x000030360e239981 */ /* 0x000f22000c1e1100 */
[----:B------:R-:W-:Y:S02]  /*236e0*/  LOP3.LUT R32, R32, 0xfdffffff, RZ, 0xc0, !PT ;  /* 0xfdffffff20207812 */ /* 0x000fe400078ec0ff */
[----:B------:R-:W-:Y:S02]  /*236f0*/  ISETP.GE.AND P0, PT, R9, 0x101, PT ;  /* 0x000001010900780c */ /* 0x000fe40003f06270 */
[----:B------:R-:W-:Y:S02]  /*23700*/  @P4 LOP3.LUT R32, R32, 0x2000000, RZ, 0xfc, !PT ;  /* 0x0200000020204812 */ /* 0x000fe400078efcff */
[----:B0-----:R-:W-:-:S04]  /*23710*/  @!P4 IADD3 R40, P5, P6, R24, UR6, R36 ;  /* 0x000000061828cc10 */ /* 0x001fc8000febe024 */
        /* <DEDUP_REMOVED lines=8> */
[----:B0-----:R-:W-:Y:S01]  /*237a0*/  @!P4 IADD3 R48, P5, P6, R24, UR11, R36 ;  /* 0x0000000b1830cc10 */ /* 0x001fe2000febe024 */
[----:B------:R-:W-:Y:S01]  /*237b0*/  IMAD.U32 R38, RZ, RZ, UR7 ;  /* 0x00000007ff267e24 */ /* 0x000fe2000f8e00ff */
[----:B------:R-:W3:Y:S02]  /*237c0*/  LDL.LU R60, [R1+0x4e0] ;  /* 0x0004e000013c7983 */ /* 0x000ee40000300800 */
[----:B------:R-:W-:-:S05]  /*237d0*/  F2FP.SATFINITE.E4M3.F32.PACK_AB_MERGE_C R35, RZ, R35, RZ ;  /* 0x00000023ff23723e */ /* 0x000fca00048070ff */
[----:B------:R0:W-:Y:S02]  /*237e0*/  @!P1 STG.E.U8 desc[UR54][R44.64+0x30], R35 ;  /* 0x000030232c009986 */ /* 0x0001e4000c101136 */
[----:B0-----:R-:W-:-:S06]  /*237f0*/  PRMT R35, RZ, 0x7610, R35 ;  /* 0x00007610ff237816 */ /* 0x001fcc0000000023 */
[----:B------:R-:W4:Y:S01]  /*23800*/  @!P2 LDG.E.U8 R35, desc[UR54][R14.64+0x31] ;  /* 0x000031360e23a981 */ /* 0x000f22000c1e1100 */
[----:B------:R-:W-:Y:S02]  /*23810*/  ISETP.LT.OR P1, PT, R30, 0x22, !P0 ;  /* 0x000000221e00780c */ /* 0x000fe40004721670 */
[----:B------:R-:W-:-:S11]  /*23820*/  @!P4 IADD3.X R49, R31, UR10, R37, P5, P6 ;  /* 0x0000000a1f31cc10 */ /* 0x000fd6000afec425 */
[----:B------:R-:W0:Y:S02]  /*23830*/  @!P1 LDC.64 R36, c[0x0][0x5c0] ;  /* 0x00017000ff249b82 */ /* 0x000e240000000a00 */
        /* <DEDUP_REMOVED lines=12> */
[----:B-1----:R-:W-:-:S05]  /*23900*/  IMAD.U32 R35, RZ, RZ, UR8 ;  /* 0x00000008ff237e24 */ /* 0x002fca000f8e00ff */
[----:B------:R-:W-:-:S04]  /*23910*/  @!P5 IADD3 R35, P2, P6, R35, UR6, R24 ;  /* 0x000000062323dc10 */ /* 0x000fc8000fe5e018 */
[----:B------:R-:W-:Y:S02]  /*23920*/  @!P5 IADD3.X R38, R38, UR5, R31, P2, P6 ;  /* 0x000000052626dc10 */ /* 0x000fe400097ec41f */
[----:B0-----:R-:W-:Y:S02]  /*23930*/  @!P5 IADD3 R36, P2, R35, R36, RZ ;  /* 0x000000242324d210 */ /* 0x001fe40007f5e0ff */
[----:B------:R-:W-:-:S06]  /*23940*/  PRMT R35, RZ, 0x7610, R35 ;  /* 0x00007610ff237816 */ /* 0x000fcc0000000023 */
[----:B------:R-:W4:Y:S01]  /*23950*/  @!P5 LDG.E.U8 R35, desc[UR54][R16.64+0x30] ;  /* 0x000030361023d981 */ /* 0x000f22000c1e1100 */
[----:B------:R-:W-:Y:S01]  /*23960*/  @!P5 IMAD.X R37, R38, 0x1, R37, P2 ;  /* 0x000000012625d824 */ /* 0x000fe200010e0625 */
[----:B------:R-:W-:Y:S02]  /*23970*/  ISETP.LT.OR P2, PT, R30, 0x32, !P3 ;  /* 0x000000321e00780c */ /* 0x000fe40005f41670 */
[----:B------:R-:W-:Y:S02]  /*23980*/  LOP3.LUT R0, R0, 0xffffffef, RZ, 0xc0, !PT ;  /* 0xffffffef00007812 */ /* 0x000fe400078ec0ff */
[----:B----4-:R-:W-:Y:S01]  /*23990*/  LOP3.LUT R35, R35, 0xff, RZ, 0xc0, !PT ;  /* 0x000000ff23237812 */ /* 0x010fe200078ec0ff */
[----:B------:R-:W-:-:S08]  /*239a0*/  IMAD.U32 R42, RZ, RZ, UR8 ;  /* 0x00000008ff2a7e24 */ /* 0x000fd0000f8e00ff */
        /* <DEDUP_REMOVED lines=8> */
[----:B------:R-:W3:Y:S01]  /*23a30*/  LDL.LU R60, [R1+0x4e8] ;  /* 0x0004e800013c7983 */ /* 0x000ee20000300800 */
[----:B------:R-:W-:-:S05]  /*23a40*/  F2FP.SATFINITE.E4M3.F32.PACK_AB_MERGE_C R35, RZ, R35, RZ ;  /* 0x00000023ff23723e */ /* 0x000fca00048070ff */
[----:B------:R1:W-:Y:S02]  /*23a50*/  @!P5 STG.E.U8 desc[UR54][R36.64+0x30], R35 ;  /* 0x000030232400d986 */ /* 0x0003e4000c101136 */
[----:B-1----:R-:W-:-:S06]  /*23a60*/  PRMT R35, RZ, 0x7610, R35 ;  /* 0x00007610ff237816 */ /* 0x002fcc0000000023 */
[----:B------:R-:W4:Y:S01]  /*23a70*/  @!P2 LDG.E.U8 R35, desc[UR54][R16.64+0x31] ;  /* 0x000031361023a981 */ /* 0x000f22000c1e1100 */
[----:B------:R-:W-:-:S04]  /*23a80*/  LOP3.LUT R0, R0, 0xfffffff7, RZ, 0xc0, !PT ;  /* 0xfffffff700007812 */ /* 0x000fc800078ec0ff */
[----:B------:R-:W-:Y:S02]  /*23a90*/  @P1 LOP3.LUT R0, R0, 0x8, RZ, 0xfc, !PT ;  /* 0x0000000800001812 */ /* 0x000fe400078efcff */
[----:B------:R-:W-:-:S04]  /*23aa0*/  @!P2 IADD3 R42, P1, P6, R42, UR6, R24 ;  /* 0x000000062a2aac10 */ /* 0x000fc8000fe3e018 */
[----:B------:R-:W-:Y:S02]  /*23ab0*/  @!P2 IADD3.X R43, R43, UR5, R31, P1, P6 ;  /* 0x000000052b2bac10 */ /* 0x000fe40008fec41f */
[----:B------:R-:W-:-:S13]  /*23ac0*/  ISETP.LT.OR P1, PT, R30, 0x29, !P0 ;  /* 0x000000291e00780c */ /* 0x000fda0004721670 */
[----:B------:R-:W1:Y:S01]  /*23ad0*/  @!P1 LDC.64 R36, c[0x0][0x5c0] ;  /* 0x00017000ff249b82 */ /* 0x000e620000000a00 */
[----:B0-----:R-:W-:Y:S02]  /*23ae0*/  @!P2 IADD3 R38, P4, R42, R38, RZ ;  /* 0x000000262a26a210 */ /* 0x001fe40007f9e0ff */
[----:B------:R-:W-:-:S03]  /*23af0*/  @P1 LOP3.LUT R32, R32, 0x400000, RZ, 0xfc, !PT ;  /* 0x0040000020201812 */ /* 0x000fc600078efcff */
[----:B------:R-:W-:Y:S01]  /*23b00*/  @!P2 IMAD.X R39, R43, 0x1, R39, P4 ;  /* 0x000000012b27a824 */ /* 0x000fe200020e0627 */
[----:B-1----:R-:W-:-:S04]  /*23b10*/  @!P1 IADD3 R50, P5, P6, R24, UR11, R36 ;  /* 0x0000000b18329c10 */ /* 0x002fc8000febe024 */
[----:B------:R-:W-:Y:S02]  /*23b20*/  @!P1 IADD3.X R51, R31, UR10, R37, P5, P6 ;  /* 0x0000000a1f339c10 */ /* 0x000fe4000afec425 */
[----:B------:R-:W-:Y:S02]  /*23b30*/  LOP3.LUT P1, RZ, R0, 0x4, RZ, 0xc0, !PT ;  /* 0x0000000400ff7812 */ /* 0x000fe4000782c0ff */
[----:B----4-:R-:W-:-:S04]  /*23b40*/  LOP3.LUT R35, R35, 0xff, RZ, 0xc0, !PT ;  /* 0x000000ff23237812 */ /* 0x010fc800078ec0ff */
[----:B------:R-:W-:-:S05]  /*23b50*/  F2FP.F16.E4M3.UNPACK_B R35, R35 ;  /* 0x00000023ff23723e */ /* 0x000fca00020006ff */
[----:B------:R-:W-:-:S05]  /*23b60*/  HADD2.F32 R35, -RZ, R35.H0_H0 ;  /* 0x20000023ff237230 */ /* 0x000fca0000004100 */
[----:B------:R-:W-:-:S04]  /*23b70*/  FMUL R35, R35, UR50 ;  /* 0x0000003223237c20 */ /* 0x000fc80008400000 */
[----:B--2---:R-:W-:Y:S01]  /*23b80*/  FFMA R35, R61, UR51, R35 ;  /* 0x000000333d237c23 */ /* 0x004fe20008000023 */
[----:B------:R-:W-:Y:S01]  /*23b90*/  LOP3.LUT P4, RZ, R32, 0x2000000, RZ, 0xc0, !PT ;  /* 0x0200000020ff7812 */ /* 0x000fe2000788c0ff */
[----:B------:R-:W2:Y:S03]  /*23ba0*/  LDL.LU R61, [R1+0x4ec] ;  /* 0x0004ec00013d7983 */ /* 0x000ea60000300800 */
[----:B------:R-:W-:-:S05]  /*23bb0*/  F2FP.SATFINITE.E4M3.F32.PACK_AB_MERGE_C R35, RZ, R35, RZ ;  /* 0x00000023ff23723e */ /* 0x000fca00048070ff */
[----:B------:R0:W-:Y:S02]  /*23bc0*/  @!P2 STG.E.U8 desc[UR54][R38.64+0x31], R35 ;  /* 0x000031232600a986 */ /* 0x0001e4000c101136 */
[----:B0-----:R-:W-:-:S06]  /*23bd0*/  PRMT R35, RZ, 0x7610, R35 ;  /* 0x00007610ff237816 */ /* 0x001fcc0000000023 */
[----:B------:R-:W4:Y:S01]  /*23be0*/  @!P1 LDG.E.U8 R35, desc[UR54][R14.64+0x38] ;  /* 0x000038360e239981 */ /* 0x000f22000c1e1100 */
[----:B------:R-:W-:-:S13]  /*23bf0*/  ISETP.LT.OR P2, PT, R30, 0x2a, !P0 ;  /* 0x0000002a1e00780c */ /* 0x000fda0004741670 */
[----:B------:R-:W0:Y:S01]  /*23c00*/  @!P2 LDC.64 R36, c[0x0][0x5c0] ;  /* 0x00017000ff24ab82 */ /* 0x000e220000000a00 */
[----:B------:R-:W-:-:S04]  /*23c10*/  LOP3.LUT R32, R32, 0xff7fffff, RZ, 0xc0, !PT ;  /* 0xff7fffff20207812 */ /* 0x000fc800078ec0ff */
[----:B------:R-:W-:Y:S02]  /*23c20*/  @P2 LOP3.LUT R32, R32, 0x800000, RZ, 0xfc, !PT ;  /* 0x0080000020202812 */ /* 0x000fe400078efcff */
[----:B0-----:R-:W-:Y:S02]  /*23c30*/  @!P2 IADD3 R42, P5, P6, R24, UR11, R36 ;  /* 0x0000000b182aac10 */ /* 0x001fe4000febe024 */
[----:B----4-:R-:W-:-:S04]  /*23c40*/  LOP3.LUT R35, R35, 0xff, RZ, 0xc0, !PT ;  /* 0x000000ff23237812 */ /* 0x010fc800078ec0ff */
[----:B------:R-:W-:-:S05]  /*23c50*/  F2FP.F16.E4M3.UNPACK_B R35, R35 ;  /* 0x00000023ff23723e */ /* 0x000fca00020006ff */
[----:B------:R-:W-:-:S05]  /*23c60*/  HADD2.F32 R35, -RZ, R35.H0_H0 ;  /* 0x20000023ff237230 */ /* 0x000fca0000004100 */
[----:B------:R-:W-:-:S04]  /*23c70*/  FMUL R35, R35, UR50 ;  /* 0x0000003223237c20 */ /* 0x000fc80008400000 */
[----:B---3--:R-:W-:Y:S01]  /*23c80*/  FFMA R35, R60, UR51, R35 ;  /* 0x000000333c237c23 */ /* 0x008fe20008000023 */
[----:B------:R-:W-:Y:S01]  /*23c90*/  @!P2 IADD3.X R43, R31, UR10, R37, P5, P6 ;  /* 0x0000000a1f2bac10 */ /* 0x000fe2000afec425 */
[----:B------:R-:W-:Y:S01]  /*23ca0*/  IMAD.U32 R38, RZ, RZ, UR7 ;  /* 0x00000007ff267e24 */ /* 0x000fe2000f8e00ff */
[----:B------:R-:W3:Y:S02]  /*23cb0*/  LDL.LU R60, [R1+0x4f0] ;  /* 0x0004f000013c7983 */ /* 0x000ee40000300800 */
[----:B------:R-:W-:-:S05]  /*23cc0*/  F2FP.SATFINITE.E4M3.F32.PACK_AB_MERGE_C R35, RZ, R35, RZ ;  /* 0x00000023ff23723e */ /* 0x000fca00048070ff */
[----:B------:R0:W-:Y:S02]  /*23cd0*/  @!P1 STG.E.U8 desc[UR54][R46.64+0x38], R35 ;  /* 0x000038232e009986 */ /* 0x0001e4000c101136 */
[----:B0-----:R-:W-:-:S06]  /*23ce0*/  PRMT R35, RZ, 0x7610, R35 ;  /* 0x00007610ff237816 */ /* 0x001fcc0000000023 */
[----:B------:R-:W4:Y:S01]  /*23cf0*/  @!P4 LDG.E.U8 R35, desc[UR54][R14.64+0x39] ;  /* 0x000039360e23c981 */ /* 0x000f22000c1e1100 */
[----:B------:R-:W-:-:S13]  /*23d00*/  ISETP.LT.OR P2, PT, R30, 0x31, !P0 ;  /* 0x000000311e00780c */ /* 0x000fda0004741670 */
[----:B------:R-:W0:Y:S01]  /*23d10*/  @!P2 LDC.64 R36, c[0x0][0x5c0] ;  /* 0x00017000ff24ab82 */ /* 0x000e220000000a00 */
[----:B------:R-:W-:Y:S02]  /*23d20*/  ISETP.LT.OR P1, PT, R30, 0x32, !P0 ;  /* 0x000000321e00780c */ /* 0x000fe40004721670 */
[----:B0-----:R-:W-:-:S04]  /*23d30*/  @!P2 IADD3 R52, P5, P6, R24, UR11, R36 ;  /* 0x0000000b1834ac10 */ /* 0x001fc8000febe024 */
[----:B------:R-:W-:-:S07]  /*23d40*/  @!P2 IADD3.X R53, R31, UR10, R37, P5, P6 ;  /* 0x0000000a1f35ac10 */ /* 0x000fce000afec425 */
        /* <DEDUP_REMOVED lines=21> */
[----:B------:R-:W-:-:S11]  /*23ea0*/  LOP3.LUT R0, R0, 0xffffff7f, RZ, 0xc0, !PT ;  /* 0xffffff7f00007812 */ /* 0x000fd600078ec0ff */
[----:B------:R-:W0:Y:S01]  /*23eb0*/  @!P4 LDC.64 R38, c[0x0][0x5c0] ;  /* 0x00017000ff26cb82 */ /* 0x000e220000000a00 */
[----:B----4-:R-:W-:-:S04]  /*23ec0*/  LOP3.LUT R35, R35, 0xff, RZ, 0xc0, !PT ;  /* 0x000000ff23237812 */ /* 0x010fc800078ec0ff */
[----:B------:R-:W-:-:S05]  /*23ed0*/  F2FP.F16.E4M3.UNPACK_B R35, R35 ;  /* 0x00000023ff23723e */ /* 0x000fca00020006ff */
[----:B------:R-:W-:-:S05]  /*23ee0*/  HADD2.F32 R35, -RZ, R35.H0_H0 ;  /* 0x20000023ff237230 */ /* 0x000fca0000004100 */
[----:B------:R-:W-:-:S04]  /*23ef0*/  FMUL R35, R35, UR50 ;  /* 0x0000003223237c20 */ /* 0x000fc80008400000 */
[----:B---3--:R-:W-:Y:S01]  /*23f00*/  FFMA R35, R60, UR51, R35 ;  /* 0x000000333c237c23 */ /* 0x008fe20008000023 */
[----:B------:R-:W-:Y:S01]  /*23f10*/  @P2 LOP3.LUT R0, R0, 0x80, RZ, 0xfc, !PT ;  /* 0x0000008000002812 */ /* 0x000fe200078efcff */
[----:B------:R-:W-:Y:S01]  /*23f20*/  IMAD.U32 R40, RZ, RZ, UR8 ;  /* 0x00000008ff287e24 */ /* 0x000fe2000f8e00ff */
[----:B------:R-:W3:Y:S02]  /*23f30*/  LDL.LU R60, [R1+0x4f8] ;  /* 0x0004f800013c7983 */ /* 0x000ee40000300800 */
[----:B------:R-:W-:-:S05]  /*23f40*/  F2FP.SATFINITE.E4M3.F32.PACK_AB_MERGE_C R35, RZ, R35, RZ ;  /* 0x00000023ff23723e */ /* 0x000fca00048070ff */
[----:B------:R1:W-:Y:S02]  /*23f50*/  @!P5 STG.E.U8 desc[UR54][R36.64+0x38], R35 ;  /* 0x000038232400d986 */ /* 0x0003e4000c101136 */
[----:B-1----:R-:W-:-:S06]  /*23f60*/  PRMT R35, RZ, 0x7610, R35 ;  /* 0x00007610ff237816 */ /* 0x002fcc0000000023 */
[----:B------:R-:W4:Y:S01]  /*23f70*/  @!P4 LDG.E.U8 R35, desc[UR54][R16.64+0x39] ;  /* 0x000039361023c981 */ /* 0x000f22000c1e1100 */
[----:B------:R-:W-:Y:S01]  /*23f80*/  LOP3.LUT R0, R0, 0xfffffffb, RZ, 0xc0, !PT ;  /* 0xfffffffb00007812 */ /* 0x000fe200078ec0ff */
[----:B------:R-:W-:-:S03]  /*23f90*/  IMAD.U32 R41, RZ, RZ, UR7 ;  /* 0x00000007ff297e24 */ /* 0x000fc6000f8e00ff */
[----:B------:R-:W-:Y:S02]  /*23fa0*/  @P1 LOP3.LUT R0, R0, 0x4, RZ, 0xfc, !PT ;  /* 0x0000000400001812 */ /* 0x000fe400078efcff */
[----:B------:R-:W-:-:S04]  /*23fb0*/  @!P4 IADD3 R40, P1, P6, R40, UR6, R24 ;  /* 0x000000062828cc10 */ /* 0x000fc8000fe3e018 */
[----:B------:R-:W-:Y:S02]  /*23fc0*/  @!P4 IADD3.X R41, R41, UR5, R31, P1, P6 ;  /* 0x000000052929cc10 */ /* 0x000fe40008fec41f */
[----:B0-----:R-:W-:Y:S02]  /*23fd0*/  @!P4 IADD3 R38, P1, R40, R38, RZ ;  /* 0x000000262826c210 */ /* 0x001fe40007f3e0ff */
[----:B------:R-:W-:-:S03]  /*23fe0*/  LOP3.LUT P2, RZ, R0, 0x10, RZ, 0xc0, !PT ;  /* 0x0000001000ff7812 */ /* 0x000fc6000784c0ff */
[----:B------:R-:W-:Y:S01]  /*23ff0*/  @!P4 IMAD.X R39, R41, 0x1, R39, P1 ;  /* 0x000000012927c824 */ /* 0x000fe200008e0627 */
        /* <DEDUP_REMOVED lines=9> */
[----:B------:R-:W-:-:S03]  /*24090*/  LOP3.LUT R0, R0, 0xfffffeff, RZ, 0xc0, !PT ;  /* 0xfffffeff00007812 */ /* 0x000fc600078ec0ff */
[----:B------:R-:W1:Y:S01]  /*240a0*/  @!P3 LDC.64 R36, c[0x0][0x5c0] ;  /* 0x00017000ff24bb82 */ /* 0x000e620000000a00 */
[----:B0-----:R-:W-:-:S06]  /*240b0*/  PRMT R35, RZ, 0x7610, R35 ;  /* 0x00007610ff237816 */ /* 0x001fcc0000000023 */
[----:B------:R-:W4:Y:S01]  /*240c0*/  @!P2 LDG.E.U8 R35, desc[UR54][R18.64+0x20] ;  /* 0x000020361223a981 */ /* 0x000f22000c1e1100 */
[----:B------:R-:W-:-:S04]  /*240d0*/  @P3 LOP3.LUT R0, R0, 0x100, RZ, 0xfc, !PT ;  /* 0x0000010000003812 */ /* 0x000fc800078efcff */
[----:B------:R-:W-:Y:S02]  /*240e0*/  LOP3.LUT P1, RZ, R0, 0x8, RZ, 0xc0, !PT ;  /* 0x0000000800ff7812 */ /* 0x000fe4000782c0ff */
[----:B------:R-:W-:Y:S02]  /*240f0*/  ISETP.LT.OR P0, PT, R30, 0x3a, !P0 ;  /* 0x0000003a1e00780c */ /* 0x000fe40004701670 */
[----:B-1----:R-:W-:-:S04]  /*24100*/  @!P3 IADD3 R54, P5, P6, R24, UR11, R36 ;  /* 0x0000000b1836bc10 */ /* 0x002fc8000febe024 */
[----:B------:R-:W-:-:S07]  /*24110*/  @!P3 IADD3.X R55, R31, UR10, R37, P5, P6 ;  /* 0x0000000a1f37bc10 */ /* 0x000fce000afec425 */
[----:B------:R-:W0:Y:S01]  /*24120*/  @!P0 LDC.64 R36, c[0x0][0x5c0] ;  /* 0x00017000ff248b82 */ /* 0x000e220000000a00 */
[----:B------:R-:W-:-:S04]  /*24130*/  LOP3.LUT P3, RZ, R32, 0x1000000, RZ, 0xc0, !PT ;  /* 0x0100000020ff7812 */ /* 0x000fc8000786c0ff */
[----:B------:R-:W-:Y:S02]  /*24140*/  ISETP.LT.OR P6, PT, R30, 0x41, !P3 ;  /* 0x000000411e00780c */ /* 0x000fe40005fc1670 */
[----:B----4-:R-:W-:-:S04]  /*24150*/  LOP3.LUT R35, R35, 0xff, RZ, 0xc0, !PT ;  /* 0x000000ff23237812 */ /* 0x010fc800078ec0ff */
[----:B------:R-:W-:-:S05]  /*24160*/  F2FP.F16.E4M3.UNPACK_B R35, R35 ;  /* 0x00000023ff23723e */ /* 0x000fca00020006ff */
[----:B------:R-:W-:-:S05]  /*24170*/  HADD2.F32 R35, -RZ, R35.H0_H0 ;  /* 0x20000023ff237230 */ /* 0x000fca0000004100 */
[----:B------:R-:W-:-:S04]  /*24180*/  FMUL R35, R35, UR50 ;  /* 0x0000003223237c20 */ /* 0x000fc80008400000 */
[----:B---3--:R-:W-:Y:S01]  /*24190*/  FFMA R35, R60, UR51, R35 ;  /* 0x000000333c237c23 */ /* 0x008fe20008000023 */
[----:B0-----:R-:W-:Y:S01]  /*241a0*/  @!P0 IADD3 R40, P4, P5, R24, UR11, R36 ;  /* 0x0000000b18288c10 */ /* 0x001fe2000fd9e024 */
[----:B------:R-:W-:Y:S01]  /*241b0*/  IMAD.U32 R38, RZ, RZ, UR7 ;  /* 0x00000007ff267e24 */ /* 0x000fe2000f8e00ff */
[----:B------:R-:W-:Y:S01]  /*241c0*/  LOP3.LUT R32, R32, 0xffefffff, RZ, 0xc0, !PT ;  /* 0xffefffff20207812 */ /* 0x000fe200078ec0ff */
[----:B------:R-:W3:Y:S01]  /*241d0*/  LDL.LU R60, [R1+0x500] ;  /* 0x00050000013c7983 */ /* 0x000ee20000300800 */
[----:B------:R-:W-:-:S05]  /*241e0*/  F2FP.SATFINITE.E4M3.F32.PACK_AB_MERGE_C R35, RZ, R35, RZ ;  /* 0x00000023ff23723e */ /* 0x000fca00048070ff */
[----:B------:R0:W-:Y:S02]  /*241f0*/  @!P2 STG.E.U8 desc[UR54][R48.64+0x20], R35 ;  /* 0x000020233000a986 */ /* 0x0001e4000c101136 */
[----:B0-----:R-:W-:-:S06]  /*24200*/  PRMT R35, RZ, 0x7610, R35 ;  /* 0x00007610ff237816 */ /* 0x001fcc0000000023 */
[----:B------:R-:W4:Y:S01]  /*24210*/  @!P1 LDG.E.U8 R35, desc[UR54][R18.64+0x21] ;  /* 0x0000213612239981 */ /* 0x000f22000c1e1100 */
[----:B------:R-:W-:Y:S02]  /*24220*/  @!P0 IADD3.X R41, R31, UR10, R37, P4, P5 ;  /* 0x0000000a1f298c10 */ /* 0x000fe4000a7ea425 */
[----:B------:R-:W0:Y:S01]  /*24230*/  @!P6 LDC.64 R36, c[0x0][0x5c0] ;  /* 0x00017000ff24eb82 */ /* 0x000e220000000a00 */
[----:B------:R-:W-:Y:S02]  /*24240*/  @P0 LOP3.LUT R32, R32, 0x100000, RZ, 0xfc, !PT ;  /* 0x0010000020200812 */ /* 0x000fe400078efcff */
[----:B------:R-:W-:Y:S02]  /*24250*/  ISETP.LT.OR P0, PT, R30, 0x42, !P3 ;  /* 0x000000421e00780c */ /* 0x000fe40005f01670 */
[----:B0-----:R-:W-:-:S04]  /*24260*/  @!P6 IADD3 R56, P4, P5, R24, UR8, R36 ;  /* 0x000000081838ec10 */ /* 0x001fc8000fd9e024 */
[----:B------:R-:W-:-:S07]  /*24270*/  @!P6 IADD3.X R57, R31, UR7, R37, P4, P5 ;  /* 0x000000071f39ec10 */ /* 0x000fce000a7ea425 */
[----:B------:R-:W0:Y:S02]  /*24280*/  @!P0 LDC.64 R36, c[0x0][0x5c0] ;  /* 0x00017000ff248b82 */ /* 0x000e240000000a00 */
[----:B0-----:R-:W-:-:S04]  /*24290*/  @!P0 IADD3 R48, P4, P5, R24, UR8, R36 ;  /* 0x0000000818308c10 */ /* 0x001fc8000fd9e024 */
[----:B------:R-:W-:Y:S02]  /*242a0*/  @!P0 IADD3.X R49, R31, UR7, R37, P4, P5 ;  /* 0x000000071f318c10 */ /* 0x000fe4000a7ea425 */
[----:B------:R-:W-:-:S04]  /*242b0*/  ISETP.GE.AND P0, PT, R9, 0x109, PT ;  /* 0x000001090900780c */ /* 0x000fc80003f06270 */
        /* <DEDUP_REMOVED lines=19> */
[----:B----4-:R-:W-:-:S04]  /*243f0*/  LOP3.LUT R35, R35, 0xff, RZ, 0xc0, !PT ;  /* 0x000000ff23237812 */ /* 0x010fc800078ec0ff */
[----:B------:R-:W-:-:S05]  /*24400*/  F2FP.F16.E4M3.UNPACK_B R35, R35 ;  /* 0x00000023ff23723e */ /* 0x000fca00020006ff */
[----:B------:R-:W-:-:S05]  /*24410*/  HADD2.F32 R35, -RZ, R35.H0_H0 ;  /* 0x20000023ff237230 */ /* 0x000fca0000004100 */
[----:B------:R-:W-:-:S04]  /*24420*/  FMUL R35, R35, UR50 ;  /* 0x0000003223237c20 */ /* 0x000fc80008400000 */
[----:B---3--:R-:W-:Y:S01]  /*24430*/  FFMA R35, R60, UR51, R35 ;  /* 0x000000333c237c23 */ /* 0x008fe20008000023 */
[----:B------:R-:W-:Y:S01]  /*24440*/  IMAD.U32 R44, RZ, RZ, UR8 ;  /* 0x00000008ff2c7e24 */ /* 0x000fe2000f8e00ff */
[----:B------:R-:W3:Y:S03]  /*24450*/  LDL.LU R60, [R1+0x508] ;  /* 0x00050800013c7983 */ /* 0x000ee60000300800 */
[----:B------:R-:W-:Y:S01]  /*24460*/  F2FP.SATFINITE.E4M3.F32.PACK_AB_MERGE_C R35, RZ, R35, RZ ;  /* 0x00000023ff23723e */ /* 0x000fe200048070ff */
[----:B------:R-:W-:Y:S01]  /*24470*/  IMAD.U32 R45, RZ, RZ, UR7 ;  /* 0x00000007ff2d7e24 */ /* 0x000fe2000f8e00ff */
[----:B------:R-:W-:Y:S01]  /*24480*/  @!P4 IADD3 R44, P1, P6, R44, UR11, R24 ;  /* 0x0000000b2c2ccc10 */ /* 0x000fe2000fe3e018 */
[----:B------:R-:W4:Y:S04]  /*24490*/  LDL.LU R63, [R1+0x50c] ;  /* 0x00050c00013f7983 */ /* 0x000f280000300800 */
[----:B------:R1:W-:Y:S01]  /*244a0*/  @!P5 STG.E.U8 desc[UR54][R36.64+0x20], R35 ;  /* 0x000020232400d986 */ /* 0x0003e2000c101136 */
[----:B------:R-:W-:-:S02]  /*244b0*/  @!P4 IADD3.X R45, R45, UR10, R31, P1, P6 ;  /* 0x0000000a2d2dcc10 */ /* 0x000fc40008fec41f */
[----:B------:R-:W-:Y:S01]  /*244c0*/  ISETP.LT.OR P2, PT, R30, 0x49, !P3 ;  /* 0x000000491e00780c */ /* 0x000fe20005f41670 */
[----:B------:R-:W4:Y:S01]  /*244d0*/  LDL.LU R62, [R1+0x510] ;  /* 0x00051000013e7983 */ /* 0x000f220000300800 */
[----:B-1----:R-:W-:Y:S02]  /*244e0*/  PRMT R35, RZ, 0x7610, R35 ;  /* 0x00007610ff237816 */ /* 0x002fe40000000023 */
[----:B0-----:R-:W-:-:S09]  /*244f0*/  @!P4 IADD3 R38, P1, R44, R38, RZ ;  /* 0x000000262c26c210 */ /* 0x001fd20007f3e0ff */
[----:B------:R-:W0:Y:S01]  /*24500*/  @!P2 LDC.64 R36, c[0x0][0x5c0] ;  /* 0x00017000ff24ab82 */ /* 0x000e220000000a00 */
[----:B------:R-:W2:Y:S01]  /*24510*/  @!P4 LDG.E.U8 R35, desc[UR54][R20.64+0x21] ;  /* 0x000021361423c981 */ /* 0x000ea2000c1e1100 */
[----:B------:R-:W-:Y:S01]  /*24520*/  @!P4 IMAD.X R39, R45, 0x1, R39, P1 ;  /* 0x000000012d27c824 */ /* 0x000fe200008e0627 */
[----:B------:R-:W-:Y:S02]  /*24530*/  LOP3.LUT P1, RZ, R32, 0x400000, RZ, 0xc0, !PT ;  /* 0x0040000020ff7812 */ /* 0x000fe4000782c0ff */
[----:B--2---:R-:W-:-:S04]  /*24540*/  LOP3.LUT R35, R35, 0xff, RZ, 0xc0, !PT ;  /* 0x000000ff23237812 */ /* 0x004fc800078ec0ff */
[----:B------:R-:W-:-:S05]  /*24550*/  F2FP.F16.E4M3.UNPACK_B R35, R35 ;  /* 0x00000023ff23723e */ /* 0x000fca00020006ff */
[----:B------:R-:W-:-:S05]  /*24560*/  HADD2.F32 R35, -RZ, R35.H0_H0 ;  /* 0x20000023ff237230 */ /* 0x000fca0000004100 */
[----:B------:R-:W-:-:S04]  /*24570*/  FMUL R35, R35, UR50 ;  /* 0x0000003223237c20 */ /* 0x000fc80008400000 */
[----:B------:R-:W-:-:S05]  /*24580*/  FFMA R35, R61, UR51, R35 ;  /* 0x000000333d237c23 */ /* 0x000fca0008000023 */
[----:B------:R-:W-:-:S05]  /*24590*/  F2FP.SATFINITE.E4M3.F32.PACK_AB_MERGE_C R35, RZ, R35, RZ ;  /* 0x00000023ff23723e */ /* 0x000fca00048070ff */
[----:B------:R1:W-:Y:S02]  /*245a0*/  @!P4 STG.E.U8 desc[UR54][R38.64+0x21], R35 ;  /* 0x000021232600c986 */ /* 0x0003e4000c101136 */
[----:B-1----:R-:W-:-:S06]  /*245b0*/  PRMT R35, RZ, 0x7610, R35 ;  /* 0x00007610ff237816 */ /* 0x002fcc0000000023 */
[----:B------:R-:W2:Y:S01]  /*245c0*/  @!P1 LDG.E.U8 R35, desc[UR54][R18.64+0x28] ;  /* 0x0000283612239981 */ /* 0x000ea2000c1e1100 */
[----:B0-----:R-:W-:-:S04]  /*245d0*/  @!P2 IADD3 R58, P5, P6, R24, UR8, R36 ;  /* 0x00000008183aac10 */ /* 0x001fc8000febe024 */
[----:B------:R-:W-:Y:S02]  /*245e0*/  @!P2 IADD3.X R59, R31, UR7, R37, P5, P6 ;  /* 0x000000071f3bac10 */ /* 0x000fe4000afec425 */
[----:B------:R-:W-:Y:S02]  /*245f0*/  LOP3.LUT P2, RZ, R32, 0x800000, RZ, 0xc0, !PT ;  /* 0x0080000020ff7812 */ /* 0x000fe4000784c0ff */
[----:B------:R-:W-:-:S13]  /*24600*/  ISETP.LT.OR P6, PT, R30, 0x4a, !P3 ;  /* 0x0000004a1e00780c */ /* 0x000fda0005fc1670 */
[----:B------:R-:W0:Y:S02]  /*24610*/  @!P6 LDC.64 R36, c[0x0][0x5c0] ;  /* 0x00017000ff24eb82 */ /* 0x000e240000000a00 */
[----:B0-----:R-:W-:Y:S02]  /*24620*/  @!P6 IADD3 R44, P4, P5, R24, UR8, R36 ;  /* 0x00000008182cec10 */ /* 0x001fe4000fd9e024 */
[----:B--2---:R-:W-:-:S04]  /*24630*/  LOP3.LUT R35, R35, 0xff, RZ, 0xc0, !PT ;  /* 0x000000ff23237812 */ /* 0x004fc800078ec0ff */
[----:B------:R-:W-:-:S05]  /*24640*/  F2FP.F16.E4M3.UNPACK_B R35, R35 ;  /* 0x00000023ff23723e */ /* 0x000fca00020006ff */
[----:B------:R-:W-:-:S05]  /*24650*/  HADD2.F32 R35, -RZ, R35.H0_H0 ;  /* 0x20000023ff237230 */ /* 0x000fca0000004100 */
[----:B------:R-:W-:-:S04]  /*24660*/  FMUL R35, R35, UR50 ;  /* 0x0000003223237c20 */ /* 0x000fc80008400000 */
[----:B---3--:R-:W-:-:S05]  /*24670*/  FFMA R35, R60, UR51, R35 ;  /* 0x000000333c237c23 */ /* 0x008fca0008000023 */
[----:B------:R-:W-:-:S05]  /*24680*/  F2FP.SATFINITE.E4M3.F32.PACK_AB_MERGE_C R35, RZ, R35, RZ ;  /* 0x00000023ff23723e */ /* 0x000fca00048070ff */
[----:B------:R0:W-:Y:S02]  /*24690*/  @!P1 STG.E.U8 desc[UR54][R50.64+0x28], R35 ;  /* 0x0000282332009986 */ /* 0x0001e4000c101136 */
[----:B0-----:R-:W-:-:S06]  /*246a0*/  PRMT R35, RZ, 0x7610, R35 ;  /* 0x00007610ff237816 */ /* 0x001fcc0000000023 */
[----:B------:R-:W2:Y:S01]  /*246b0*/  @!P2 LDG.E.U8 R35, desc[UR54][R18.64+0x29] ;  /* 0x000029361223a981 */ /* 0x000ea2000c1e1100 */
[----:B------:R-:W-:Y:S02]  /*246c0*/  @!P6 IADD3.X R45, R31, UR7, R37, P4, P5 ;  /* 0x000000071f2dec10 */ /* 0x000fe4000a7ea425 */
[----:B------:R-:W-:-:S13]  /*246d0*/  ISETP.LT.OR P6, PT, R30, 0x51, !P3 ;  /* 0x000000511e00780c */ /* 0x000fda0005fc1670 */
[----:B------:R-:W0:Y:S02]  /*246e0*/  @!P6 LDC.64 R36, c[0x0][0x5c0] ;  /* 0x00017000ff24eb82 */ /* 0x000e240000000a00 */
[----:B0-----:R-:W-:-:S04]  /*246f0*/  @!P6 IADD3 R60, P4, P5, R24, UR8, R36 ;  /* 0x00000008183cec10 */ /* 0x001fc8000fd9e024 */
[----:B------:R-:W-:Y:S02]  /*24700*/  @!P6 IADD3.X R61, R31, UR7, R37, P4, P5 ;  /* 0x000000071f3dec10 */ /* 0x000fe4000a7ea425 */
[----:B------:R-:W-:-:S13]  /*24710*/  ISETP.LT.OR P6, PT, R30, 0x52, !P3 ;  /* 0x000000521e00780c */ /* 0x000fda0005fc1670 */
[----:B------:R-:W0:Y:S02]  /*24720*/  @!P6 LDC.64 R36, c[0x0][0x5c0] ;  /* 0x00017000ff24eb82 */ /* 0x000e240000000a00 */
[----:B0-----:R-:W-:-:S04]  /*24730*/  @!P6 IADD3 R64, P4, P5, R24, UR8, R36 ;  /* 0x000000081840ec10 */ /* 0x001fc8000fd9e024 */
[----:B------:R-:W-:Y:S02]  /*24740*/  @!P6 IADD3.X R65, R31, UR7, R37, P4, P5 ;  /* 0x000000071f41ec10 */ /* 0x000fe4000a7ea425 */
[----:B------:R-:W-:-:S13]  /*24750*/  ISETP.LT.OR P4, PT, R30, 0x29, !P0 ;  /* 0x000000291e00780c */ /* 0x000fda0004781670 */
[----:B------:R-:W0:Y:S01]  /*24760*/  @!P4 LDC.64 R36, c[0x0][0x5c0] ;  /* 0x00017000ff24cb82 */ /* 0x000e220000000a00 */
[----:B------:R-:W-:Y:S01]  /*24770*/  IMAD.U32 R38, RZ, RZ, UR7 ;  /* 0x00000007ff267e24 */ /* 0x000fe2000f8e00ff */
        /* <DEDUP_REMOVED lines=13> */
[----:B------:R-:W3:Y:S01]  /*24850*/  @!P4 LDG.E.U8 R35, desc[UR54][R20.64+0x28] ;  /* 0x000028361423c981 */ /* 0x000ee2000c1e1100 */
[----:B------:R-:W-:Y:S01]  /*24860*/  @!P4 IMAD.X R37, R38, 0x1, R37, P2 ;  /* 0x000000012625c824 */ /* 0x000fe200010e0625 */
[----:B------:R-:W-:Y:S02]  /*24870*/  ISETP.LT.OR P2, PT, R30, 0x2a, !P0 ;  /* 0x0000002a1e00780c */ /* 0x000fe40004741670 */
[----:B---3--:R-:W-:-:S11]  /*24880*/  LOP3.LUT R35, R35, 0xff, RZ, 0xc0, !PT ;  /* 0x000000ff23237812 */ /* 0x008fd600078ec0ff */
[----:B------:R-:W0:Y:S01]  /*24890*/  @!P2 LDC.64 R38, c[0x0][0x5c0] ;  /* 0x00017000ff26ab82 */ /* 0x000e220000000a00 */
[----:B------:R-:W-:-:S05]  /*248a0*/  F2FP.F16.E4M3.UNPACK_B R35, R35 ;  /* 0x00000023ff23723e */ /* 0x000fca00020006ff */
[----:B------:R-:W-:-:S05]  /*248b0*/  HADD2.F32 R35, -RZ, R35.H0_H0 ;  /* 0x20000023ff237230 */ /* 0x000fca0000004100 */
[----:B------:R-:W-:-:S04]  /*248c0*/  FMUL R35, R35, UR50 ;  /* 0x0000003223237c20 */ /* 0x000fc80008400000 */
[----:B------:R-:W-:Y:S01]  /*248d0*/  FFMA R35, R62, UR51, R35 ;  /* 0x000000333e237c23 */ /* 0x000fe20008000023 */
[----:B------:R-:W-:Y:S01]  /*248e0*/  ISETP.LT.OR P0, PT, R30, 0x59, !P3 ;  /* 0x000000591e00780c */ /* 0x000fe20005f01670 */
[----:B------:R-:W-:Y:S01]  /*248f0*/  IMAD.U32 R42, RZ, RZ, UR8 ;  /* 0x00000008ff2a7e24 */ /* 0x000fe2000f8e00ff */
[----:B------:R-:W3:Y:S02]  /*24900*/  LDL.LU R62, [R1+0x518] ;  /* 0x00051800013e7983 */ /* 0x000ee40000300800 */
[----:B------:R-:W-:Y:S01]  /*24910*/  F2FP.SATFINITE.E4M3.F32.PACK_AB_MERGE_C R35, RZ, R35, RZ ;  /* 0x00000023ff23723e */ /* 0x000fe200048070ff */
[----:B------:R-:W-:Y:S01]  /*24920*/  IMAD.U32 R43, RZ, RZ, UR7 ;  /* 0x00000007ff2b7e24 */ /* 0x000fe2000f8e00ff */
[----:B------:R-:W-:Y:S01]  /*24930*/  @!P2 IADD3 R42, P5, P6, R42, UR11, R24 ;  /* 0x0000000b2a2aac10 */ /* 0x000fe2000febe018 */
[----:B------:R-:W4:Y:S04]  /*24940*/  LDL.LU R68, [R1+0x51c] ;  /* 0x00051c0001447983 */ /* 0x000f280000300800 */
[----:B------:R1:W-:Y:S01]  /*24950*/  @!P4 STG.E.U8 desc[UR54][R36.64+0x28], R35 ;  /* 0x000028232400c986 */ /* 0x0003e2000c101136 */
[----:B------:R-:W-:-:S02]  /*24960*/  @!P2 IADD3.X R43, R43, UR10, R31, P5, P6 ;  /* 0x0000000a2b2bac10 */ /* 0x000fc4000afec41f */
[----:B------:R-:W-:Y:S01]  /*24970*/  LOP3.LUT P1, RZ, R32, 0x200000, RZ, 0xc0, !PT ;  /* 0x0020000020ff7812 */ /* 0x000fe2000782c0ff */
[----:B------:R-:W4:Y:S01]  /*24980*/  LDL.LU R69, [R1+0x520] ;  /* 0x0005200001457983 */ /* 0x000f220000300800 */
[----:B-1----:R-:W-:Y:S01]  /*24990*/  PRMT R35, RZ, 0x7610, R35 ;  /* 0x00007610ff237816 */ /* 0x002fe20000000023 */
[----:B------:R-:W1:Y:S05]  /*249a0*/  @!P0 LDC.64 R36, c[0x0][0x5c0] ;  /* 0x00017000ff248b82 */ /* 0x000e6a0000000a00 */
[----:B------:R-:W2:Y:S01]  /*249b0*/  @!P2 LDG.E.U8 R35, desc[UR54][R20.64+0x29] ;  /* 0x000029361423a981 */ /* 0x000ea2000c1e1100 */
[----:B0-----:R-:W-:-:S05]  /*249c0*/  @!P2 IADD3 R38, P4, R42, R38, RZ ;  /* 0x000000262a26a210 */ /* 0x001fca0007f9e0ff */
[----:B------:R-:W-:Y:S01]  /*249d0*/  @!P2 IMAD.X R39, R43, 0x1, R39, P4 ;  /* 0x000000012b27a824 */ /* 0x000fe200020e0627 */
[----:B-1----:R-:W-:-:S04]  /*249e0*/  @!P0 IADD3 R66, P5, P6, R24, UR8, R36 ;  /* 0x0000000818428c10 */ /* 0x002fc8000febe024 */
[----:B------:R-:W-:Y:S02]  /*249f0*/  @!P0 IADD3.X R67, R31, UR7, R37, P5, P6 ;  /* 0x000000071f438c10 */ /* 0x000fe4000afec425 */
        /* <DEDUP_REMOVED lines=8> */
[----:B0-----:R-:W-:-:S06]  /*24a80*/  PRMT R35, RZ, 0x7610, R35 ;  /* 0x00007610ff237816 */ /* 0x001fcc0000000023 */
[----:B------:R-:W2:Y:S01]  /*24a90*/  @!P6 LDG.E.U8 R35, desc[UR54][R18.64+0x30] ;  /* 0x000030361223e981 */ /* 0x000ea2000c1e1100 */
[----:B------:R-:W-:Y:S02]  /*24aa0*/  LOP3.LUT P0, RZ, R0, 0x4, RZ, 0xc0, !PT ;  /* 0x0000000400ff7812 */ /* 0x000fe4000780c0ff */
[----:B------:R-:W-:Y:S02]  /*24ab0*/  ISETP.LT.OR P5, PT, R30, 0x5a, !P3 ;  /* 0x0000005a1e00780c */ /* 0x000fe40005fa1670 */
[----:B------:R-:W-:-:S11]  /*24ac0*/  LOP3.LUT R32, R32, 0xfffbffff, RZ, 0xc0, !PT ;  /* 0xfffbffff20207812 */ /* 0x000fd600078ec0ff */
[----:B------:R-:W0:Y:S01]  /*24ad0*/  @!P5 LDC.64 R36, c[0x0][0x5c0] ;  /* 0x00017000ff24db82 */ /* 0x000e220000000a00 */
[----:B------:R-:W-:Y:S02]  /*24ae0*/  @P3 LOP3.LUT R32, R32, 0x40000, RZ, 0xfc, !PT ;  /* 0x0004000020203812 */ /* 0x000fe400078efcff */
[----:B------:R-:W-:Y:S02]  /*24af0*/  ISETP.LT.OR P3, PT, R30, 0x41, !P1 ;  /* 0x000000411e00780c */ /* 0x000fe40004f61670 */
        /* <DEDUP_REMOVED lines=11> */
[----:B------:R-:W0:Y:S01]  /*24bb0*/  @!P3 LDC.64 R36, c[0x0][0x5c0] ;  /* 0x00017000ff24bb82 */ /* 0x000e220000000a00 */
[----:B------:R-:W-:-:S04]  /*24bc0*/  LOP3.LUT R0, R0, 0xffffefff, RZ, 0xc0, !PT ;  /* 0xffffefff00007812 */ /* 0x000fc800078ec0ff */
[----:B------:R-:W-:Y:S02]  /*24bd0*/  @P3 LOP3.LUT R0, R0, 0x1000, RZ, 0xfc, !PT ;  /* 0x0000100000003812 */ /* 0x000fe400078efcff */
[----:B0-----:R-:W-:-:S04]  /*24be0*/  @!P3 IADD3 R62, P2, P4, R24, UR6, R36 ;  /* 0x00000006183ebc10 */ /* 0x001fc8000fc5e024 */
[----:B------:R-:W-:Y:S02]  /*24bf0*/  @!P3 IADD3.X R63, R31, UR5, R37, P2, P4 ;  /* 0x000000051f3fbc10 */ /* 0x000fe400097e8425 */
[----:B------:R-:W-:-:S13]  /*24c00*/  ISETP.LT.OR P3, PT, R30, 0x42, !P1 ;  /* 0x000000421e00780c */ /* 0x000fda0004f61670 */
[----:B------:R-:W0:Y:S01]  /*24c10*/  @!P3 LDC.64 R36, c[0x0][0x5c0] ;  /* 0x00017000ff24bb82 */ /* 0x000e220000000a00 */
[----:B------:R-:W-:-:S04]  /*24c20*/  LOP3.LUT R0, R0, 0xffffff7f, RZ, 0xc0, !PT ;  /* 0xffffff7f00007812 */ /* 0x000fc800078ec0ff */
[----:B------:R-:W-:Y:S02]  /*24c30*/  @P3 LOP3.LUT R0, R0, 0x80, RZ, 0xfc, !PT ;  /* 0x0000008000003812 */ /* 0x000fe400078efcff */
[----:B0-----:R-:W-:-:S04]  /*24c40*/  @!P3 IADD3 R52, P2, P4, R24, UR6, R36 ;  /* 0x000000061834bc10 */ /* 0x001fc8000fc5e024 */
[----:B------:R-:W-:Y:S02]  /*24c50*/  @!P3 IADD3.X R53, R31, UR5, R37, P2, P4 ;  /* 0x000000051f35bc10 */ /* 0x000fe400097e8425 */
[----:B------:R-:W-:-:S04]  /*24c60*/  ISETP.GE.AND P3, PT, R9, 0x109, PT ;  /* 0x000001090900780c */ /* 0x000fc80003f66270 */
        /* <DEDUP_REMOVED lines=18> */
[C---:B------:R-:W-:Y:S02]  /*24d90*/  ISETP.LT.OR P2, PT, R30.reuse, 0x32, !P3 ;  /* 0x000000321e00780c */ /* 0x040fe40005f41670 */
[----:B------:R-:W-:-:S11]  /*24da0*/  ISETP.LT.OR P0, PT, R30, 0x49, !P1 ;  /* 0x000000491e00780c */ /* 0x000fd60004f01670 */
[----:B------:R-:W0:Y:S01]  /*24db0*/  @!P2 LDC.64 R38, c[0x0][0x5c0] ;  /* 0x00017000ff26ab82 */ /* 0x000e220000000a00 */
[----:B---3--:R-:W-:-:S04]  /*24dc0*/  LOP3.LUT R35, R35, 0xff, RZ, 0xc0, !PT ;  /* 0x000000ff23237812 */ /* 0x008fc800078ec0ff */
[----:B------:R-:W-:-:S05]  /*24dd0*/  F2FP.F16.E4M3.UNPACK_B R35, R35 ;  /* 0x00000023ff23723e */ /* 0x000fca00020006ff */
[----:B------:R-:W-:-:S05]  /*24de0*/  HADD2.F32 R35, -RZ, R35.H0_H0 ;  /* 0x20000023ff237230 */ /* 0x000fca0000004100 */
[----:B------:R-:W-:-:S04]  /*24df0*/  FMUL R35, R35, UR50 ;  /* 0x0000003223237c20 */ /* 0x000fc80008400000 */
[----:B------:R-:W-:Y:S01]  /*24e00*/  FFMA R35, R69, UR51, R35 ;  /* 0x0000003345237c23 */ /* 0x000fe20008000023 */
[----:B------:R-:W-:Y:S01]  /*24e10*/  IMAD.U32 R42, RZ, RZ, UR8 ;  /* 0x00000008ff2a7e24 */ /* 0x000fe2000f8e00ff */
[----:B------:R-:W3:Y:S03]  /*24e20*/  LDL.LU R69, [R1+0x528] ;  /* 0x0005280001457983 */ /* 0x000ee60000300800 */
[----:B------:R-:W-:-:S05]  /*24e30*/  F2FP.SATFINITE.E4M3.F32.PACK_AB_MERGE_C R35, RZ, R35, RZ ;  /* 0x00000023ff23723e */ /* 0x000fca00048070ff */
[----:B------:R1:W-:Y:S02]  /*24e40*/  @!P4 STG.E.U8 desc[UR54][R36.64+0x30], R35 ;  /* 0x000030232400c986 */ /* 0x0003e4000c101136 */
[----:B-1----:R-:W-:Y:S01]  /*24e50*/  PRMT R35, RZ, 0x7610, R35 ;  /* 0x00007610ff237816 */ /* 0x002fe20000000023 */
[----:B------:R-:W1:Y:S05]  /*24e60*/  @!P0 LDC.64 R36, c[0x0][0x5c0] ;  /* 0x00017000ff248b82 */ /* 0x000e6a0000000a00 */
[----:B------:R-:W4:Y:S01]  /*24e70*/  @!P2 LDG.E.U8 R35, desc[UR54][R20.64+0x31] ;  /* 0x000031361423a981 */ /* 0x000f22000c1e1100 */
[----:B------:R-:W-:Y:S01]  /*24e80*/  IMAD.U32 R43, RZ, RZ, UR7 ;  /* 0x00000007ff2b7e24 */ /* 0x000fe2000f8e00ff */
[----:B------:R-:W-:-:S04]  /*24e90*/  @!P2 IADD3 R42, P5, P6, R42, UR11, R24 ;  /* 0x0000000b2a2aac10 */ /* 0x000fc8000febe018 */
[----:B------:R-:W-:Y:S02]  /*24ea0*/  @!P2 IADD3.X R43, R43, UR10, R31, P5, P6 ;  /* 0x0000000a2b2bac10 */ /* 0x000fe4000afec41f */
[----:B0-----:R-:W-:-:S05]  /*24eb0*/  @!P2 IADD3 R38, P4, R42, R38, RZ ;  /* 0x000000262a26a210 */ /* 0x001fca0007f9e0ff */
        /* <DEDUP_REMOVED lines=33> */
[----:B------:R-:W-:Y:S02]  /*250d0*/  @!P5 IADD3.X R71, R31, UR5, R37, P2, P4 ;  /* 0x000000051f47dc10 */ /* 0x000fe400097e8425 */
        /* <DEDUP_REMOVED lines=12> */
[----:B------:R-:W-:Y:S01]  /*251a0*/  F2FP.SATFINITE.E4M3.F32.PACK_AB_MERGE_C R35, RZ, R35, RZ ;  /* 0x00000023ff23723e */ /* 0x000fe200048070ff */
[----:B------:R-:W-:Y:S01]  /*251b0*/  IMAD.U32 R39, RZ, RZ, UR7 ;  /* 0x00000007ff277e24 */ /* 0x000fe2000f8e00ff */
[----:B------:R-:W4:Y:S04]  /*251c0*/  LDL.LU R74, [R1+0x538] ;  /* 0x00053800014a7983 */ /* 0x000f280000300800 */
[----:B------:R1:W-:Y:S04]  /*251d0*/  @!P0 STG.E.U8 desc[UR54][R40.64+0x39], R35 ;  /* 0x0000392328008986 */ /* 0x0003e8000c101136 */
[----:B------:R-:W4:Y:S01]  /*251e0*/  LDL.LU R75, [R1+0x53c] ;  /* 0x00053c00014b7983 */ /* 0x000f220000300800 */
        /* <DEDUP_REMOVED lines=8> */
[----:B---3--:R-:W-:-:S04]  /*25270*/  LOP3.LUT R35, R35, 0xff, RZ, 0xc0, !PT ;  /* 0x000000ff23237812 */ /* 0x008fc800078ec0ff */
[----:B------:R-:W-:-:S05]  /*25280*/  F2FP.F16.E4M3.UNPACK_B R35, R35 ;  /* 0x00000023ff23723e */ /* 0x000fca00020006ff */
[----:B------:R-:W-:-:S05]  /*25290*/  HADD2.F32 R35, -RZ, R35.H0_H0 ;  /* 0x20000023ff237230 */ /* 0x000fca0000004100 */
[----:B------:R-:W-:-:S04]  /*252a0*/  FMUL R35, R35, UR50 ;  /* 0x0000003223237c20 */ /* 0x000fc80008400000 */
[----:B------:R-:W-:-:S05]  /*252b0*/  FFMA R35, R69, UR51, R35 ;  /* 0x0000003345237c23 */ /* 0x000fca0008000023 */
[----:B------:R-:W-:-:S05]  /*252c0*/  F2FP.SATFINITE.E4M3.F32.PACK_AB_MERGE_C R35, RZ, R35, RZ ;  /* 0x00000023ff23723e */ /* 0x000fca00048070ff */
[----:B------:R0:W-:Y:S02]  /*252d0*/  @!P2 STG.E.U8 desc[UR54][R36.64+0x38], R35 ;  /* 0x000038232400a986 */ /* 0x0001e4000c101136 */
[----:B0-----:R-:W-:Y:S01]  /*252e0*/  PRMT R35, RZ, 0x7610, R35 ;  /* 0x00007610ff237816 */ /* 0x001fe20000000023 */
[----:B------:R-:W0:Y:S05]  /*252f0*/  @!P4 LDC.64 R36, c[0x0][0x5c0] ;  /* 0x00017000ff24cb82 */ /* 0x000e2a0000000a00 */
[----:B------:R-:W3:Y:S01]  /*25300*/  @!P4 LDG.E.U8 R35, desc[UR54][R20.64+0x39] ;  /* 0x000039361423c981 */ /* 0x000ee2000c1e1100 */
[----:B------:R-:W-:-:S05]  /*25310*/  IMAD.U32 R38, RZ, RZ, UR8 ;  /* 0x00000008ff267e24 */ /* 0x000fca000f8e00ff */
[----:B------:R-:W-:Y:S02]  /*25320*/  @!P4 IADD3 R38, P5, P6, R38, UR11, R24 ;  /* 0x0000000b2626cc10 */ /* 0x000fe4000febe018 */
[----:B------:R-:W-:Y:S02]  /*25330*/  LOP3.LUT P0, RZ, R32, 0x80000, RZ, 0xc0, !PT ;  /* 0x0008000020ff7812 */ /* 0x000fe4000780c0ff */
[----:B------:R-:W-:Y:S02]  /*25340*/  @!P4 IADD3.X R39, R39, UR10, R31, P5, P6 ;  /* 0x0000000a2727cc10 */ /* 0x000fe4000afec41f */
[----:B0-----:R-:W-:-:S05]  /*25350*/  @!P4 IADD3 R36, P2, R38, R36, RZ ;  /* 0x000000242624c210 */ /* 0x001fca0007f5e0ff */
[----:B------:R-:W-:Y:S01]  /*25360*/  @!P4 IMAD.X R37, R39, 0x1, R37, P2 ;  /* 0x000000012725c824 */ /* 0x000fe200010e0625 */
[----:B------:R-:W-:-:S13]  /*25370*/  ISETP.LT.OR P2, PT, R30, 0x21, !P0 ;  /* 0x000000211e00780c */ /* 0x000fda0004741670 */
[----:B------:R-:W-:Y:S02]  /*25380*/  @!P2 IMAD.MOV.U32 R38, RZ, RZ, R24 ;  /* 0x000000ffff26a224 */ /* 0x000fe400078e0018 */
[----:B------:R-:W-:Y:S02]  /*25390*/  @!P2 IMAD.MOV.U32 R39, RZ, RZ, R31 ;  /* 0x000000ffff27a224 */ /* 0x000fe400078e001f */
[----:B------:R-:W-:Y:S01]  /*253a0*/  @!P2 IMAD.WIDE.U32 R38, R10, 0x180, R38 ;  /* 0x000001800a26a825 */ /* 0x000fe200078e0026 */
[----:B---3--:R-:W-:-:S04]  /*253b0*/  LOP3.LUT R35, R35, 0xff, RZ, 0xc0, !PT ;  /* 0x000000ff23237812 */ /* 0x008fc800078ec0ff */
[----:B------:R-:W-:-:S05]  /*253c0*/  F2FP.F16.E4M3.UNPACK_B R35, R35 ;  /* 0x00000023ff23723e */ /* 0x000fca00020006ff */
[----:B------:R-:W-:-:S05]  /*253d0*/  HADD2.F32 R35, -RZ, R35.H0_H0 ;  /* 0x20000023ff237230 */ /* 0x000fca0000004100 */
[----:B------:R-:W-:-:S04]  /*253e0*/  FMUL R35, R35, UR50 ;  /* 0x0000003223237c20 */ /* 0x000fc80008400000 */
[----:B--2---:R-:W-:-:S05]  /*253f0*/  FFMA R35, R68, UR51, R35 ;  /* 0x0000003344237c23 */ /* 0x004fca0008000023 */
[----:B------:R-:W-:-:S05]  /*25400*/  F2FP.SATFINITE.E4M3.F32.PACK_AB_MERGE_C R35, RZ, R35, RZ ;  /* 0x00000023ff23723e */ /* 0x000fca00048070ff */
[----:B------:R0:W-:Y:S02]  /*25410*/  @!P4 STG.E.U8 desc[UR54][R36.64+0x39], R35 ;  /* 0x000039232400c986 */ /* 0x0001e4000c101136 */
[----:B0-----:R-:W0:Y:S01]  /*25420*/  @!P2 LDC.64 R36, c[0x0][0x5c0] ;  /* 0x00017000ff24ab82 */ /* 0x001e220000000a00 */
[----:B------:R-:W-:Y:S01]  /*25430*/  @!P2 IMAD R35, R11, 0x180, RZ ;  /* 0x000001800b23a824 */ /* 0x000fe200078e02ff */
[----:B0-----:R-:W-:-:S04]  /*25440*/  @!P2 IADD3 R38, P4, R38, R36, RZ ;  /* 0x000000242626a210 */ /* 0x001fc80007f9e0ff */
[--C-:B------:R-:W-:Y:S02]  /*25450*/  @!P2 IADD3.X R39, R37, R39, R35.reuse, P4, !PT ;  /* 0x000000272527a210 */ /* 0x100fe400027fe423 */
[----:B------:R-:W-:-:S06]  /*25460*/  PRMT R35, RZ, 0x7610, R35 ;  /* 0x00007610ff237816 */ /* 0x000fcc0000000023 */
[----:B------:R-:W2:Y:S01]  /*25470*/  @!P2 LDG.E.U8 R35, desc[UR54][R22.64+0x20] ;  /* 0x000020361623a981 */ /* 0x000ea2000c1e1100 */
[----:B------:R-:W-:-:S13]  /*25480*/  ISETP.LT.OR P3, PT, R30, 0x59, !P1 ;  /* 0x000000591e00780c */ /* 0x000fda0004f61670 */
[----:B------:R-:W0:Y:S02]  /*25490*/  @!P3 LDC.64 R36, c[0x0][0x5c0] ;  /* 0x00017000ff24bb82 */ /* 0x000e240000000a00 */
[----:B0-----:R-:W-:-:S04]  /*254a0*/  @!P3 IADD3 R68, P4, P5, R24, UR6, R36 ;  /* 0x000000061844bc10 */ /* 0x001fc8000fd9e024 */
[----:B------:R-:W-:Y:S02]  /*254b0*/  @!P3 IADD3.X R69, R31, UR5, R37, P4, P5 ;  /* 0x000000051f45bc10 */ /* 0x000fe4000a7ea425 */
[----:B--2---:R-:W-:-:S04]  /*254c0*/  LOP3.LUT R35, R35, 0xff, RZ, 0xc0, !PT ;  /* 0x000000ff23237812 */ /* 0x004fc800078ec0ff */
[----:B------:R-:W-:-:S05]  /*254d0*/  F2FP.F16.E4M3.UNPACK_B R35, R35 ;  /* 0x00000023ff23723e */ /* 0x000fca00020006ff */
[----:B------:R-:W-:-:S05]  /*254e0*/  HADD2.F32 R35, -RZ, R35.H0_H0 ;  /* 0x20000023ff237230 */ /* 0x000fca0000004100 */
[----:B------:R-:W-:-:S04]  /*254f0*/  FMUL R35, R35, UR50 ;  /* 0x0000003223237c20 */ /* 0x000fc80008400000 */
[----:B----4-:R-:W-:Y:S01]  /*25500*/  FFMA R35, R74, UR51, R35 ;  /* 0x000000334a237c23 */ /* 0x010fe20008000023 */
[----:B------:R-:W-:Y:S01]  /*25510*/  LOP3.LUT R32, R32, 0xfffdffff, RZ, 0xc0, !PT ;  /* 0xfffdffff20207812 */ /* 0x000fe200078ec0ff */
[----:B------:R-:W2:Y:S03]  /*25520*/  LDL.LU R74, [R1+0x540] ;  /* 0x00054000014a7983 */ /* 0x000ea60000300800 */
[----:B------:R-:W-:Y:S01]  /*25530*/  F2FP.SATFINITE.E4M3.F32.PACK_AB_MERGE_C R35, RZ, R35, RZ ;  /* 0x00000023ff23723e */ /* 0x000fe200048070ff */
[----:B------:R-:W3:Y:S04]  /*25540*/  LDL.LU R83, [R1+0x544] ;  /* 0x0005440001537983 */ /* 0x000ee80000300800 */
[----:B------:R0:W-:Y:S01]  /*25550*/  @!P2 STG.E.U8 desc[UR54][R38.64+0x20], R35 ;  /* 0x000020232600a986 */ /* 0x0001e2000c101136 */
[----:B------:R-:W-:-:S02]  /*25560*/  ISETP.LT.OR P2, PT, R30, 0x22, !P0 ;  /* 0x000000221e00780c */ /* 0x000fc40004741670 */
[----:B------:R-:W-:Y:S01]  /*25570*/  ISETP.LT.OR P6, PT, R30, 0x5a, !P1 ;  /* 0x0000005a1e00780c */ /* 0x000fe20004fc1670 */
[----:B------:R-:W4:Y:S10]  /*25580*/  LDL.LU R82, [R1+0x548] ;  /* 0x0005480001527983 */ /* 0x000f340000300800 */
[----:B0-----:R-:W0:Y:S01]  /*25590*/  @!P2 LDC.64 R38, c[0x0][0x5c0] ;  /* 0x00017000ff26ab82 */ /* 0x001e220000000a00 */
[----:B------:R-:W-:-:S02]  /*255a0*/  @!P2 IMAD.MOV.U32 R36, RZ, RZ, R24 ;  /* 0x000000ffff24a224 */ /* 0x000fc400078e0018 */
[----:B------:R-:W-:Y:S02]  /*255b0*/  @!P2 IMAD.MOV.U32 R37, RZ, RZ, R31 ;  /* 0x000000ffff25a224 */ /* 0x000fe400078e001f */
[----:B------:R-:W-:-:S04]  /*255c0*/  @!P2 IMAD.WIDE.U32 R36, R10, 0x180, R36 ;  /* 0x000001800a24a825 */ /* 0x000fc800078e0024 */
[----:B------:R-:W-:Y:S01]  /*255d0*/  @!P2 IMAD R35, R11, 0x180, RZ ;  /* 0x000001800b23a824 */ /* 0x000fe200078e02ff */
[----:B0-----:R-:W-:-:S04]  /*255e0*/  @!P2 IADD3 R38, P4, R36, R38, RZ ;  /* 0x000000262426a210 */ /* 0x001fc80007f9e0ff */
[--C-:B------:R-:W-:Y:S02]  /*255f0*/  @!P2 IADD3.X R39, R39, R37, R35.reuse, P4, !PT ;  /* 0x000000252727a210 */ /* 0x100fe400027fe423 */
[----:B------:R-:W-:Y:S01]  /*25600*/  PRMT R35, RZ, 0x7610, R35 ;  /* 0x00007610ff237816 */ /* 0x000fe20000000023 */
[----:B------:R-:W0:Y:S05]  /*25610*/  @!P6 LDC.64 R36, c[0x0][0x5c0] ;  /* 0x00017000ff24eb82 */ /* 0x000e2a0000000a00 */
[----:B------:R-:W2:Y:S01]  /*25620*/  @!P2 LDG.E.U8 R35, desc[UR54][R22.64+0x21] ;  /* 0x000021361623a981 */ /* 0x000ea2000c1e1100 */
[----:B------:R-:W-:Y:S02]  /*25630*/  @P1 LOP3.LUT R32, R32, 0x20000, RZ, 0xfc, !PT ;  /* 0x0002000020201812 */ /* 0x000fe400078efcff */
[----:B------:R-:W-:-:S02]  /*25640*/  LOP3.LUT P1, RZ, R0, 0x200000, RZ, 0xc0, !PT ;  /* 0x0020000000ff7812 */ /* 0x000fc4000782c0ff */
        /* <DEDUP_REMOVED lines=9> */
[----:B------:R-:W-:Y:S02]  /*256e0*/  LOP3.LUT P3, RZ, R0, 0x100000, RZ, 0xc0, !PT ;  /* 0x0010000000ff7812 */ /* 0x000fe4000786c0ff */
[----:B0-----:R-:W-:-:S04]  /*256f0*/  @!P6 IADD3 R54, P4, P5, R24, UR6, R36 ;  /* 0x000000061836ec10 */ /* 0x001fc8000fd9e024 */
[----:B------:R-:W-:Y:S02]  /*25700*/  @!P6 IADD3.X R55, R31, UR5, R37, P4, P5 ;  /* 0x000000051f37ec10 */ /* 0x000fe4000a7ea425 */
[----:B------:R-:W-:-:S04]  /*25710*/  ISETP.GE.AND P6, PT, R9, 0x101, PT ;  /* 0x000001010900780c */ /* 0x000fc80003fc6270 */
[----:B------:R-:W-:-:S13]  /*25720*/  ISETP.LT.OR P5, PT, R30, 0x41, !P6 ;  /* 0x000000411e00780c */ /* 0x000fda00077a1670 */
[----:B------:R-:W0:Y:S01]  /*25730*/  @!P5 LDC.64 R36, c[0x0][0x5c0] ;  /* 0x00017000ff24db82 */ /* 0x000e220000000a00 */
        /* <DEDUP_REMOVED lines=9> */
[----:B------:R-:W-:Y:S02]  /*257d0*/  LOP3.LUT R0, R0, 0xfff7ffff, RZ, 0xc0, !PT ;  /* 0xfff7ffff00007812 */ /* 0x000fe400078ec0ff */
[----:B0-----:R-:W-:Y:S02]  /*257e0*/  @!P5 IADD3 R76, P2, P4, R24, UR11, R36 ;  /* 0x0000000b184cdc10 */ /* 0x001fe4000fc5e024 */
[----:B------:R-:W-:Y:S02]  /*257f0*/  @P5 LOP3.LUT R0, R0, 0x80000, RZ, 0xfc, !PT ;  /* 0x0008000000005812 */ /* 0x000fe400078efcff */
[----:B------:R-:W-:Y:S02]  /*25800*/  @!P5 IADD3.X R77, R31, UR10, R37, P2, P4 ;  /* 0x0000000a1f4ddc10 */ /* 0x000fe400097e8425 */
[----:B------:R-:W-:-:S13]  /*25810*/  ISETP.LT.OR P5, PT, R30, 0x42, !P6 ;  /* 0x000000421e00780c */ /* 0x000fda00077a1670 */
[----:B------:R-:W0:Y:S02]  /*25820*/  @!P5 LDC.64 R36, c[0x0][0x5c0] ;  /* 0x00017000ff24db82 */ /* 0x000e240000000a00 */
[----:B0-----:R-:W-:-:S04]  /*25830*/  @!P5 IADD3 R74, P2, P4, R24, UR11, R36 ;  /* 0x0000000b184adc10 */ /* 0x001fc8000fc5e024 */
[----:B------:R-:W-:Y:S02]  /*25840*/  @!P5 IADD3.X R75, R31, UR10, R37, P2, P4 ;  /* 0x0000000a1f4bdc10 */ /* 0x000fe400097e8425 */
[----:B------:R-:W-:-:S13]  /*25850*/  ISETP.LT.OR P2, PT, R30, 0x29, !P0 ;  /* 0x000000291e00780c */ /* 0x000fda0004741670 */
[----:B------:R-:W0:Y:S01]  /*25860*/  @!P2 LDC.64 R36, c[0x0][0x5c0] ;  /* 0x00017000ff24ab82 */ /* 0x000e220000000a00 */
[----:B------:R-:W-:Y:S02]  /*25870*/  @!P2 IMAD.MOV.U32 R38, RZ, RZ, R24 ;  /* 0x000000ffff26a224 */ /* 0x000fe400078e0018 */
[----:B------:R-:W-:Y:S02]  /*25880*/  @!P2 IMAD.MOV.U32 R39, RZ, RZ, R31 ;  /* 0x000000ffff27a224 */ /* 0x000fe400078e001f */
[----:B------:R-:W-:-:S03]  /*25890*/  @!P2 IMAD.WIDE.U32 R38, R10, 0x180, R38 ;  /* 0x000001800a26a825 */ /* 0x000fc600078e0026 */
[----:B0-----:R-:W-:Y:S02]  /*258a0*/  @!P2 IADD3 R38, P4, R38, R36, RZ ;  /* 0x000000242626a210 */ /* 0x001fe40007f9e0ff */
[----:B--2---:R-:W-:-:S04]  /*258b0*/  LOP3.LUT R35, R35, 0xff, RZ, 0xc0, !PT ;  /* 0x000000ff23237812 */ /* 0x004fc800078ec0ff */
[----:B------:R-:W-:-:S05]  /*258c0*/  F2FP.F16.E4M3.UNPACK_B R35, R35 ;  /* 0x00000023ff23723e */ /* 0x000fca00020006ff */
[----:B------:R-:W-:-:S05]  /*258d0*/  HADD2.F32 R35, -RZ, R35.H0_H0 ;  /* 0x20000023ff237230 */ /* 0x000fca0000004100 */
[----:B------:R-:W-:-:S04]  /*258e0*/  FMUL R35, R35, UR50 ;  /* 0x0000003223237c20 */ /* 0x000fc80008400000 */
[----:B---3--:R-:W-:Y:S01]  /*258f0*/  FFMA R35, R83, UR51, R35 ;  /* 0x0000003353237c23 */ /* 0x008fe20008000023 */
[----:B------:R-:W-:Y:S01]  /*25900*/  ISETP.LT.OR P1, PT, R30, 0x49, !P6 ;  /* 0x000000491e00780c */ /* 0x000fe20007721670 */
[----:B------:R-:W2:Y:S03]  /*25910*/  LDL.LU R83, [R1+0x54c] ;  /* 0x00054c0001537983 */ /* 0x000ea60000300800 */
[----:B------:R-:W-:-:S05]  /*25920*/  F2FP.SATFINITE.E4M3.F32.PACK_AB_MERGE_C R35, RZ, R35, RZ ;  /* 0x00000023ff23723e */ /* 0x000fca00048070ff */
[----:B------:R0:W-:Y:S02]  /*25930*/  @!P3 STG.E.U8 desc[UR54][R78.64+0x21], R35 ;  /* 0x000021234e00b986 */ /* 0x0001e4000c101136 */
[----:B0-----:R-:W-:-:S05]  /*25940*/  @!P2 IMAD R35, R11, 0x180, RZ ;  /* 0x000001800b23a824 */ /* 0x001fca00078e02ff */
[--C-:B------:R-:W-:Y:S02]  /*25950*/  @!P2 IADD3.X R39, R37, R39, R35.reuse, P4, !PT ;  /* 0x000000272527a210 */ /* 0x100fe400027fe423 */
[----:B------:R-:W-:Y:S01]  /*25960*/  PRMT R35, RZ, 0x7610, R35 ;  /* 0x00007610ff237816 */ /* 0x000fe20000000023 */
[----:B------:R-:W0:Y:S05]  /*25970*/  @!P1 LDC.64 R36, c[0x0][0x5c0] ;  /* 0x00017000ff249b82 */ /* 0x000e2a0000000a00 */
[----:B------:R-:W3:Y:S01]  /*25980*/  @!P2 LDG.E.U8 R35, desc[UR54][R22.64+0x28] ;  /* 0x000028361623a981 */ /* 0x000ee2000c1e1100 */
[----:B------:R-:W-:-:S04]  /*25990*/  LOP3.LUT R0, R0, 0xfffbffff, RZ, 0xc0, !PT ;  /* 0xfffbffff00007812 */ /* 0x000fc800078ec0ff */
[----:B------:R-:W-:Y:S02]  /*259a0*/  @P5 LOP3.LUT R0, R0, 0x40000, RZ, 0xfc, !PT ;  /* 0x0004000000005812 */ /* 0x000fe400078efcff */
[----:B0-----:R-:W-:-:S04]  /*259b0*/  @!P1 IADD3 R80, P4, P5, R24, UR11, R36 ;  /* 0x0000000b18509c10 */ /* 0x001fc8000fd9e024 */
[----:B------:R-:W-:Y:S02]  /*259c0*/  @!P1 IADD3.X R81, R31, UR10, R37, P4, P5 ;  /* 0x0000000a1f519c10 */ /* 0x000fe4000a7ea425 */
[----:B---3--:R-:W-:-:S04]  /*259d0*/  LOP3.LUT R35, R35, 0xff, RZ, 0xc0, !PT ;  /* 0x000000ff23237812 */ /* 0x008fc800078ec0ff */
[----:B------:R-:W-:-:S05]  /*259e0*/  F2FP.F16.E4M3.UNPACK_B R35, R35 ;  /* 0x00000023ff23723e */ /* 0x000fca00020006ff */
[----:B------:R-:W-:-:S05]  /*259f0*/  HADD2.F32 R35, -RZ, R35.H0_H0 ;  /* 0x20000023ff237230 */ /* 0x000fca0000004100 */
[----:B------:R-:W-:-:S04]  /*25a00*/  FMUL R35, R35, UR50 ;  /* 0x0000003223237c20 */ /* 0x000fc80008400000 */
[----:B----4-:R-:W-:Y:S01]  /*25a10*/  FFMA R35, R82, UR51, R35 ;  /* 0x0000003352237c23 */ /* 0x010fe20008000023 */
[C---:B------:R-:W-:Y:S01]  /*25a20*/  ISETP.LT.OR P3, PT, R30.reuse, 0x4a, !P6 ;  /* 0x0000004a1e00780c */ /* 0x040fe20007761670 */
[----:B------:R-:W3:Y:S03]  /*25a30*/  LDL.LU R82, [R1+0x550] ;  /* 0x0005500001527983 */ /* 0x000ee60000300800 */
[----:B------:R-:W-:Y:S01]  /*25a40*/  F2FP.SATFINITE.E4M3.F32.PACK_AB_MERGE_C R35, RZ, R35, RZ ;  /* 0x00000023ff23723e */ /* 0x000fe200048070ff */
[----:B------:R-:W4:Y:S04]  /*25a50*/  LDL.LU R90, [R1+0x554] ;  /* 0x00055400015a7983 */ /* 0x000f280000300800 */
[----:B------:R0:W-:Y:S01]  /*25a60*/  @!P2 STG.E.U8 desc[UR54][R38.64+0x28], R35 ;  /* 0x000028232600a986 */ /* 0x0001e2000c101136 */
[----:B------:R-:W-:-:S02]  /*25a70*/  ISETP.LT.OR P2, PT, R30, 0x2a, !P0 ;  /* 0x0000002a1e00780c */ /* 0x000fc40004741670 */
[----:B------:R-:W-:Y:S01]  /*25a80*/  LOP3.LUT R0, R0, 0xffdfffff, RZ, 0xc0, !PT ;  /* 0xffdfffff00007812 */ /* 0x000fe200078ec0ff */
        /* <DEDUP_REMOVED lines=11> */
[----:B------:R-:W-:-:S04]  /*25b40*/  @P1 LOP3.LUT R0, R0, 0x200000, RZ, 0xfc, !PT ;  /* 0x0020000000001812 */ /* 0x000fc800078efcff */
[C---:B------:R-:W-:Y:S02]  /*25b50*/  LOP3.LUT P1, RZ, R0.reuse, 0x1000000, RZ, 0xc0, !PT ;  /* 0x0100000000ff7812 */ /* 0x040fe4000782c0ff */
[----:B------:R-:W-:-:S04]  /*25b60*/  LOP3.LUT R0, R0, 0xffefffff, RZ, 0xc0, !PT ;  /* 0xffefffff00007812 */ /* 0x000fc800078ec0ff */
[----:B------:R-:W-:Y:S02]  /*25b70*/  @P3 LOP3.LUT R0, R0, 0x100000, RZ, 0xfc, !PT ;  /* 0x0010000000003812 */ /* 0x000fe400078efcff */
[----:B0-----:R-:W-:-:S04]  /*25b80*/  @!P3 IADD3 R78, P4, P5, R24, UR11, R36 ;  /* 0x0000000b184ebc10 */ /* 0x001fc8000fd9e024 */
        /* <DEDUP_REMOVED lines=11> */
[----:B------:R-:W-:-:S13]  /*25c40*/  ISETP.LT.OR P3, PT, R30, 0x51, !P6 ;  /* 0x000000511e00780c */ /* 0x000fda0007761670 */
[----:B------:R-:W0:Y:S01]  /*25c50*/  @!P3 LDC.64 R36, c[0x0][0x5c0] ;  /* 0x00017000ff24bb82 */ /* 0x000e220000000a00 */
[----:B------:R-:W-:Y:S02]  /*25c60*/  LOP3.LUT R0, R0, 0xff7fffff, RZ, 0xc0, !PT ;  /* 0xff7fffff00007812 */ /* 0x000fe400078ec0ff */
[----:B--2---:R-:W-:-:S04]  /*25c70*/  LOP3.LUT R35, R35, 0xff, RZ, 0xc0, !PT ;  /* 0x000000ff23237812 */ /* 0x004fc800078ec0ff */
[----:B------:R-:W-:-:S05]  /*25c80*/  F2FP.F16.E4M3.UNPACK_B R35, R35 ;  /* 0x00000023ff23723e */ /* 0x000fca00020006ff */
[----:B------:R-:W-:-:S05]  /*25c90*/  HADD2.F32 R35, -RZ, R35.H0_H0 ;  /* 0x20000023ff237230 */ /* 0x000fca0000004100 */
[----:B------:R-:W-:-:S04]  /*25ca0*/  FMUL R35, R35, UR50 ;  /* 0x0000003223237c20 */ /* 0x000fc80008400000 */
[----:B---3--:R-:W-:-:S05]  /*25cb0*/  FFMA R35, R82, UR51, R35 ;  /* 0x0000003352237c23 */ /* 0x008fca0008000023 */
[----:B------:R-:W-:-:S05]  /*25cc0*/  F2FP.SATFINITE.E4M3.F32.PACK_AB_MERGE_C R35, RZ, R35, RZ ;  /* 0x00000023ff23723e */ /* 0x000fca00048070ff */
[----:B------:R1:W-:Y:S02]  /*25cd0*/  @!P5 STG.E.U8 desc[UR54][R88.64+0x28], R35 ;  /* 0x000028235800d986 */ /* 0x0003e4000c101136 */
[----:B-1----:R-:W-:-:S06]  /*25ce0*/  PRMT R35, RZ, 0x7610, R35 ;  /* 0x00007610ff237816 */ /* 0x002fcc0000000023 */
[----:B------:R-:W2:Y:S01]  /*25cf0*/  @!P1 LDG.E.U8 R35, desc[UR54][R28.64+0x29] ;  /* 0x000029361c239981 */ /* 0x000ea2000c1e1100 */
        /* <DEDUP_REMOVED lines=17> */
[----:B----4-:R-:W-:Y:S02]  /*25e10*/  FFMA R35, R90, UR51, R35 ;  /* 0x000000335a237c23 */ /* 0x010fe40008000023 */
[----:B------:R-:W2:Y:S03]  /*25e20*/  LDL.LU R90, [R1+0x55c] ;  /* 0x00055c00015a7983 */ /* 0x000ea60000300800 */
[----:B------:R-:W-:Y:S01]  /*25e30*/  F2FP.SATFINITE.E4M3.F32.PACK_AB_MERGE_C R35, RZ, R35, RZ ;  /* 0x00000023ff23723e */ /* 0x000fe200048070ff */
[----:B------:R-:W3:Y:S04]  /*25e40*/  LDL.LU R92, [R1+0x560] ;  /* 0x00056000015c7983 */ /* 0x000ee80000300800 */
[----:B------:R0:W-:Y:S01]  /*25e50*/  @!P1 STG.E.U8 desc[UR54][R86.64+0x29], R35 ;  /* 0x0000292356009986 */ /* 0x0001e2000c101136 */
[----:B------:R-:W-:-:S03]  /*25e60*/  LOP3.LUT R0, R0, 0xffbfffff, RZ, 0xc0, !PT ;  /* 0xffbfffff00007812 */ /* 0x000fc600078ec0ff */
[----:B------:R-:W4:Y:S01]  /*25e70*/  LDL.LU R98, [R1+0x564] ;  /* 0x0005640001627983 */ /* 0x000f220000300800 */
[----:B0-----:R-:W-:Y:S01]  /*25e80*/  @!P2 IMAD R35, R11, 0x180, RZ ;  /* 0x000001800b23a824 */ /* 0x001fe200078e02ff */
[----:B------:R-:W-:Y:S02]  /*25e90*/  ISETP.LT.OR P1, PT, R30, 0x59, !P6 ;  /* 0x000000591e00780c */ /* 0x000fe40007721670 */
[----:B------:R-:W4:Y:S02]  /*25ea0*/  LDL.LU R99, [R1+0x568] ;  /* 0x0005680001637983 */ /* 0x000f240000300800 */
[--C-:B------:R-:W-:Y:S02]  /*25eb0*/  @!P2 IADD3.X R39, R37, R39, R35.reuse, P4, !PT ;  /* 0x000000272527a210 */ /* 0x100fe400027fe423 */
[----:B------:R-:W-:-:S06]  /*25ec0*/  PRMT R35, RZ, 0x7610, R35 ;  /* 0x00007610ff237816 */ /* 0x000fcc0000000023 */
[----:B------:R-:W2:Y:S01]  /*25ed0*/  @!P2 LDG.E.U8 R35, desc[UR54][R22.64+0x30] ;  /* 0x000030361623a981 */ /* 0x000ea2000c1e1100 */
[----:B------:R-:W0:Y:S02]  /*25ee0*/  @!P1 LDC.64 R36, c[0x0][0x5c0] ;  /* 0x00017000ff249b82 */ /* 0x000e240000000a00 */
[----:B0-----:R-:W-:-:S04]  /*25ef0*/  @!P1 IADD3 R88, P4, P5, R24, UR11, R36 ;  /* 0x0000000b18589c10 */ /* 0x001fc8000fd9e024 */
[----:B------:R-:W-:Y:S02]  /*25f00*/  @!P1 IADD3.X R89, R31, UR10, R37, P4, P5 ;  /* 0x0000000a1f599c10 */ /* 0x000fe4000a7ea425 */
[----:B--2---:R-:W-:-:S04]  /*25f10*/  LOP3.LUT R35, R35, 0xff, RZ, 0xc0, !PT ;  /* 0x000000ff23237812 */ /* 0x004fc800078ec0ff */
[----:B------:R-:W-:-:S05]  /*25f20*/  F2FP.F16.E4M3.UNPACK_B R35, R35 ;  /* 0x00000023ff23723e */ /* 0x000fca00020006ff */
[----:B------:R-:W-:-:S05]  /*25f30*/  HADD2.F32 R35, -RZ, R35.H0_H0 ;  /* 0x20000023ff237230 */ /* 0x000fca0000004100 */
[----:B------:R-:W-:-:S04]  /*25f40*/  FMUL R35, R35, UR50 ;  /* 0x0000003223237c20 */ /* 0x000fc80008400000 */
[----:B------:R-:W-:-:S05]  /*25f50*/  FFMA R35, R91, UR51, R35 ;  /* 0x000000335b237c23 */ /* 0x000fca0008000023 */
        /* <DEDUP_REMOVED lines=9> */
[--C-:B------:R-:W-:Y:S02]  /*25ff0*/  @!P2 IADD3.X R39, R39, R37, R35.reuse, P4, !PT ;  /* 0x000000252727a210 */ /* 0x100fe400027fe423 */
[----:B------:R-:W-:-:S06]  /*26000*/  PRMT R35, RZ, 0x7610, R35 ;  /* 0x00007610ff237816 */ /* 0x000fcc0000000023 */
[----:B------:R-:W2:Y:S01]  /*26010*/  @!P2 LDG.E.U8 R35, desc[UR54][R22.64+0x31] ;  /* 0x000031361623a981 */ /* 0x000ea2000c1e1100 */
[----:B------:R-:W-:-:S04]  /*26020*/  @P3 LOP3.LUT R0, R0, 0x400000, RZ, 0xfc, !PT ;  /* 0x0040000000003812 */ /* 0x000fc800078efcff */
[----:B------:R-:W-:-:S04]  /*26030*/  LOP3.LUT R0, R0, 0xfdffffff, RZ, 0xc0, !PT ;  /* 0xfdffffff00007812 */ /* 0x000fc800078ec0ff */
[----:B------:R-:W-:Y:S02]  /*26040*/  @P1 LOP3.LUT R0, R0, 0x2000000, RZ, 0xfc, !PT ;  /* 0x0200000000001812 */ /* 0x000fe400078efcff */
[----:B------:R-:W-:-:S13]  /*26050*/  ISETP.LT.OR P1, PT, R30, 0x5a, !P6 ;  /* 0x0000005a1e00780c */ /* 0x000fda0007721670 */
[----:B------:R-:W0:Y:S01]  /*26060*/  @!P1 LDC.64 R36, c[0x0][0x5c0] ;  /* 0x00017000ff249b82 */ /* 0x000e220000000a00 */
        /* <DEDUP_REMOVED lines=15> */
[----:B------:R-:W-:-:S04]  /*26160*/  LOP3.LUT P3, RZ, R32, 0x40000, RZ, 0xc0, !PT ;  /* 0x0004000020ff7812 */ /* 0x000fc8000786c0ff */
[----:B------:R-:W-:-:S13]  /*26170*/  ISETP.LT.OR P1, PT, R30, 0x61, !P3 ;  /* 0x000000611e00780c */ /* 0x000fda0005f21670 */
[----:B------:R-:W0:Y:S01]  /*26180*/  @!P1 LDC.64 R36, c[0x0][0x5c0] ;  /* 0x00017000ff249b82 */ /* 0x000e220000000a00 */
        /* <DEDUP_REMOVED lines=30> */
[----:B------:R-:W-:-:S03]  /*26370*/  LOP3.LUT P1, RZ, R32, 0x20000, RZ, 0xc0, !PT ;  /* 0x0002000020ff7812 */ /* 0x000fc6000782c0ff */
[----:B------:R-:W4:Y:S01]  /*26380*/  LDL.LU R106, [R1+0x574] ;  /* 0x00057400016a7983 */ /* 0x000f220000300800 */
[----:B0-----:R-:W-:Y:S01]  /*26390*/  @!P2 IMAD R35, R11, 0x180, RZ ;  /* 0x000001800b23a824 */ /* 0x001fe200078e02ff */
[----:B------:R-:W-:Y:S02]  /*263a0*/  ISETP.LT.OR P6, PT, R30, 0x69, !P3 ;  /* 0x000000691e00780c */ /* 0x000fe40005fc1670 */
[----:B------:R-:W4:Y:S02]  /*263b0*/  LDL.LU R111, [R1+0x578] ;  /* 0x00057800016f7983 */ /* 0x000f240000300800 */
[--C-:B------:R-:W-:Y:S02]  /*263c0*/  @!P2 IADD3.X R39, R37, R39, R35.reuse, P4, !PT ;  /* 0x000000272527a210 */ /* 0x100fe400027fe423 */
[----:B------:R-:W4:Y:S01]  /*263d0*/  LDL.LU R110, [R1+0x57c] ;  /* 0x00057c00016e7983 */ /* 0x000f220000300800 */
        /* <DEDUP_REMOVED lines=22> */
[----:B------:R-:W-:-:S04]  /*26540*/  LOP3.LUT R32, R32, 0xffffdfff, RZ, 0xc0, !PT ;  /* 0xffffdfff20207812 */ /* 0x000fc800078ec0ff */
[----:B------:R-:W-:Y:S02]  /*26550*/  @P0 LOP3.LUT R32, R32, 0x2000, RZ, 0xfc, !PT ;  /* 0x0000200020200812 */ /* 0x000fe400078efcff */
        /* <DEDUP_REMOVED lines=11> */
[----:B------:R-:W0:Y:S02]  /*26610*/  @!P6 LDC.64 R36, c[0x0][0x5c0] ;  /* 0x00017000ff24eb82 */ /* 0x000e240000000a00 */
[----:B0-----:R-:W-:-:S04]  /*26620*/  @!P6 IADD3 R94, P4, P5, R24, UR8, R36 ;  /* 0x00000008185eec10 */ /* 0x001fc8000fd9e024 */
[----:B------:R-:W-:Y:S02]  /*26630*/  @!P6 IADD3.X R95, R31, UR7, R37, P4, P5 ;  /* 0x000000071f5fec10 */ /* 0x000fe4000a7ea425 */
[----:B------:R-:W-:Y:S02]  /*26640*/  LOP3.LUT P6, RZ, R0, 0x4000000, RZ, 0xc0, !PT ;  /* 0x0400000000ff7812 */ /* 0x000fe400078cc0ff */
        /* <DEDUP_REMOVED lines=16> */
[----:B------:R-:W0:Y:S01]  /*26750*/  @!P5 LDC.64 R36, c[0x0][0x5c0] ;  /* 0x00017000ff24db82 */ /* 0x000e220000000a00 */
[----:B------:R-:W-:Y:S02]  /*26760*/  ISETP.LT.OR P0, PT, R30, 0x79, !P3 ;  /* 0x000000791e00780c */ /* 0x000fe40005f01670 */
[----:B------:R-:W-:Y:S02]  /*26770*/  LOP3.LUT R2, R2, 0xfffffffe, RZ, 0xc0, !PT ;  /* 0xfffffffe02027812 */ /* 0x000fe400078ec0ff */
[----:B0-----:R-:W-:-:S04]  /*26780*/  @!P5 IADD3 R100, P2, P4, R24, UR8, R36 ;  /* 0x000000081864dc10 */ /* 0x001fc8000fc5e024 */
[----:B------:R-:W-:-:S05]  /*26790*/  @!P5 IADD3.X R101, R31, UR7, R37, P2, P4 ;  /* 0x000000071f65dc10 */ /* 0x000fca00097e8425 */
[----:B------:R-:W0:Y:S01]  /*267a0*/  @!P0 LDC.64 R36, c[0x0][0x5c0] ;  /* 0x00017000ff248b82 */ /* 0x000e220000000a00 */
[----:B------:R-:W-:-:S04]  /*267b0*/  @P5 LOP3.LUT R2, R2, 0x1, RZ, 0xfc, !PT ;  /* 0x0000000102025812 */ /* 0x000fc800078efcff */
[----:B------:R-:W-:-:S04]  /*267c0*/  LOP3.LUT R2, R2, 0xfffffff7, RZ, 0xc0, !PT ;  /* 0xfffffff702027812 */ /* 0x000fc800078ec0ff */
[----:B------:R-:W-:Y:S02]  /*267d0*/  @P0 LOP3.LUT R2, R2, 0x8, RZ, 0xfc, !PT ;  /* 0x0000000802020812 */ /* 0x000fe400078efcff */
[----:B0-----:R-:W-:-:S04]  /*267e0*/  @!P0 IADD3 R108, P2, P4, R24, UR8, R36 ;  /* 0x00000008186c8c10 */ /* 0x001fc8000fc5e024 */
[----:B------:R-:W-:Y:S02]  /*267f0*/  @!P0 IADD3.X R109, R31, UR7, R37, P2, P4 ;  /* 0x000000071f6d8c10 */ /* 0x000fe400097e8425 */
[----:B------:R-:W-:-:S13]  /*26800*/  ISETP.LT.OR P0, PT, R30, 0x7a, !P3 ;  /* 0x0000007a1e00780c */ /* 0x000fda0005f01670 */
[----:B------:R-:W0:Y:S01]  /*26810*/  @!P0 LDC.64 R36, c[0x0][0x5c0] ;  /* 0x00017000ff248b82 */ /* 0x000e220000000a00 */
[----:B--2---:R-:W-:-:S04]  /*26820*/  LOP3.LUT R35, R35, 0xff, RZ, 0xc0, !PT ;  /* 0x000000ff23237812 */ /* 0x004fc800078ec0ff */
[----:B------:R-:W-:-:S05]  /*26830*/  F2FP.F16.E4M3.UNPACK_B R35, R35 ;  /* 0x00000023ff23723e */ /* 0x000fca00020006ff */
[----:B------:R-:W-:-:S05]  /*26840*/  HADD2.F32 R35, -RZ, R35.H0_H0 ;  /* 0x20000023ff237230 */ /* 0x000fca0000004100 */
[----:B------:R-:W-:-:S04]  /*26850*/  FMUL R35, R35, UR50 ;  /* 0x0000003223237c20 */ /* 0x000fc80008400000 */
[----:B----4-:R-:W-:-:S05]  /*26860*/  FFMA R35, R106, UR51, R35 ;  /* 0x000000336a237c23 */ /* 0x010fca0008000023 */
[----:B------:R-:W-:Y:S02]  /*26870*/  F2FP.SATFINITE.E4M3.F32.PACK_AB_MERGE_C R35, RZ, R35, RZ ;  /* 0x00000023ff23723e */ /* 0x000fe400048070ff */
[----:B0-----:R-:W-:-:S03]  /*26880*/  @!P0 IADD3 R106, P2, P4, R24, UR8, R36 ;  /* 0x00000008186a8c10 */ /* 0x001fc6000fc5e024 */
[----:B------:R0:W-:Y:S01]  /*26890*/  @!P6 STG.E.U8 desc[UR54][R102.64+0x39], R35 ;  /* 0x000039236600e986 */ /* 0x0001e2000c101136 */
[----:B------:R-:W-:Y:S02]  /*268a0*/  ISETP.GE.AND P6, PT, R9, 0x1, PT ;  /* 0x000000010900780c */ /* 0x000fe40003fc6270 */
[----:B------:R-:W-:Y:S02]  /*268b0*/  @!P0 IADD3.X R107, R31, UR7, R37, P2, P4 ;  /* 0x000000071f6b8c10 */ /* 0x000fe400097e8425 */
[----:B------:R-:W-:Y:S02]  /*268c0*/  ISETP.LT.OR P2, PT, R30, 0x41, !P6 ;  /* 0x000000411e00780c */ /* 0x000fe40007741670 */
[----:B0-----:R-:W-:-:S11]  /*268d0*/  PRMT R35, RZ, 0x7610, R35 ;  /* 0x00007610ff237816 */ /* 0x001fd60000000023 */
[----:B------:R-:W2:Y:S01]  /*268e0*/  @!P2 LDG.E.U8 R35, desc[UR54][R26.64+0x40] ;  /* 0x000040361a23a981 */ /* 0x000ea2000c1e1100 */
[----:B------:R-:W0:Y:S02]  /*268f0*/  @!P2 LDC.64 R36, c[0x0][0x5c0] ;  /* 0x00017000ff24ab82 */ /* 0x000e240000000a00 */
[----:B0-----:R-:W-:-:S05]  /*26900*/  @!P2 IADD3 R36, P4, R24, R36, RZ ;  /* 0x000000241824a210 */ /* 0x001fca0007f9e0ff */
[----:B------:R-:W-:Y:S01]  /*26910*/  @!P2 IMAD.X R37, R31, 0x1, R37, P4 ;  /* 0x000000011f25a824 */ /* 0x000fe200020e0625 */
[----:B--2---:R-:W-:-:S04]  /*26920*/  LOP3.LUT R35, R35, 0xff, RZ, 0xc0, !PT ;  /* 0x000000ff23237812 */ /* 0x004fc800078ec0ff */
[----:B------:R-:W-:-:S05]  /*26930*/  F2FP.F16.E4M3.UNPACK_B R35, R35 ;  /* 0x00000023ff23723e */ /* 0x000fca00020006ff */
[----:B------:R-:W-:-:S05]  /*26940*/  HADD2.F32 R35, -RZ, R35.H0_H0 ;  /* 0x20000023ff237230 */ /* 0x000fca0000004100 */
[----:B------:R-:W-:-:S04]  /*26950*/  FMUL R35, R35, UR50 ;  /* 0x0000003223237c20 */ /* 0x000fc80008400000 */
[----:B------:R-:W-:Y:S01]  /*26960*/  FFMA R35, R111, UR51, R35 ;  /* 0x000000336f237c23 */ /* 0x000fe20008000023 */
[----:B------:R-:W-:Y:S01]  /*26970*/  LOP3.LUT R2, R2, 0xfffffffb, RZ, 0xc0, !PT ;  /* 0xfffffffb02027812 */ /* 0x000fe200078ec0ff */
[----:B------:R-:W2:Y:S03]  /*26980*/  LDL.LU R111, [R1+0x580] ;  /* 0x00058000016f7983 */ /* 0x000ea60000300800 */
[----:B------:R-:W-:-:S05]  /*26990*/  F2FP.SATFINITE.E4M3.F32.PACK_AB_MERGE_C R35, RZ, R35, RZ ;  /* 0x00000023ff23723e */ /* 0x000fca00048070ff */
[----:B------:R0:W-:Y:S01]  /*269a0*/  @!P2 STG.E.U8 desc[UR54][R36.64+0x40], R35 ;  /* 0x000040232400a986 */ /* 0x0001e2000c101136 */
[----:B------:R-:W-:Y:S02]  /*269b0*/  ISETP.LT.OR P2, PT, R30, 0x42, !P6 ;  /* 0x000000421e00780c */ /* 0x000fe40007741670 */
[----:B0-----:R-:W-:-:S11]  /*269c0*/  PRMT R35, RZ, 0x7610, R35 ;  /* 0x00007610ff237816 */ /* 0x001fd60000000023 */
[----:B------:R-:W0:Y:S01]  /*269d0*/  @!P2 LDC.64 R36, c[0x0][0x5c0] ;  /* 0x00017000ff24ab82 */ /* 0x000e220000000a00 */
[----:B------:R-:W3:Y:S01]  /*269e0*/  @!P2 LDG.E.U8 R35, desc[UR54][R26.64+0x41] ;  /* 0x000041361a23a981 */ /* 0x000ee2000c1e1100 */
[----:B------:R-:W-:Y:S02]  /*269f0*/  @P0 LOP3.LUT R2, R2, 0x4, RZ, 0xfc, !PT ;  /* 0x0000000402020812 */ /* 0x000fe400078efcff */
[----:B------:R-:W-:Y:S02]  /*26a00*/  ISETP.LT.OR P0, PT, R30, 0x41, !P3 ;  /* 0x000000411e00780c */ /* 0x000fe40005f01670 */
[----:B0-----:R-:W-:-:S05]  /*26a10*/  @!P2 IADD3 R36, P4, R24, R36, RZ ;  /* 0x000000241824a210 */ /* 0x001fca0007f9e0ff */
[----:B------:R-:W-:Y:S01]  /*26a20*/  @!P2 IMAD.X R37, R31, 0x1, R37, P4 ;  /* 0x000000011f25a824 */ /* 0x000fe200020e0625 */
[----:B---3--:R-:W-:-:S04]  /*26a30*/  LOP3.LUT R35, R35, 0xff, RZ, 0xc0, !PT ;  /* 0x000000ff23237812 */ /* 0x008fc800078ec0ff */
[----:B------:R-:W-:-:S05]  /*26a40*/  F2FP.F16.E4M3.UNPACK_B R35, R35 ;  /* 0x00000023ff23723e */ /* 0x000fca00020006ff */
[----:B------:R-:W-:-:S05]  /*26a50*/  HADD2.F32 R35, -RZ, R35.H0_H0 ;  /* 0x20000023ff237230 */ /* 0x000fca0000004100 */
[----:B------:R-:W-:-:S04]  /*26a60*/  FMUL R35, R35, UR50 ;  /* 0x0000003223237c20 */ /* 0x000fc80008400000 */
[----:B------:R-:W-:Y:S02]  /*26a70*/  FFMA R35, R110, UR51, R35 ;  /* 0x000000336e237c23 */ /* 0x000fe40008000023 */
[----:B------:R-:W3:Y:S03]  /*26a80*/  LDL.LU R110, [R1+0x584] ;  /* 0x00058400016e7983 */ /* 0x000ee60000300800 */
[----:B------:R-:W-:-:S05]  /*26a90*/  F2FP.SATFINITE.E4M3.F32.PACK_AB_MERGE_C R35, RZ, R35, RZ ;  /* 0x00000023ff23723e */ /* 0x000fca00048070ff */
[----:B------:R0:W-:Y:S02]  /*26aa0*/  @!P2 STG.E.U8 desc[UR54][R36.64+0x41], R35 ;  /* 0x000041232400a986 */ /* 0x0001e4000c101136 */
[----:B0-----:R-:W-:-:S06]  /*26ab0*/  PRMT R35, RZ, 0x7610, R35 ;  /* 0x00007610ff237816 */ /* 0x001fcc0000000023 */
[----:B------:R-:W4:Y:S01]  /*26ac0*/  @!P0 LDG.E.U8 R35, desc[UR54][R12.64+0x40] ;  /* 0x000040360c238981 */ /* 0x000f22000c1e1100 */
[----:B------:R-:W-:-:S13]  /*26ad0*/  ISETP.LT.OR P5, PT, R30, 0x61, !P1 ;  /* 0x000000611e00780c */ /* 0x000fda0004fa1670 */
[----:B------:R-:W0:Y:S01]  /*26ae0*/  @!P5 LDC.64 R36, c[0x0][0x5c0] ;  /* 0x00017000ff24db82 */ /* 0x000e220000000a00 */
        /* <DEDUP_REMOVED lines=9> */
[----:B------:R-:W-:Y:S02]  /*26b80*/  ISETP.LT.OR P0, PT, R30, 0x42, !P3 ;  /* 0x000000421e00780c */ /* 0x000fe40005f01670 */
[----:B-1----:R-:W-:-:S11]  /*26b90*/  PRMT R35, RZ, 0x7610, R35 ;  /* 0x00007610ff237816 */ /* 0x002fd60000000023 */
[----:B------:R-:W4:Y:S01]  /*26ba0*/  @!P0 LDG.E.U8 R35, desc[UR54][R12.64+0x41] ;  /* 0x000041360c238981 */ /* 0x000f22000c1e1100 */
[----:B0-----:R-:W-:Y:S02]  /*26bb0*/  @!P5 IADD3 R102, P2, P4, R24, UR6, R36 ;  /* 0x000000061866dc10 */ /* 0x001fe4000fc5e024 */
[----:B------:R-:W-:Y:S02]  /*26bc0*/  @P5 LOP3.LUT R0, R0, 0x10000000, RZ, 0xfc, !PT ;  /* 0x1000000000005812 */ /* 0x000fe400078efcff */
[----:B------:R-:W-:Y:S02]  /*26bd0*/  @!P5 IADD3.X R103, R31, UR5, R37, P2, P4 ;  /* 0x000000051f67dc10 */ /* 0x000fe400097e8425 */
[----:B------:R-:W-:-:S13]  /*26be0*/  ISETP.LT.OR P5, PT, R30, 0x62, !P1 ;  /* 0x000000621e00780c */ /* 0x000fda0004fa1670 */
[----:B------:R-:W0:Y:S01]  /*26bf0*/  @!P5 LDC.64 R36, c[0x0][0x5c0] ;  /* 0x00017000ff24db82 */ /* 0x000e220000000a00 */
[----:B------:R-:W-:-:S04]  /*26c00*/  LOP3.LUT R0, R0, 0xfbffffff, RZ, 0xc0, !PT ;  /* 0xfbffffff00007812 */ /* 0x000fc800078ec0ff */
[----:B------:R-:W-:Y:S02]  /*26c10*/  @P5 LOP3.LUT R0, R0, 0x4000000, RZ, 0xfc, !PT ;  /* 0x0400000000005812 */ /* 0x000fe400078efcff */
        /* <DEDUP_REMOVED lines=10> */
[----:B---3--:R-:W-:Y:S02]  /*26cc0*/  FFMA R35, R110, UR51, R35 ;  /* 0x000000336e237c23 */ /* 0x008fe40008000023 */
[----:B------:R-:W3:Y:S03]  /*26cd0*/  LDL.LU R110, [R1+0x58c] ;  /* 0x00058c00016e7983 */ /* 0x000ee60000300800 */
[----:B------:R-:W-:Y:S01]  /*26ce0*/  F2FP.SATFINITE.E4M3.F32.PACK_AB_MERGE_C R35, RZ, R35, RZ ;  /* 0x00000023ff23723e */ /* 0x000fe200048070ff */
[----:B------:R-:W4:Y:S04]  /*26cf0*/  LDL.LU R112, [R1+0x590] ;  /* 0x0005900001707983 */ /* 0x000f280000300800 */
[----:B------:R0:W-:Y:S01]  /*26d00*/  @!P0 STG.E.U8 desc[UR54][R48.64+0x41], R35 ;  /* 0x0000412330008986 */ /* 0x0001e2000c101136 */
[----:B------:R-:W-:-:S02]  /*26d10*/  ISETP.LT.OR P0, PT, R30, 0x6a, !P1 ;  /* 0x0000006a1e00780c */ /* 0x000fc40004f01670 */
[----:B------:R-:W-:Y:S01]  /*26d20*/  LOP3.LUT R0, R0, 0xfffffbff, RZ, 0xc0, !PT ;  /* 0xfffffbff00007812 */ /* 0x000fe200078ec0ff */
[----:B------:R-:W4:Y:S10]  /*26d30*/  LDL.LU R116, [R1+0x594] ;  /* 0x0005940001747983 */ /* 0x000f340000300800 */
[----:B------:R-:W1:Y:S01]  /*26d40*/  @!P0 LDC.64 R36, c[0x0][0x5c0] ;  /* 0x00017000ff248b82 */ /* 0x000e620000000a00 */
[----:B0-----:R-:W-:Y:S01]  /*26d50*/  PRMT R35, RZ, 0x7610, R35 ;  /* 0x00007610ff237816 */ /* 0x001fe20000000023 */
[----:B------:R-:W4:Y:S01]  /*26d60*/  LDL.LU R119, [R1+0x598] ;  /* 0x0005980001777983 */ /* 0x000f220000300800 */
[----:B------:R-:W-:-:S02]  /*26d70*/  @P5 LOP3.LUT R0, R0, 0x400, RZ, 0xfc, !PT ;  /* 0x0000040000005812 */ /* 0x000fc400078efcff */
[----:B------:R-:W-:Y:S01]  /*26d80*/  LOP3.LUT R2, R2, 0xffffffef, RZ, 0xc0, !PT ;  /* 0xffffffef02027812 */ /* 0x000fe200078ec0ff */
[----:B------:R-:W4:Y:S01]  /*26d90*/  LDL.LU R118, [R1+0x59c] ;  /* 0x00059c0001767983 */ /* 0x000f220000300800 */
[----:B-1----:R-:W-:-:S03]  /*26da0*/  @!P0 IADD3 R48, P2, P4, R24, UR6, R36 ;  /* 0x0000000618308c10 */ /* 0x002fc6000fc5e024 */
[----:B------:R-:W4:Y:S01]  /*26db0*/  LDL.LU R120, [R1+0x5a0] ;  /* 0x0005a00001787983 */ /* 0x000f220000300800 */
[----:B------:R-:W-:-:S03]  /*26dc0*/  @!P0 IADD3.X R49, R31, UR5, R37, P2, P4 ;  /* 0x000000051f318c10 */ /* 0x000fc600097e8425 */
[----:B------:R-:W4:Y:S01]  /*26dd0*/  LDL.LU R122, [R1+0x5a4] ;  /* 0x0005a400017a7983 */ /* 0x000f220000300800 */
[----:B------:R-:W-:Y:S02]  /*26de0*/  ISETP.LT.OR P2, PT, R30, 0x49, !P6 ;  /* 0x000000491e00780c */ /* 0x000fe40007741670 */
[----:B------:R-:W-:Y:S01]  /*26df0*/  LOP3.LUT R0, R0, 0xffffffef, RZ, 0xc0, !PT ;  /* 0xffffffef00007812 */ /* 0x000fe200078ec0ff */
[----:B------:R-:W4:Y:S10]  /*26e00*/  LDL.LU R127, [R1+0x5a8] ;  /* 0x0005a800017f7983 */ /* 0x000f340000300800 */
[----:B------:R-:W2:Y:S01]  /*26e10*/  @!P2 LDG.E.U8 R35, desc[UR54][R26.64+0x48] ;  /* 0x000048361a23a981 */ /* 0x000ea2000c1e1100 */
[----:B------:R-:W0:Y:S01]  /*26e20*/  @!P2 LDC.64 R36, c[0x0][0x5c0] ;  /* 0x00017000ff24ab82 */ /* 0x000e220000000a00 */
[----:B------:R-:W-:-:S02]  /*26e30*/  @P0 LOP3.LUT R0, R0, 0x10, RZ, 0xfc, !PT ;  /* 0x0000001000000812 */ /* 0x000fc400078efcff */
[----:B------:R-:W-:Y:S01]  /*26e40*/  ISETP.LT.OR P5, PT, R30, 0x71, !P1 ;  /* 0x000000711e00780c */ /* 0x000fe20004fa1670 */
[----:B------:R-:W4:Y:S01]  /*26e50*/  LDL.LU R126, [R1+0x5ac] ;  /* 0x0005ac00017e7983 */ /* 0x000f220000300800 */
[----:B0-----:R-:W-:-:S03]  /*26e60*/  @!P2 IADD3 R36, P4, R24, R36, RZ ;  /* 0x000000241824a210 */ /* 0x001fc60007f9e0ff */
[----:B------:R-:W4:Y:S02]  /*26e70*/  LDL.LU R128, [R1+0x5b0] ;  /* 0x0005b00001807983 */ /* 0x000f240000300800 */
[----:B------:R-:W-:Y:S01]  /*26e80*/  @!P2 IMAD.X R37, R31, 0x1, R37, P4 ;  /* 0x000000011f25a824 */ /* 0x000fe200020e0625 */
[----:B--2---:R-:W-:Y:S01]  /*26e90*/  LOP3.LUT R35, R35, 0xff, RZ, 0xc0, !PT ;  /* 0x000000ff23237812 */ /* 0x004fe200078ec0ff */
[----:B------:R-:W2:Y:S03]  /*26ea0*/  LDL.LU R132, [R1+0x5b4] ;  /* 0x0005b40001847983 */ /* 0x000ea60000300800 */
[----:B------:R-:W-:Y:S01]  /*26eb0*/  F2FP.F16.E4M3.UNPACK_B R35, R35 ;  /* 0x00000023ff23723e */ /* 0x000fe200020006ff */
[----:B------:R-:W2:Y:S04]  /*26ec0*/  LDL.LU R151, [R1+0x5b8] ;  /* 0x0005b80001977983 */ /* 0x000ea80000300800 */
[----:B------:R-:W-:Y:S01]  /*26ed0*/  HADD2.F32 R35, -RZ, R35.H0_H0 ;  /* 0x20000023ff237230 */ /* 0x000fe20000004100 */
[----:B------:R-:W-:Y:S01]  /*26ee0*/  ISETP.LT.OR P0, PT, R30, 0x49, !P3 ;  /* 0x000000491e00780c */ /* 0x000fe20005f01670 */
[----:B------:R-:W2:Y:S03]  /*26ef0*/  LDL.LU R150, [R1+0x5bc] ;  /* 0x0005bc0001967983 */ /* 0x000ea60000300800 */
[----:B------:R-:W-:-:S04]  /*26f00*/  FMUL R35, R35, UR50 ;  /* 0x0000003223237c20 */ /* 0x000fc80008400000 */
[----:B------:R-:W-:-:S05]  /*26f10*/  FFMA R35, R111, UR51, R35 ;  /* 0x000000336f237c23 */ /* 0x000fca0008000023 */
[----:B------:R-:W-:-:S05]  /*26f20*/  F2FP.SATFINITE.E4M3.F32.PACK_AB_MERGE_C R35, RZ, R35, RZ ;  /* 0x00000023ff23723e */ /* 0x000fca00048070ff */
[----:B------:R0:W-:Y:S01]  /*26f30*/  @!P2 STG.E.U8 desc[UR54][R36.64+0x48], R35 ;  /* 0x000048232400a986 */ /* 0x0001e2000c101136 */
[----:B------:R-:W-:Y:S02]  /*26f40*/  ISETP.LT.OR P2, PT, R30, 0x4a, !P6 ;  /* 0x0000004a1e00780c */ /* 0x000fe40007741670 */
[----:B0-----:R-:W-:-:S11]  /*26f50*/  PRMT R35, RZ, 0x7610, R35 ;  /* 0x00007610ff237816 */ /* 0x001fd60000000023 */
[----:B------:R-:W0:Y:S01]  /*26f60*/  @!P2 LDC.64 R36, c[0x0][0x5c0] ;  /* 0x00017000ff24ab82 */ /* 0x000e220000000a00 */
[----:B------:R-:W3:Y:S01]  /*26f70*/  @!P2 LDG.E.U8 R35, desc[UR54][R26.64+0x49] ;  /* 0x000049361a23a981 */ /* 0x000ee2000c1e1100 */
[----:B0-----:R-:W-:-:S05]  /*26f80*/  @!P2 IADD3 R36, P4, R24, R36, RZ ;  /* 0x000000241824a210 */ /* 0x001fca0007f9e0ff */
[----:B------:R-:W-:Y:S01]  /*26f90*/  @!P2 IMAD.X R37, R31, 0x1, R37, P4 ;  /* 0x000000011f25a824 */ /* 0x000fe200020e0625 */
        /* <DEDUP_REMOVED lines=10> */
[----:B------:R-:W-:Y:S02]  /*27040*/  @P5 LOP3.LUT R2, R2, 0x10, RZ, 0xfc, !PT ;  /* 0x0000001002025812 */ /* 0x000fe400078efcff */
        /* <DEDUP_REMOVED lines=8> */
[----:B-1----:R-:W-:-:S11]  /*270d0*/  PRMT R35, RZ, 0x7610, R35 ;  /* 0x00007610ff237816 */ /* 0x002fd60000000023 */
[----:B------:R-:W3:Y:S01]  /*270e0*/  @!P0 LDG.E.U8 R35, desc[UR54][R12.64+0x49] ;  /* 0x000049360c238981 */ /* 0x000ee2000c1e1100 */
        /* <DEDUP_REMOVED lines=12> */
[----:B---3--:R-:W-:-:S04]  /*271b0*/  LOP3.LUT R35, R35, 0xff, RZ, 0xc0, !PT ;  /* 0x000000ff23237812 */ /* 0x008fc800078ec0ff */
[----:B------:R-:W-:-:S05]  /*271c0*/  F2FP.F16.E4M3.UNPACK_B R35, R35 ;  /* 0x00000023ff23723e */ /* 0x000fca00020006ff */
[----:B------:R-:W-:-:S05]  /*271d0*/  HADD2.F32 R35, -RZ, R35.H0_H0 ;  /* 0x20000023ff237230 */ /* 0x000fca0000004100 */
[----:B------:R-:W-:-:S04]  /*271e0*/  FMUL R35, R35, UR50 ;  /* 0x0000003223237c20 */ /* 0x000fc80008400000 */
[----:B------:R-:W-:-:S05]  /*271f0*/  FFMA R35, R116, UR51, R35 ;  /* 0x0000003374237c23 */ /* 0x000fca0008000023 */
[----:B------:R-:W-:-:S05]  /*27200*/  F2FP.SATFINITE.E4M3.F32.PACK_AB_MERGE_C R35, RZ, R35, RZ ;  /* 0x00000023ff23723e */ /* 0x000fca00048070ff */
[----:B------:R0:W-:Y:S01]  /*27210*/  @!P0 STG.E.U8 desc[UR54][R44.64+0x49], R35 ;  /* 0x000049232c008986 */ /* 0x0001e2000c101136 */
[----:B------:R-:W-:-:S13]  /*27220*/  ISETP.LT.OR P0, PT, R30, 0x7a, !P1 ;  /* 0x0000007a1e00780c */ /* 0x000fda0004f01670 */
[----:B------:R-:W1:Y:S01]  /*27230*/  @!P0 LDC.64 R36, c[0x0][0x5c0] ;  /* 0x00017000ff248b82 */ /* 0x000e620000000a00 */
[----:B0-----:R-:W-:Y:S02]  /*27240*/  PRMT R35, RZ, 0x7610, R35 ;  /* 0x00007610ff237816 */ /* 0x001fe40000000023 */
[----:B-1----:R-:W-:-:S04]  /*27250*/  @!P0 IADD3 R116, P2, P4, R24, UR6, R36 ;  /* 0x0000000618748c10 */ /* 0x002fc8000fc5e024 */
[----:B------:R-:W-:Y:S02]  /*27260*/  @!P0 IADD3.X R117, R31, UR5, R37, P2, P4 ;  /* 0x000000051f758c10 */ /* 0x000fe400097e8425 */
[----:B------:R-:W-:-:S13]  /*27270*/  ISETP.LT.OR P2, PT, R30, 0x51, !P6 ;  /* 0x000000511e00780c */ /* 0x000fda0007741670 */
[----:B------:R-:W3:Y:S01]  /*27280*/  @!P2 LDG.E.U8 R35, desc[UR54][R26.64+0x50] ;  /* 0x000050361a23a981 */ /* 0x000ee2000c1e1100 */
[----:B------:R-:W0:Y:S02]  /*27290*/  @!P2 LDC.64 R36, c[0x0][0x5c0] ;  /* 0x00017000ff24ab82 */ /* 0x000e240000000a00 */
        /* <DEDUP_REMOVED lines=25> */
[----:B0-----:R-:W-:-:S06]  /*27430*/  PRMT R35, RZ, 0x7610, R35 ;  /* 0x00007610ff237816 */ /* 0x001fcc0000000023 */
[----:B------:R-:W3:Y:S01]  /*27440*/  @!P5 LDG.E.U8 R35, desc[UR54][R12.64+0x50] ;  /* 0x000050360c23d981 */ /* 0x000ee2000c1e1100 */
[----:B------:R-:W-:Y:S02]  /*27450*/  LOP3.LUT R2, R2, 0xfff7ffff, RZ, 0xc0, !PT ;  /* 0xfff7ffff02027812 */ /* 0x000fe400078ec0ff */
[----:B------:R-:W-:Y:S02]  /*27460*/  LOP3.LUT R32, R32, 0xfffeffff, RZ, 0xc0, !PT ;  /* 0xfffeffff20207812 */ /* 0x000fe400078ec0ff */
[----:B------:R-:W-:Y:S02]  /*27470*/  @P0 LOP3.LUT R2, R2, 0x80000, RZ, 0xfc, !PT ;  /* 0x0008000002020812 */ /* 0x000fe400078efcff */
[----:B------:R-:W-:Y:S02]  /*27480*/  ISETP.GE.AND P0, PT, R9, 0x101, PT ;  /* 0x000001010900780c */ /* 0x000fe40003f06270 */
[----:B------:R-:W-:Y:S02]  /*27490*/  @P1 LOP3.LUT R32, R32, 0x10000, RZ, 0xfc, !PT ;  /* 0x0001000020201812 */ /* 0x000fe400078efcff */
[----:B------:R-:W-:-:S13]  /*274a0*/  ISETP.LT.OR P1, PT, R30, 0x61, !P0 ;  /* 0x000000611e00780c */ /* 0x000fda0004721670 */
[----:B------:R-:W0:Y:S01]  /*274b0*/  @!P1 LDC.64 R36, c[0x0][0x5c0] ;  /* 0x00017000ff249b82 */ /* 0x000e220000000a00 */
[----:B------:R-:W-:-:S04]  /*274c0*/  LOP3.LUT R2, R2, 0xfbffffff, RZ, 0xc0, !PT ;  /* 0xfbffffff02027812 */ /* 0x000fc800078ec0ff */
[----:B------:R-:W-:Y:S02]  /*274d0*/  @P1 LOP3.LUT R2, R2, 0x4000000, RZ, 0xfc, !PT ;  /* 0x0400000002021812 */ /* 0x000fe400078efcff */
[----:B0-----:R-:W-:-:S04]  /*274e0*/  @!P1 IADD3 R118, P2, P4, R24, UR11, R36 ;  /* 0x0000000b18769c10 */ /* 0x001fc8000fc5e024 */
[----:B------:R-:W-:Y:S02]  /*274f0*/  @!P1 IADD3.X R119, R31, UR10, R37, P2, P4 ;  /* 0x0000000a1f779c10 */ /* 0x000fe400097e8425 */
[----:B------:R-:W-:-:S13]  /*27500*/  ISETP.LT.OR P1, PT, R30, 0x62, !P0 ;  /* 0x000000621e00780c */ /* 0x000fda0004721670 */
[----:B------:R-:W0:Y:S01]  /*27510*/  @!P1 LDC.64 R36, c[0x0][0x5c0] ;  /* 0x00017000ff249b82 */ /* 0x000e220000000a00 */
        /* <DEDUP_REMOVED lines=8> */
[----:B-1----:R-:W-:-:S11]  /*275a0*/  PRMT R35, RZ, 0x7610, R35 ;  /* 0x00007610ff237816 */ /* 0x002fd60000000023 */
[----:B------:R-:W3:Y:S01]  /*275b0*/  @!P5 LDG.E.U8 R35, desc[UR54][R12.64+0x51] ;  /* 0x000051360c23d981 */ /* 0x000ee2000c1e1100 */
[----:B------:R-:W-:Y:S02]  /*275c0*/  LOP3.LUT R2, R2, 0xefffffff, RZ, 0xc0, !PT ;  /* 0xefffffff02027812 */ /* 0x000fe400078ec0ff */
        /* <DEDUP_REMOVED lines=15> */
[----:B------:R-:W-:Y:S01]  /*276c0*/  FFMA R35, R122, UR51, R35 ;  /* 0x000000337a237c23 */ /* 0x000fe20008000023 */
[----:B0-----:R-:W-:-:S04]  /*276d0*/  @!P1 IADD3 R122, P2, P4, R24, UR11, R36 ;  /* 0x0000000b187a9c10 */ /* 0x001fc8000fc5e024 */
[----:B------:R-:W-:Y:S02]  /*276e0*/  @!P1 IADD3.X R123, R31, UR10, R37, P2, P4 ;  /* 0x0000000a1f7b9c10 */ /* 0x000fe400097e8425 */
[----:B------:R-:W-:Y:S02]  /*276f0*/  ISETP.LT.OR P2, PT, R30, 0x59, !P6 ;  /* 0x000000591e00780c */ /* 0x000fe40007741670 */
[----:B------:R-:W-:-:S05]  /*27700*/  F2FP.SATFINITE.E4M3.F32.PACK_AB_MERGE_C R35, RZ, R35, RZ ;  /* 0x00000023ff23723e */ /* 0x000fca00048070ff */
[----:B------:R0:W-:Y:S06]  /*27710*/  @!P5 STG.E.U8 desc[UR54][R64.64+0x51], R35 ;  /* 0x000051234000d986 */ /* 0x0001ec000c101136 */
[----:B------:R-:W1:Y:S01]  /*27720*/  @!P2 LDC.64 R36, c[0x0][0x5c0] ;  /* 0x00017000ff24ab82 */ /* 0x000e620000000a00 */
[----:B0-----:R-:W-:-:S06]  /*27730*/  PRMT R35, RZ, 0x7610, R35 ;  /* 0x00007610ff237816 */ /* 0x001fcc0000000023 */
[----:B------:R-:W3:Y:S01]  /*27740*/  @!P2 LDG.E.U8 R35, desc[UR54][R26.64+0x58] ;  /* 0x000058361a23a981 */ /* 0x000ee2000c1e1100 */
[----:B-1----:R-:W-:-:S05]  /*27750*/  @!P2 IADD3 R36, P4, R24, R36, RZ ;  /* 0x000000241824a210 */ /* 0x002fca0007f9e0ff */
        /* <DEDUP_REMOVED lines=14> */
[----:B------:R-:W-:Y:S01]  /*27840*/  @!P2 IMAD.X R37, R31, 0x1, R37, P4 ;  /* 0x000000011f25a824 */ /* 0x000fe200020e0625 */
[----:B------:R-:W-:Y:S02]  /*27850*/  LOP3.LUT R0, R0, 0xfffff7ff, RZ, 0xc0, !PT ;  /* 0xfffff7ff00007812 */ /* 0x000fe400078ec0ff */
        /* <DEDUP_REMOVED lines=29> */
[----:B------:R0:W-:Y:S02]  /*27a30*/  @!P6 STG.E.U8 desc[UR54][R66.64+0x58], R35 ;  /* 0x000058234200e986 */ /* 0x0001e4000c101136 */
[----:B0-----:R-:W-:-:S06]  /*27a40*/  PRMT R35, RZ, 0x7610, R35 ;  /* 0x00007610ff237816 */ /* 0x001fcc0000000023 */
[----:B------:R-:W3:Y:S01]  /*27a50*/  @!P1 LDG.E.U8 R35, desc[UR54][R12.64+0x59] ;  /* 0x000059360c239981 */ /* 0x000ee2000c1e1100 */
[----:B------:R-:W-:Y:S02]  /*27a60*/  LOP3.LUT P5, RZ, R0, 0x1000, RZ, 0xc0, !PT ;  /* 0x0000100000ff7812 */ /* 0x000fe400078ac0ff */
[----:B---3--:R-:W-:-:S04]  /*27a70*/  LOP3.LUT R35, R35, 0xff, RZ, 0xc0, !PT ;  /* 0x000000ff23237812 */ /* 0x008fc800078ec0ff */
[----:B------:R-:W-:-:S05]  /*27a80*/  F2FP.F16.E4M3.UNPACK_B R35, R35 ;  /* 0x00000023ff23723e */ /* 0x000fca00020006ff */
[----:B------:R-:W-:-:S05]  /*27a90*/  HADD2.F32 R35, -RZ, R35.H0_H0 ;  /* 0x20000023ff237230 */ /* 0x000fca0000004100 */
[----:B------:R-:W-:-:S04]  /*27aa0*/  FMUL R35, R35, UR50 ;  /* 0x0000003223237c20 */ /* 0x000fc80008400000 */
[----:B--2---:R-:W-:-:S05]  /*27ab0*/  FFMA R35, R132, UR51, R35 ;  /* 0x0000003384237c23 */ /* 0x004fca0008000023 */
[----:B------:R-:W-:-:S05]  /*27ac0*/  F2FP.SATFINITE.E4M3.F32.PACK_AB_MERGE_C R35, RZ, R35, RZ ;  /* 0x00000023ff23723e */ /* 0x000fca00048070ff */
[----:B------:R0:W-:Y:S02]  /*27ad0*/  @!P1 STG.E.U8 desc[UR54][R50.64+0x59], R35 ;  /* 0x0000592332009986 */ /* 0x0001e4000c101136 */
[----:B0-----:R-:W-:-:S06]  /*27ae0*/  PRMT R35, RZ, 0x7610, R35 ;  /* 0x00007610ff237816 */ /* 0x001fcc0000000023 */
[----:B------:R-:W2:Y:S01]  /*27af0*/  @!P5 LDG.E.U8 R35, desc[UR54][R14.64+0x40] ;  /* 0x000040360e23d981 */ /* 0x000ea2000c1e1100 */
[----:B------:R-:W-:-:S13]  /*27b00*/  ISETP.LT.OR P6, PT, R30, 0x79, !P0 ;  /* 0x000000791e00780c */ /* 0x000fda00047c1670 */
[----:B------:R-:W0:Y:S01]  /*27b10*/  @!P6 LDC.64 R36, c[0x0][0x5c0] ;  /* 0x00017000ff24eb82 */ /* 0x000e220000000a00 */
[----:B------:R-:W-:-:S04]  /*27b20*/  LOP3.LUT R34, R34, 0xfeffffff, RZ, 0xc0, !PT ;  /* 0xfeffffff22227812 */ /* 0x000fc800078ec0ff */
[----:B------:R-:W-:Y:S02]  /*27b30*/  @P6 LOP3.LUT R34, R34, 0x1000000, RZ, 0xfc, !PT ;  /* 0x0100000022226812 */ /* 0x000fe400078efcff */
        /* <DEDUP_REMOVED lines=9> */
[----:B------:R-:W-:Y:S01]  /*27bd0*/  FFMA R35, R151, UR51, R35 ;  /* 0x0000003397237c23 */ /* 0x000fe20008000023 */
[----:B------:R-:W-:Y:S02]  /*27be0*/  LOP3.LUT R0, R0, 0xffffdfff, RZ, 0xc0, !PT ;  /* 0xffffdfff00007812 */ /* 0x000fe400078ec0ff */
[----:B------:R-:W-:Y:S01]  /*27bf0*/  LOP3.LUT R3, R3, 0xfffbffff, RZ, 0xc0, !PT ;  /* 0xfffbffff03037812 */ /* 0x000fe200078ec0ff */
[----:B------:R-:W-:Y:S01]  /*27c00*/  IMAD.U32 R38, RZ, RZ, UR7 ;  /* 0x00000007ff267e24 */ /* 0x000fe2000f8e00ff */
[----:B------:R-:W-:Y:S01]  /*27c10*/  F2FP.SATFINITE.E4M3.F32.PACK_AB_MERGE_C R35, RZ, R35, RZ ;  /* 0x00000023ff23723e */ /* 0x000fe200048070ff */
[----:B------:R-:W2:Y:S04]  /*27c20*/  LDL.LU R151, [R1+0x5c0] ;  /* 0x0005c00001977983 */ /* 0x000ea80000300800 */
[----:B------:R1:W-:Y:S02]  /*27c30*/  @!P5 STG.E.U8 desc[UR54][R62.64+0x40], R35 ;  /* 0x000040233e00d986 */ /* 0x0003e4000c101136 */
[----:B-1----:R-:W-:-:S06]  /*27c40*/  PRMT R35, RZ, 0x7610, R35 ;  /* 0x00007610ff237816 */ /* 0x002fcc0000000023 */
[----:B------:R-:W3:Y:S01]  /*27c50*/  @!P6 LDG.E.U8 R35, desc[UR54][R14.64+0x41] ;  /* 0x000041360e23e981 */ /* 0x000ee2000c1e1100 */
[----:B0-----:R-:W-:Y:S02]  /*27c60*/  @!P1 IADD3 R132, P2, P4, R24, UR11, R36 ;  /* 0x0000000b18849c10 */ /* 0x001fe4000fc5e024 */
[----:B------:R-:W-:Y:S02]  /*27c70*/  @P1 LOP3.LUT R0, R0, 0x2000, RZ, 0xfc, !PT ;  /* 0x0000200000001812 */ /* 0x000fe400078efcff */
[----:B------:R-:W-:Y:S02]  /*27c80*/  @!P1 IADD3.X R133, R31, UR10, R37, P2, P4 ;  /* 0x0000000a1f859c10 */ /* 0x000fe400097e8425 */
[----:B------:R-:W-:Y:S02]  /*27c90*/  ISETP.LT.OR P1, PT, R30, 0x81, !P3 ;  /* 0x000000811e00780c */ /* 0x000fe40005f21670 */
[----:B------:R-:W-:-:S11]  /*27ca0*/  LOP3.LUT R32, R32, 0xffff7fff, RZ, 0xc0, !PT ;  /* 0xffff7fff20207812 */ /* 0x000fd600078ec0ff */
[----:B------:R-:W0:Y:S01]  /*27cb0*/  @!P1 LDC.64 R36, c[0x0][0x5c0] ;  /* 0x00017000ff249b82 */ /* 0x000e220000000a00 */
[----:B------:R-:W-:Y:S02]  /*27cc0*/  @P0 LOP3.LUT R32, R32, 0x8000, RZ, 0xfc, !PT ;  /* 0x0000800020200812 */ /* 0x000fe400078efcff */
[----:B------:R-:W-:Y:S02]  /*27cd0*/  ISETP.LT.OR P0, PT, R30, 0x82, !P3 ;  /* 0x000000821e00780c */ /* 0x000fe40005f01670 */
[----:B0-----:R-:W-:-:S04]  /*27ce0*/  @!P1 IADD3 R158, P2, P4, R24, UR8, R36 ;  /* 0x00000008189e9c10 */ /* 0x001fc8000fc5e024 */
[----:B------:R-:W-:-:S07]  /*27cf0*/  @!P1 IADD3.X R159, R31, UR7, R37, P2, P4 ;  /* 0x000000071f9f9c10 */ /* 0x000fce00097e8425 */
[----:B------:R-:W0:Y:S01]  /*27d00*/  @!P0 LDC.64 R36, c[0x0][0x5c0] ;  /* 0x00017000ff248b82 */ /* 0x000e220000000a00 */
[----:B------:R-:W-:-:S04]  /*27d10*/  @P1 LOP3.LUT R3, R3, 0x40000, RZ, 0xfc, !PT ;  /* 0x0004000003031812 */ /* 0x000fc800078efcff */
[----:B------:R-:W-:-:S04]  /*27d20*/  LOP3.LUT R3, R3, 0xfffdffff, RZ, 0xc0, !PT ;  /* 0xfffdffff03037812 */ /* 0x000fc800078ec0ff */
[----:B------:R-:W-:Y:S02]  /*27d30*/  @P0 LOP3.LUT R3, R3, 0x20000, RZ, 0xfc, !PT ;  /* 0x0002000003030812 */ /* 0x000fe400078efcff */
[----:B0-----:R-:W-:-:S04]  /*27d40*/  @!P0 IADD3 R160, P2, P4, R24, UR8, R36 ;  /* 0x0000000818a08c10 */ /* 0x001fc8000fc5e024 */
[----:B------:R-:W-:Y:S02]  /*27d50*/  @!P0 IADD3.X R161, R31, UR7, R37, P2, P4 ;  /* 0x000000071fa18c10 */ /* 0x000fe400097e8425 */
[----:B------:R-:W-:-:S04]  /*27d60*/  ISETP.GE.AND P0, PT, R9, 0x89, PT ;  /* 0x000000890900780c */ /* 0x000fc80003f06270 */
[----:B------:R-:W-:-:S13]  /*27d70*/  ISETP.LT.OR P4, PT, R30, 0x41, !P0 ;  /* 0x000000411e00780c */ /* 0x000fda0004781670 */
[----:B------:R-:W0:Y:S01]  /*27d80*/  @!P4 LDC.64 R36, c[0x0][0x5c0] ;  /* 0x00017000ff24cb82 */ /* 0x000e220000000a00 */
        /* <DEDUP_REMOVED lines=15> */
[C---:B------:R-:W-:Y:S02]  /*27e80*/  ISETP.LT.OR P2, PT, R30.reuse, 0x42, !P0 ;  /* 0x000000421e00780c */ /* 0x040fe40004741670 */
[----:B------:R-:W-:Y:S01]  /*27e90*/  ISETP.LT.OR P1, PT, R30, 0x89, !P3 ;  /* 0x000000891e00780c */ /* 0x000fe20005f21670 */
[----:B------:R-:W-:-:S10]  /*27ea0*/  IMAD.U32 R40, RZ, RZ, UR8 ;  /* 0x00000008ff287e24 */ /* 0x000fd4000f8e00ff */
[----:B------:R-:W0:Y:S01]  /*27eb0*/  @!P2 LDC.64 R38, c[0x0][0x5c0] ;  /* 0x00017000ff26ab82 */ /* 0x000e220000000a00 */
[----:B----4-:R-:W-:-:S04]  /*27ec0*/  LOP3.LUT R35, R35, 0xff, RZ, 0xc0, !PT ;  /* 0x000000ff23237812 */ /* 0x010fc800078ec0ff */
[----:B------:R-:W-:-:S05]  /*27ed0*/  F2FP.F16.E4M3.UNPACK_B R35, R35 ;  /* 0x00000023ff23723e */ /* 0x000fca00020006ff */
[----:B------:R-:W-:-:S05]  /*27ee0*/  HADD2.F32 R35, -RZ, R35.H0_H0 ;  /* 0x20000023ff237230 */ /* 0x000fca0000004100 */
[----:B------:R-:W-:-:S04]  /*27ef0*/  FMUL R35, R35, UR50 ;  /* 0x0000003223237c20 */ /* 0x000fc80008400000 */
[----:B--2---:R-:W-:Y:S01]  /*27f00*/  FFMA R35, R151, UR51, R35 ;  /* 0x0000003397237c23 */ /* 0x004fe20008000023 */
[----:B------:R-:W-:Y:S01]  /*27f10*/  IMAD.U32 R41, RZ, RZ, UR7 ;  /* 0x00000007ff297e24 */ /* 0x000fe2000f8e00ff */
[----:B------:R-:W-:Y:S01]  /*27f20*/  @!P2 IADD3 R40, P5, P6, R40, UR6, R24 ;  /* 0x000000062828ac10 */ /* 0x000fe2000febe018 */
[----:B------:R-:W2:Y:S02]  /*27f30*/  LDL.LU R151, [R1+0x5c8] ;  /* 0x0005c80001977983 */ /* 0x000ea40000300800 */
[----:B------:R-:W-:-:S05]  /*27f40*/  F2FP.SATFINITE.E4M3.F32.PACK_AB_MERGE_C R35, RZ, R35, RZ ;  /* 0x00000023ff23723e */ /* 0x000fca00048070ff */
[----:B------:R1:W-:Y:S02]  /*27f50*/  @!P4 STG.E.U8 desc[UR54][R36.64+0x40], R35 ;  /* 0x000040232400c986 */ /* 0x0003e4000c101136 */
[----:B-1----:R-:W-:Y:S01]  /*27f60*/  PRMT R35, RZ, 0x7610, R35 ;  /* 0x00007610ff237816 */ /* 0x002fe20000000023 */
[----:B------:R-:W1:Y:S05]  /*27f70*/  @!P1 LDC.64 R36, c[0x0][0x5c0] ;  /* 0x00017000ff249b82 */ /* 0x000e6a0000000a00 */
[----:B------:R-:W4:Y:S01]  /*27f80*/  @!P2 LDG.E.U8 R35, desc[UR54][R16.64+0x41] ;  /* 0x000041361023a981 */ /* 0x000f22000c1e1100 */
[----:B------:R-:W-:Y:S02]  /*27f90*/  @!P2 IADD3.X R41, R41, UR5, R31, P5, P6 ;  /* 0x000000052929ac10 */ /* 0x000fe4000afec41f */
[----:B------:R-:W-:-:S02]  /*27fa0*/  LOP3.LUT R3, R3, 0xfff7ffff, RZ, 0xc0, !PT ;  /* 0xfff7ffff03037812 */ /* 0x000fc400078ec0ff */
[----:B0-----:R-:W-:Y:S02]  /*27fb0*/  @!P2 IADD3 R38, P4, R40, R38, RZ ;  /* 0x000000262826a210 */ /* 0x001fe40007f9e0ff */
[----:B------:R-:W-:Y:S02]  /*27fc0*/  @P1 LOP3.LUT R3, R3, 0x80000, RZ, 0xfc, !PT ;  /* 0x0008000003031812 */ /* 0x000fe400078efcff */
[----:B-1----:R-:W-:-:S04]  /*27fd0*/  @!P1 IADD3 R164, P5, P6, R24, UR8, R36 ;  /* 0x0000000818a49c10 */ /* 0x002fc8000febe024 */
[----:B------:R-:W-:Y:S02]  /*27fe0*/  @!P1 IADD3.X R165, R31, UR7, R37, P5, P6 ;  /* 0x000000071fa59c10 */ /* 0x000fe4000afec425 */
[----:B------:R-:W-:Y:S01]  /*27ff0*/  LOP3.LUT P1, RZ, R32, 0x10000, RZ, 0xc0, !PT ;  /* 0x0001000020ff7812 */ /* 0x000fe2000782c0ff */
[----:B------:R-:W-:-:S03]  /*28000*/  @!P2 IMAD.X R39, R41, 0x1, R39, P4 ;  /* 0x000000012927a824 */ /* 0x000fc600020e0627 */
[----:B------:R-:W-:Y:S02]  /*28010*/  ISETP.LT.OR P6, PT, R30, 0x49, !P1 ;  /* 0x000000491e00780c */ /* 0x000fe40004fc1670 */
        /* <DEDUP_REMOVED lines=19> */
[----:B--2---:R-:W-:Y:S01]  /*28150*/  FFMA R35, R151, UR51, R35 ;  /* 0x0000003397237c23 */ /* 0x004fe20008000023 */
[----:B------:R-:W-:Y:S01]  /*28160*/  @!P5 IADD3.X R163, R31, UR7, R37, P2, P4 ;  /* 0x000000071fa3dc10 */ /* 0x000fe200097e8425 */
[----:B------:R-:W-:Y:S01]  /*28170*/  IMAD.U32 R38, RZ, RZ, UR7 ;  /* 0x00000007ff267e24 */ /* 0x000fe2000f8e00ff */
[----:B------:R-:W-:Y:S01]  /*28180*/  LOP3.LUT R3, R3, 0xffff7fff, RZ, 0xc0, !PT ;  /* 0xffff7fff03037812 */ /* 0x000fe200078ec0ff */
[----:B------:R-:W2:Y:S01]  /*28190*/  LDL.LU R151, [R1+0x5d0] ;  /* 0x0005d00001977983 */ /* 0x000ea20000300800 */
[----:B------:R-:W-:-:S05]  /*281a0*/  F2FP.SATFINITE.E4M3.F32.PACK_AB_MERGE_C R35, RZ, R35, RZ ;  /* 0x00000023ff23723e */ /* 0x000fca00048070ff */
[----:B------:R0:W-:Y:S01]  /*281b0*/  @!P6 STG.E.U8 desc[UR54][R46.64+0x48], R35 ;  /* 0x000048232e00e986 */ /* 0x0001e2000c101136 */
[----:B------:R-:W-:Y:S02]  /*281c0*/  ISETP.LT.OR P6, PT, R30, 0x4a, !P1 ;  /* 0x0000004a1e00780c */ /* 0x000fe40004fc1670 */
[----:B0-----:R-:W-:-:S11]  /*281d0*/  PRMT R35, RZ, 0x7610, R35 ;  /* 0x00007610ff237816 */ /* 0x001fd60000000023 */
[----:B------:R-:W4:Y:S01]  /*281e0*/  @!P6 LDG.E.U8 R35, desc[UR54][R14.64+0x49] ;  /* 0x000049360e23e981 */ /* 0x000f22000c1e1100 */
[----:B------:R-:W-:-:S13]  /*281f0*/  ISETP.LT.OR P5, PT, R30, 0x91, !P3 ;  /* 0x000000911e00780c */ /* 0x000fda0005fa1670 */
[----:B------:R-:W0:Y:S01]  /*28200*/  @!P5 LDC.64 R36, c[0x0][0x5c0] ;  /* 0x00017000ff24db82 */ /* 0x000e220000000a00 */
[----:B------:R-:W-:Y:S02]  /*28210*/  @P5 LOP3.LUT R3, R3, 0x8000, RZ, 0xfc, !PT ;  /* 0x0000800003035812 */ /* 0x000fe400078efcff */
        /* <DEDUP_REMOVED lines=8> */
[----:B------:R-:W-:-:S04]  /*282a0*/  LOP3.LUT R3, R3, 0xffffdfff, RZ, 0xc0, !PT ;  /* 0xffffdfff03037812 */ /* 0x000fc800078ec0ff */
[----:B------:R-:W-:Y:S02]  /*282b0*/  @P5 LOP3.LUT R3, R3, 0x2000, RZ, 0xfc, !PT ;  /* 0x0000200003035812 */ /* 0x000fe400078efcff */
        /* <DEDUP_REMOVED lines=16> */
[----:B----4-:R-:W-:-:S11]  /*283c0*/  LOP3.LUT R35, R35, 0xff, RZ, 0xc0, !PT ;  /* 0x000000ff23237812 */ /* 0x010fd600078ec0ff */
[----:B------:R-:W0:Y:S01]  /*283d0*/  @!P2 LDC.64 R38, c[0x0][0x5c0] ;  /* 0x00017000ff26ab82 */ /* 0x000e220000000a00 */
[----:B------:R-:W-:-:S05]  /*283e0*/  F2FP.F16.E4M3.UNPACK_B R35, R35 ;  /* 0x00000023ff23723e */ /* 0x000fca00020006ff */
[----:B------:R-:W-:-:S05]  /*283f0*/  HADD2.F32 R35, -RZ, R35.H0_H0 ;  /* 0x20000023ff237230 */ /* 0x000fca0000004100 */
[----:B------:R-:W-:-:S04]  /*28400*/  FMUL R35, R35, UR50 ;  /* 0x0000003223237c20 */ /* 0x000fc80008400000 */
[----:B--2---:R-:W-:Y:S01]  /*28410*/  FFMA R35, R151, UR51, R35 ;  /* 0x0000003397237c23 */ /* 0x004fe20008000023 */
[----:B------:R-:W-:Y:S01]  /*28420*/  ISETP.LT.OR P0, PT, R30, 0x99, !P3 ;  /* 0x000000991e00780c */ /* 0x000fe20005f01670 */
[----:B------:R-:W-:Y:S02]  /*28430*/  IMAD.U32 R40, RZ, RZ, UR8 ;  /* 0x00000008ff287e24 */ /* 0x000fe4000f8e00ff */
[----:B------:R-:W-:Y:S01]  /*28440*/  IMAD.U32 R41, RZ, RZ, UR7 ;  /* 0x00000007ff297e24 */ /* 0x000fe2000f8e00ff */
[----:B------:R-:W-:Y:S01]  /*28450*/  F2FP.SATFINITE.E4M3.F32.PACK_AB_MERGE_C R35, RZ, R35, RZ ;  /* 0x00000023ff23723e */ /* 0x000fe200048070ff */
[----:B------:R-:W2:Y:S04]  /*28460*/  LDL.LU R151, [R1+0x5d8] ;  /* 0x0005d80001977983 */ /* 0x000ea80000300800 */
[----:B------:R1:W-:Y:S02]  /*28470*/  @!P4 STG.E.U8 desc[UR54][R36.64+0x48], R35 ;  /* 0x000048232400c986 */ /* 0x0003e4000c101136 */
[----:B-1----:R-:W-:-:S02]  /*28480*/  PRMT R35, RZ, 0x7610, R35 ;  /* 0x00007610ff237816 */ /* 0x002fc40000000023 */
[----:B------:R-:W1:Y:S04]  /*28490*/  @!P0 LDC.64 R36, c[0x0][0x5c0] ;  /* 0x00017000ff248b82 */ /* 0x000e680000000a00 */
[----:B------:R-:W4:Y:S01]  /*284a0*/  @!P2 LDG.E.U8 R35, desc[UR54][R16.64+0x49] ;  /* 0x000049361023a981 */ /* 0x000f22000c1e1100 */
[----:B------:R-:W-:Y:S02]  /*284b0*/  @!P2 IADD3 R40, P5, P6, R40, UR6, R24 ;  /* 0x000000062828ac10 */ /* 0x000fe4000febe018 */
[----:B------:R-:W-:Y:S02]  /*284c0*/  LOP3.LUT R3, R3, 0xfffffbff, RZ, 0xc0, !PT ;  /* 0xfffffbff03037812 */ /* 0x000fe400078ec0ff */
[----:B------:R-:W-:Y:S02]  /*284d0*/  @!P2 IADD3.X R41, R41, UR5, R31, P5, P6 ;  /* 0x000000052929ac10 */ /* 0x000fe4000afec41f */
[----:B0-----:R-:W-:-:S02]  /*284e0*/  @!P2 IADD3 R38, P4, R40, R38, RZ ;  /* 0x000000262826a210 */ /* 0x001fc40007f9e0ff */
[----:B------:R-:W-:-:S03]  /*284f0*/  @P0 LOP3.LUT R3, R3, 0x400, RZ, 0xfc, !PT ;  /* 0x0000040003030812 */ /* 0x000fc600078efcff */
[----:B------:R-:W-:Y:S01]  /*28500*/  @!P2 IMAD.X R39, R41, 0x1, R39, P4 ;  /* 0x000000012927a824 */ /* 0x000fe200020e0627 */
[----:B-1----:R-:W-:-:S04]  /*28510*/  @!P0 IADD3 R180, P5, P6, R24, UR8, R36 ;  /* 0x0000000818b48c10 */ /* 0x002fc8000febe024 */
[----:B------:R-:W-:Y:S02]  /*28520*/  @!P0 IADD3.X R181, R31, UR7, R37, P5, P6 ;  /* 0x000000071fb58c10 */ /* 0x000fe4000afec425 */
        /* <DEDUP_REMOVED lines=11> */
[----:B------:R-:W-:Y:S02]  /*285e0*/  ISETP.LT.OR P6, PT, R30, 0x9a, !P3 ;  /* 0x0000009a1e00780c */ /* 0x000fe40005fc1670 */
[----:B------:R-:W-:-:S11]  /*285f0*/  LOP3.LUT R32, R32, 0xffffbfff, RZ, 0xc0, !PT ;  /* 0xffffbfff20207812 */ /* 0x000fd600078ec0ff */
[----:B------:R-:W0:Y:S01]  /*28600*/  @!P6 LDC.64 R36, c[0x0][0x5c0] ;  /* 0x00017000ff24eb82 */ /* 0x000e220000000a00 */
[----:B------:R-:W-:Y:S02]  /*28610*/  @P3 LOP3.LUT R32, R32, 0x4000, RZ, 0xfc, !PT ;  /* 0x0000400020203812 */ /* 0x000fe400078efcff */
[----:B------:R-:W-:Y:S02]  /*28620*/  ISETP.LT.OR P3, PT, R30, 0x81, !P1 ;  /* 0x000000811e00780c */ /* 0x000fe40004f61670 */
[----:B----4-:R-:W-:-:S04]  /*28630*/  LOP3.LUT R35, R35, 0xff, RZ, 0xc0, !PT ;  /* 0x000000ff23237812 */ /* 0x010fc800078ec0ff */
[----:B------:R-:W-:-:S05]  /*28640*/  F2FP.F16.E4M3.UNPACK_B R35, R35 ;  /* 0x00000023ff23723e */ /* 0x000fca00020006ff */
[----:B------:R-:W-:-:S05]  /*28650*/  HADD2.F32 R35, -RZ, R35.H0_H0 ;  /* 0x20000023ff237230 */ /* 0x000fca0000004100 */
[----:B------:R-:W-:-:S04]  /*28660*/  FMUL R35, R35, UR50 ;  /* 0x0000003223237c20 */ /* 0x000fc80008400000 */
[----:B--2---:R-:W-:Y:S01]  /*28670*/  FFMA R35, R151, UR51, R35 ;  /* 0x0000003397237c23 */ /* 0x004fe20008000023 */
[----:B0-----:R-:W-:Y:S02]  /*28680*/  @!P6 IADD3 R172, P2, P4, R24, UR8, R36 ;  /* 0x0000000818acec10 */ /* 0x001fe4000fc5e024 */
[----:B------:R-:W-:Y:S01]  /*28690*/  LOP3.LUT R33, R33, 0xdfffffff, RZ, 0xc0, !PT ;  /* 0xdfffffff21217812 */ /* 0x000fe200078ec0ff */
[----:B------:R-:W-:Y:S01]  /*286a0*/  IMAD.U32 R38, RZ, RZ, UR7 ;  /* 0x00000007ff267e24 */ /* 0x000fe2000f8e00ff */
[----:B------:R-:W-:Y:S01]  /*286b0*/  F2FP.SATFINITE.E4M3.F32.PACK_AB_MERGE_C R35, RZ, R35, RZ ;  /* 0x00000023ff23723e */ /* 0x000fe200048070ff */
[----:B------:R-:W2:Y:S04]  /*286c0*/  LDL.LU R151, [R1+0x5e0] ;  /* 0x0005e00001977983 */ /* 0x000ea80000300800 */
[----:B------:R0:W-:Y:S01]  /*286d0*/  @!P0 STG.E.U8 desc[UR54][R70.64+0x50], R35 ;  /* 0x0000502346008986 */ /* 0x0001e2000c101136 */
[----:B------:R-:W-:-:S02]  /*286e0*/  ISETP.LT.OR P0, PT, R30, 0x52, !P1 ;  /* 0x000000521e00780c */ /* 0x000fc40004f01670 */
[----:B0-----:R-:W-:-:S11]  /*286f0*/  PRMT R35, RZ, 0x7610, R35 ;  /* 0x00007610ff237816 */ /* 0x001fd60000000023 */
[----:B------:R-:W4:Y:S01]  /*28700*/  @!P0 LDG.E.U8 R35, desc[UR54][R14.64+0x51] ;  /* 0x000051360e238981 */ /* 0x000f22000c1e1100 */
[----:B------:R-:W-:Y:S02]  /*28710*/  @!P6 IADD3.X R173, R31, UR7, R37, P2, P4 ;  /* 0x000000071fadec10 */ /* 0x000fe400097e8425 */
        /* <DEDUP_REMOVED lines=31> */
[----:B------:R-:W-:-:S11]  /*28910*/  ISETP.LT.OR P0, PT, R30, 0x89, !P1 ;  /* 0x000000891e00780c */ /* 0x000fd60004f01670 */
[----:B------:R-:W0:Y:S01]  /*28920*/  @!P2 LDC.64 R38, c[0x0][0x5c0] ;  /* 0x00017000ff26ab82 */ /* 0x000e220000000a00 */
        /* <DEDUP_REMOVED lines=33> */
[----:B------:R-:W-:-:S04]  /*28b40*/  @P0 LOP3.LUT R33, R33, 0x2000000, RZ, 0xfc, !PT ;  /* 0x0200000021210812 */ /* 0x000fc800078efcff */
        /* <DEDUP_REMOVED lines=53> */
[----:B------:R-:W-:Y:S01]  /*28ea0*/  IMAD.U32 R40, RZ, RZ, UR8 ;  /* 0x00000008ff287e24 */ /* 0x000fe2000f8e00ff */
[----:B------:R-:W2:Y:S02]  /*28eb0*/  LDL.LU R151, [R1+0x5f8] ;  /* 0x0005f80001977983 */ /* 0x000ea40000300800 */
[----:B------:R-:W-:-:S05]  /*28ec0*/  F2FP.SATFINITE.E4M3.F32.PACK_AB_MERGE_C R35, RZ, R35, RZ ;  /* 0x00000023ff23723e */ /* 0x000fca00048070ff */
[----:B------:R1:W-:Y:S02]  /*28ed0*/  @!P4 STG.E.U8 desc[UR54][R36.64+0x58], R35 ;  /* 0x000058232400c986 */ /* 0x0003e4000c101136 */
[----:B-1----:R-:W-:Y:S02]  /*28ee0*/  PRMT R35, RZ, 0x7610, R35 ;  /* 0x00007610ff237816 */ /* 0x002fe40000000023 */
[----:B------:R-:W1:Y:S04]  /*28ef0*/  @!P3 LDC.64 R36, c[0x0][0x5c0] ;  /* 0x00017000ff24bb82 */ /* 0x000e680000000a00 */
        /* <DEDUP_REMOVED lines=18> */
[----:B0-----:R-:W-:-:S06]  /*29020*/  PRMT R35, RZ, 0x7610, R35 ;  /* 0x00007610ff237816 */ /* 0x001fcc0000000023 */
[----:B------:R-:W4:Y:S01]  /*29030*/  @!P6 LDG.E.U8 R35, desc[UR54][R18.64+0x40] ;  /* 0x000040361223e981 */ /* 0x000f22000c1e1100 */
[----:B------:R-:W-:Y:S02]  /*29040*/  @P3 LOP3.LUT R33, R33, 0x20000, RZ, 0xfc, !PT ;  /* 0x0002000021213812 */ /* 0x000fe400078efcff */
[----:B------:R-:W-:Y:S02]  /*29050*/  LOP3.LUT P3, RZ, R0, 0x40000, RZ, 0xc0, !PT ;  /* 0x0004000000ff7812 */ /* 0x000fe4000786c0ff */
[----:B------:R-:W-:Y:S02]  /*29060*/  ISETP.LT.OR P5, PT, R30, 0x9a, !P1 ;  /* 0x0000009a1e00780c */ /* 0x000fe40004fa1670 */
[----:B------:R-:W-:-:S11]  /*29070*/  LOP3.LUT P0, RZ, R32, 0x8000, RZ, 0xc0, !PT ;  /* 0x0000800020ff7812 */ /* 0x000fd6000780c0ff */
[----:B------:R-:W0:Y:S01]  /*29080*/  @!P5 LDC.64 R36, c[0x0][0x5c0] ;  /* 0x00017000ff24db82 */ /* 0x000e220000000a00 */
[----:B------:R-:W-:-:S04]  /*29090*/  LOP3.LUT R32, R32, 0xffffefff, RZ, 0xc0, !PT ;  /* 0xffffefff20207812 */ /* 0x000fc800078ec0ff */
[----:B------:R-:W-:Y:S02]  /*290a0*/  @P1 LOP3.LUT R32, R32, 0x1000, RZ, 0xfc, !PT ;  /* 0x0000100020201812 */ /* 0x000fe400078efcff */
[----:B------:R-:W-:Y:S02]  /*290b0*/  ISETP.LT.OR P1, PT, R30, 0x81, !P0 ;  /* 0x000000811e00780c */ /* 0x000fe40004721670 */
        /* <DEDUP_REMOVED lines=8> */
[----:B------:R-:W0:Y:S01]  /*29140*/  @!P1 LDC.64 R36, c[0x0][0x5c0] ;  /* 0x00017000ff249b82 */ /* 0x000e220000000a00 */
[----:B------:R-:W-:Y:S01]  /*29150*/  LOP3.LUT R33, R33, 0xffffbfff, RZ, 0xc0, !PT ;  /* 0xffffbfff21217812 */ /* 0x000fe200078ec0ff */
[----:B------:R-:W2:Y:S01]  /*29160*/  LDL.LU R151, [R1+0x600] ;  /* 0x0006000001977983 */ /* 0x000ea20000300800 */
[----:B------:R-:W-:-:S05]  /*29170*/  F2FP.SATFINITE.E4M3.F32.PACK_AB_MERGE_C R35, RZ, R35, RZ ;  /* 0x00000023ff23723e */ /* 0x000fca00048070ff */
[----:B------:R1:W-:Y:S02]  /*29180*/  @!P6 STG.E.U8 desc[UR54][R76.64+0x40], R35 ;  /* 0x000040234c00e986 */ /* 0x0003e4000c101136 */
[----:B-1----:R-:W-:-:S06]  /*29190*/  PRMT R35, RZ, 0x7610, R35 ;  /* 0x00007610ff237816 */ /* 0x002fcc0000000023 */
[----:B------:R-:W4:Y:S01]  /*291a0*/  @!P3 LDG.E.U8 R35, desc[UR54][R18.64+0x41] ;  /* 0x000041361223b981 */ /* 0x000f22000c1e1100 */
[----:B------:R-:W-:Y:S02]  /*291b0*/  @P5 LOP3.LUT R33, R33, 0x4000, RZ, 0xfc, !PT ;  /* 0x0000400021215812 */ /* 0x000fe400078efcff */
[----:B0-----:R-:W-:Y:S02]  /*291c0*/  @!P1 IADD3 R196, P2, P4, R24, UR11, R36 ;  /* 0x0000000b18c49c10 */ /* 0x001fe4000fc5e024 */
[----:B------:R-:W-:Y:S02]  /*291d0*/  LOP3.LUT R33, R33, 0xffffdfff, RZ, 0xc0, !PT ;  /* 0xffffdfff21217812 */ /* 0x000fe400078ec0ff */
[----:B------:R-:W-:Y:S02]  /*291e0*/  @!P1 IADD3.X R197, R31, UR10, R37, P2, P4 ;  /* 0x0000000a1fc59c10 */ /* 0x000fe400097e8425 */
[----:B------:R-:W-:Y:S02]  /*291f0*/  @P1 LOP3.LUT R33, R33, 0x2000, RZ, 0xfc, !PT ;  /* 0x0000200021211812 */ /* 0x000fe400078efcff */
        /* <DEDUP_REMOVED lines=52> */
[----:B------:R-:W-:Y:S01]  /*29540*/  LOP3.LUT P6, RZ, R0, 0x100000, RZ, 0xc0, !PT ;  /* 0x0010000000ff7812 */ /* 0x000fe200078cc0ff */
[----:B------:R-:W3:Y:S03]  /*29550*/  LDL.LU R150, [R1+0x60c] ;  /* 0x00060c0001967983 */ /* 0x000ee60000300800 */
[----:B------:R-:W-:-:S05]  /*29560*/  F2FP.SATFINITE.E4M3.F32.PACK_AB_MERGE_C R35, RZ, R35, RZ ;  /* 0x00000023ff23723e */ /* 0x000fca00048070ff */
[----:B------:R0:W-:Y:S02]  /*29570*/  @!P2 STG.E.U8 desc[UR54][R38.64+0x41], R35 ;  /* 0x000041232600a986 */ /* 0x0001e4000c101136 */
[----:B0-----:R-:W-:-:S06]  /*29580*/  PRMT R35, RZ, 0x7610, R35 ;  /* 0x00007610ff237816 */ /* 0x001fcc0000000023 */
[----:B------:R-:W4:Y:S01]  /*29590*/  @!P5 LDG.E.U8 R35, desc[UR54][R18.64+0x48] ;  /* 0x000048361223d981 */ /* 0x000f22000c1e1100 */
[----:B------:R-:W-:-:S04]  /*295a0*/  LOP3.LUT R33, R33, 0xfffffeff, RZ, 0xc0, !PT ;  /* 0xfffffeff21217812 */ /* 0x000fc800078ec0ff */
[----:B------:R-:W-:Y:S02]  /*295b0*/  @P3 LOP3.LUT R33, R33, 0x100, RZ, 0xfc, !PT ;  /* 0x0000010021213812 */ /* 0x000fe400078efcff */
        /* <DEDUP_REMOVED lines=8> */
[----:B--2---:R-:W-:Y:S01]  /*29640*/  FFMA R35, R151, UR51, R35 ;  /* 0x0000003397237c23 */ /* 0x004fe20008000023 */
[----:B0-----:R-:W-:Y:S01]  /*29650*/  @!P3 IADD3 R194, P2, P4, R24, UR11, R36 ;  /* 0x0000000b18c2bc10 */ /* 0x001fe2000fc5e024 */
[----:B------:R-:W-:Y:S01]  /*29660*/  IMAD.U32 R38, RZ, RZ, UR7 ;  /* 0x00000007ff267e24 */ /* 0x000fe2000f8e00ff */
[----:B------:R-:W-:Y:S01]  /*29670*/  LOP3.LUT R33, R33, 0xffffffdf, RZ, 0xc0, !PT ;  /* 0xffffffdf21217812 */ /* 0x000fe200078ec0ff */
[----:B------:R-:W2:Y:S01]  /*29680*/  LDL.LU R151, [R1+0x610] ;  /* 0x0006100001977983 */ /* 0x000ea20000300800 */
[----:B------:R-:W-:-:S05]  /*29690*/  F2FP.SATFINITE.E4M3.F32.PACK_AB_MERGE_C R35, RZ, R35, RZ ;  /* 0x00000023ff23723e */ /* 0x000fca00048070ff */
[----:B------:R0:W-:Y:S02]  /*296a0*/  @!P5 STG.E.U8 desc[UR54][R80.64+0x48], R35 ;  /* 0x000048235000d986 */ /* 0x0001e4000c101136 */
[----:B0-----:R-:W-:-:S06]  /*296b0*/  PRMT R35, RZ, 0x7610, R35 ;  /* 0x00007610ff237816 */ /* 0x001fcc0000000023 */
[----:B------:R-:W4:Y:S01]  /*296c0*/  @!P6 LDG.E.U8 R35, desc[UR54][R18.64+0x49] ;  /* 0x000049361223e981 */ /* 0x000f22000c1e1100 */
[----:B------:R-:W-:Y:S02]  /*296d0*/  @!P3 IADD3.X R195, R31, UR10, R37, P2, P4 ;  /* 0x0000000a1fc3bc10 */ /* 0x000fe400097e8425 */
        /* <DEDUP_REMOVED lines=8> */
[----:B------:R-:W-:Y:S02]  /*29760*/  ISETP.LT.OR P4, PT, R30, 0x49, !P1 ;  /* 0x000000491e00780c */ /* 0x000fe40004f81670 */
[----:B------:R-:W-:-:S11]  /*29770*/  @P3 LOP3.LUT R33, R33, 0x20, RZ, 0xfc, !PT ;  /* 0x0000002021213812 */ /* 0x000fd600078efcff */
        /* <DEDUP_REMOVED lines=54> */
[----:B------:R-:W-:-:S04]  /*29ae0*/  ISETP.GE.AND P5, PT, R9, 0x101, PT ;  /* 0x000001010900780c */ /* 0x000fc80003fa6270 */
[----:B------:R-:W-:-:S13]  /*29af0*/  ISETP.LT.OR P5, PT, R30, 0x9a, !P5 ;  /* 0x0000009a1e00780c */ /* 0x000fda0006fa1670 */
[----:B------:R-:W0:Y:S01]  /*29b00*/  @!P5 LDC.64 R36, c[0x0][0x5c0] ;  /* 0x00017000ff24db82 */ /* 0x000e220000000a00 */
[----:B------:R-:W-:Y:S02]  /*29b10*/  LOP3.LUT R34, R34, 0xbfffffff, RZ, 0xc0, !PT ;  /* 0xbfffffff22227812 */ /* 0x000fe400078ec0ff */
[----:B------:R-:W-:Y:S02]  /*29b20*/  LOP3.LUT P3, RZ, R32, 0x4000, RZ, 0xc0, !PT ;  /* 0x0000400020ff7812 */ /* 0x000fe4000786c0ff */
[----:B------:R-:W-:Y:S02]  /*29b30*/  @P5 LOP3.LUT R34, R34, 0x40000000, RZ, 0xfc, !PT ;  /* 0x4000000022225812 */ /* 0x000fe400078efcff */
[----:B0-----:R-:W-:Y:S02]  /*29b40*/  @!P5 IADD3 R202, P2, P4, R24, UR11, R36 ;  /* 0x0000000b18cadc10 */ /* 0x001fe4000fc5e024 */
[----:B----4-:R-:W-:-:S04]  /*29b50*/  LOP3.LUT R35, R35, 0xff, RZ, 0xc0, !PT ;  /* 0x000000ff23237812 */ /* 0x010fc800078ec0ff */
[----:B------:R-:W-:-:S05]  /*29b60*/  F2FP.F16.E4M3.UNPACK_B R35, R35 ;  /* 0x00000023ff23723e */ /* 0x000fca00020006ff */
[----:B------:R-:W-:-:S05]  /*29b70*/  HADD2.F32 R35, -RZ, R35.H0_H0 ;  /* 0x20000023ff237230 */ /* 0x000fca0000004100 */
[----:B------:R-:W-:-:S04]  /*29b80*/  FMUL R35, R35, UR50 ;  /* 0x0000003223237c20 */ /* 0x000fc80008400000 */
[----:B--2---:R-:W-:Y:S01]  /*29b90*/  FFMA R35, R151, UR51, R35 ;  /* 0x0000003397237c23 */ /* 0x004fe20008000023 */
[----:B------:R-:W-:Y:S02]  /*29ba0*/  @!P5 IADD3.X R203, R31, UR10, R37, P2, P4 ;  /* 0x0000000a1fcbdc10 */ /* 0x000fe400097e8425 */
[----:B------:R-:W-:Y:S01]  /*29bb0*/  LOP3.LUT R33, R33, 0xfffffdff, RZ, 0xc0, !PT ;  /* 0xfffffdff21217812 */ /* 0x000fe200078ec0ff */
[----:B------:R-:W-:Y:S01]  /*29bc0*/  IMAD.U32 R38, RZ, RZ, UR7 ;  /* 0x00000007ff267e24 */ /* 0x000fe2000f8e00ff */
[----:B------:R-:W-:Y:S01]  /*29bd0*/  F2FP.SATFINITE.E4M3.F32.PACK_AB_MERGE_C R35, RZ, R35, RZ ;  /* 0x00000023ff23723e */ /* 0x000fe200048070ff */
[----:B------:R-:W2:Y:S04]  /*29be0*/  LDL.LU R151, [R1+0x620] ;  /* 0x0006200001977983 */ /* 0x000ea80000300800 */
[----:B------:R0:W-:Y:S02]  /*29bf0*/  @!P6 STG.E.U8 desc[UR54][R84.64+0x50], R35 ;  /* 0x000050235400e986 */ /* 0x0001e4000c101136 */
[----:B0-----:R-:W-:-:S06]  /*29c00*/  PRMT R35, RZ, 0x7610, R35 ;  /* 0x00007610ff237816 */ /* 0x001fcc0000000023 */
        /* <DEDUP_REMOVED lines=86> */
[----:B------:R-:W0:Y:S01]  /*2a170*/  @!P5 LDC.64 R36, c[0x0][0x5c0] ;  /* 0x00017000ff24db82 */ /* 0x000e220000000a00 */
[----:B------:R0:W-:Y:S02]  /*2a180*/  @!P0 STL.64 [R1], R38 ;  /* 0x0000002601008387 */ /* 0x0001e40000100a00 */
[----:B0-----:R-:W-:-:S04]  /*2a190*/  @!P5 IADD3 R38, P2, P4, R24, UR8, R36 ;  /* 0x000000081826dc10 */ /* 0x001fc8000fc5e024 */
[----:B------:R-:W-:Y:S02]  /*2a1a0*/  @!P5 IADD3.X R39, R31, UR7, R37, P2, P4 ;  /* 0x000000071f27dc10 */ /* 0x000fe400097e8425 */
[----:B------:R-:W-:Y:S02]  /*2a1b0*/  ISETP.LT.OR P2, PT, R30, 0x59, !P1 ;  /* 0x000000591e00780c */ /* 0x000fe40004f41670 */
[----:B------:R-:W-:-:S11]  /*2a1c0*/  LOP3.LUT R33, R33, 0xfffffffb, RZ, 0xc0, !PT ;  /* 0xfffffffb21217812 */ /* 0x000fd600078ec0ff */
[----:B------:R-:W0:Y:S01]  /*2a1d0*/  @!P2 LDC.64 R36, c[0x0][0x5c0] ;  /* 0x00017000ff24ab82 */ /* 0x000e220000000a00 */
[----:B------:R-:W-:Y:S01]  /*2a1e0*/  @P0 LOP3.LUT R33, R33, 0x4, RZ, 0xfc, !PT ;  /* 0x0000000421210812 */ /* 0x000fe200078efcff */
[----:B------:R1:W-:Y:S03]  /*2a1f0*/  @!P5 STL.64 [R1+0x8], R38 ;  /* 0x000008260100d387 */ /* 0x0003e60000100a00 */
[----:B------:R-:W-:-:S04]  /*2a200*/  LOP3.LUT R33, R33, 0xfffffffe, RZ, 0xc0, !PT ;  /* 0xfffffffe21217812 */ /* 0x000fc800078ec0ff */
[----:B------:R-:W-:Y:S01]  /*2a210*/  @P5 LOP3.LUT R33, R33, 0x1, RZ, 0xfc, !PT ;  /* 0x0000000121215812 */ /* 0x000fe200078efcff */
[----:B-1----:R-:W-:Y:S01]  /*2a220*/  IMAD.U32 R38, RZ, RZ, UR7 ;  /* 0x00000007ff267e24 */ /* 0x002fe2000f8e00ff */
        /* <DEDUP_REMOVED lines=20> */
[----:B--2---:R-:W-:Y:S01]  /*2a370*/  FFMA R35, R151, UR51, R35 ;  /* 0x0000003397237c23 */ /* 0x004fe20008000023 */
[----:B------:R-:W-:Y:S01]  /*2a380*/  IMAD.U32 R38, RZ, RZ, UR8 ;  /* 0x00000008ff267e24 */ /* 0x000fe2000f8e00ff */
[----:B------:R-:W-:Y:S01]  /*2a390*/  LOP3.LUT P0, RZ, R32, 0x2000, RZ, 0xc0, !PT ;  /* 0x0000200020ff7812 */ /* 0x000fe2000780c0ff */
[----:B------:R-:W-:Y:S01]  /*2a3a0*/  IMAD.U32 R39, RZ, RZ, UR7 ;  /* 0x00000007ff277e24 */ /* 0x000fe2000f8e00ff */
[----:B------:R-:W2:Y:S01]  /*2a3b0*/  LDL.LU R151, [R1+0x638] ;  /* 0x0006380001977983 */ /* 0x000ea20000300800 */
[----:B------:R-:W-:-:S05]  /*2a3c0*/  F2FP.SATFINITE.E4M3.F32.PACK_AB_MERGE_C R35, RZ, R35, RZ ;  /* 0x00000023ff23723e */ /* 0x000fca00048070ff */
[----:B------:R0:W-:Y:S02]  /*2a3d0*/  @!P2 STG.E.U8 desc[UR54][R36.64+0x58], R35 ;  /* 0x000058232400a986 */ /* 0x0001e4000c101136 */
[----:B0-----:R-:W-:Y:S01]  /*2a3e0*/  PRMT R35, RZ, 0x7610, R35 ;  /* 0x00007610ff237816 */ /* 0x001fe20000000023 */
[----:B------:R-:W0:Y:S05]  /*2a3f0*/  @!P4 LDC.64 R36, c[0x0][0x5c0] ;  /* 0x00017000ff24cb82 */ /* 0x000e2a0000000a00 */
[----:B------:R-:W4:Y:S01]  /*2a400*/  @!P4 LDG.E.U8 R35, desc[UR54][R20.64+0x59] ;  /* 0x000059361423c981 */ /* 0x000f22000c1e1100 */
[----:B------:R-:W-:-:S04]  /*2a410*/  @!P4 IADD3 R38, P5, P6, R38, UR11, R24 ;  /* 0x0000000b2626cc10 */ /* 0x000fc8000febe018 */
[----:B------:R-:W-:Y:S02]  /*2a420*/  @!P4 IADD3.X R39, R39, UR10, R31, P5, P6 ;  /* 0x0000000a2727cc10 */ /* 0x000fe4000afec41f */
[----:B0-----:R-:W-:-:S05]  /*2a430*/  @!P4 IADD3 R36, P2, R38, R36, RZ ;  /* 0x000000242624c210 */ /* 0x001fca0007f5e0ff */
[----:B------:R-:W-:Y:S01]  /*2a440*/  @!P4 IMAD.X R37, R39, 0x1, R37, P2 ;  /* 0x000000012725c824 */ /* 0x000fe200010e0625 */
        /* <DEDUP_REMOVED lines=13> */
[----:B0-----:R-:W0:Y:S01]  /*2a520*/  @!P2 LDC.64 R36, c[0x0][0x5c0] ;  /* 0x00017000ff24ab82 */ /* 0x001e220000000a00 */
[----:B------:R-:W-:Y:S01]  /*2a530*/  @!P2 IMAD R35, R11, 0x180, RZ ;  /* 0x000001800b23a824 */ /* 0x000fe200078e02ff */
[----:B0-----:R-:W-:-:S04]  /*2a540*/  @!P2 IADD3 R38, P4, R38, R36, RZ ;  /* 0x000000242626a210 */ /* 0x001fc80007f9e0ff */
[--C-:B------:R-:W-:Y:S02]  /*2a550*/  @!P2 IADD3.X R39, R37, R39, R35.reuse, P4, !PT ;  /* 0x000000272527a210 */ /* 0x100fe400027fe423 */
[----:B------:R-:W-:Y:S01]  /*2a560*/  PRMT R35, RZ, 0x7610, R35 ;  /* 0x00007610ff237816 */ /* 0x000fe20000000023 */
[----:B------:R-:W0:Y:S05]  /*2a570*/  @!P1 LDC.64 R36, c[0x0][0x5c0] ;  /* 0x00017000ff249b82 */ /* 0x000e2a0000000a00 */
[----:B------:R-:W4:Y:S01]  /*2a580*/  @!P2 LDG.E.U8 R35, desc[UR54][R22.64+0x40] ;  /* 0x000040361623a981 */ /* 0x000f22000c1e1100 */
[----:B0-----:R-:W-:-:S04]  /*2a590*/  @!P1 IADD3 R230, P4, P5, R24, UR8, R36 ;  /* 0x0000000818e69c10 */ /* 0x001fc8000fd9e024 */
        /* <DEDUP_REMOVED lines=19> */
[----:B------:R-:W4:Y:S01]  /*2a6d0*/  @!P2 LDG.E.U8 R35, desc[UR54][R22.64+0x41] ;  /* 0x000041361623a981 */ /* 0x000f22000c1e1100 */
[----:B------:R-:W-:Y:S02]  /*2a6e0*/  LOP3.LUT R32, R32, 0xfffffdff, RZ, 0xc0, !PT ;  /* 0xfffffdff20207812 */ /* 0x000fe400078ec0ff */
[----:B------:R-:W-:Y:S02]  /*2a6f0*/  @P1 LOP3.LUT R34, R34, 0x20000000, RZ, 0xfc, !PT ;  /* 0x2000000022221812 */ /* 0x000fe400078efcff */
[----:B------:R-:W-:Y:S02]  /*2a700*/  ISETP.LT.OR P1, PT, R30, 0xba, !P3 ;  /* 0x000000ba1e00780c */ /* 0x000fe40005f21670 */
[----:B------:R-:W-:Y:S02]  /*2a710*/  @P3 LOP3.LUT R32, R32, 0x200, RZ, 0xfc, !PT ;  /* 0x0000020020203812 */ /* 0x000fe400078efcff */
[C---:B------:R-:W-:Y:S02]  /*2a720*/  LOP3.LUT P3, RZ, R2.reuse, 0x10000, RZ, 0xc0, !PT ;  /* 0x0001000002ff7812 */ /* 0x040fe4000786c0ff */
[----:B------:R-:W-:-:S07]  /*2a730*/  LOP3.LUT P6, RZ, R2, 0x400, RZ, 0xc0, !PT ;  /* 0x0000040002ff7812 */ /* 0x000fce00078cc0ff */
        /* <DEDUP_REMOVED lines=9> */
[----:B-1----:R-:W-:-:S06]  /*2a7d0*/  PRMT R35, RZ, 0x7610, R35 ;  /* 0x00007610ff237816 */ /* 0x002fcc0000000023 */
[----:B------:R-:W4:Y:S01]  /*2a7e0*/  @!P3 LDG.E.U8 R35, desc[UR54][R28.64+0x40] ;  /* 0x000040361c23b981 */ /* 0x000f22000c1e1100 */
[----:B------:R-:W-:Y:S02]  /*2a7f0*/  LOP3.LUT R34, R34, 0xefffffff, RZ, 0xc0, !PT ;  /* 0xefffffff22227812 */ /* 0x000fe400078ec0ff */
[----:B0-----:R-:W-:Y:S02]  /*2a800*/  @!P1 IADD3 R226, P4, P5, R24, UR8, R36 ;  /* 0x0000000818e29c10 */ /* 0x001fe4000fd9e024 */
[----:B------:R-:W-:Y:S02]  /*2a810*/  @P1 LOP3.LUT R34, R34, 0x10000000, RZ, 0xfc, !PT ;  /* 0x1000000022221812 */ /* 0x000fe400078efcff */
[----:B------:R-:W-:Y:S02]  /*2a820*/  @!P1 IADD3.X R227, R31, UR7, R37, P4, P5 ;  /* 0x000000071fe39c10 */ /* 0x000fe4000a7ea425 */
[----:B------:R-:W-:-:S04]  /*2a830*/  LOP3.LUT P1, RZ, R32, 0x1000, RZ, 0xc0, !PT ;  /* 0x0000100020ff7812 */ /* 0x000fc8000782c0ff */
        /* <DEDUP_REMOVED lines=11> */
[----:B-1----:R-:W-:-:S06]  /*2a8f0*/  PRMT R35, RZ, 0x7610, R35 ;  /* 0x00007610ff237816 */ /* 0x002fcc0000000023 */
[----:B------:R-:W4:Y:S01]  /*2a900*/  @!P6 LDG.E.U8 R35, desc[UR54][R28.64+0x41] ;  /* 0x000041361c23e981 */ /* 0x000f22000c1e1100 */
        /* <DEDUP_REMOVED lines=22> */
[----:B0-----:R-:W-:-:S05]  /*2aa70*/  @!P2 IMAD R35, R11, 0x180, RZ ;  /* 0x000001800b23a824 */ /* 0x001fca00078e02ff */
[--C-:B------:R-:W-:Y:S02]  /*2aa80*/  @!P2 IADD3.X R39, R37, R39, R35.reuse, P4, !PT ;  /* 0x000000272527a210 */ /* 0x100fe400027fe423 */
[----:B------:R-:W-:Y:S01]  /*2aa90*/  PRMT R35, RZ, 0x7610, R35 ;  /* 0x00007610ff237816 */ /* 0x000fe20000000023 */
[----:B------:R-:W0:Y:S05]  /*2aaa0*/  @!P3 LDC.64 R36, c[0x0][0x5c0] ;  /* 0x00017000ff24bb82 */ /* 0x000e2a0000000a00 */
[----:B------:R-:W4:Y:S01]  /*2aab0*/  @!P2 LDG.E.U8 R35, desc[UR54][R22.64+0x48] ;  /* 0x000048361623a981 */ /* 0x000f22000c1e1100 */
[----:B------:R-:W-:-:S04]  /*2aac0*/  LOP3.LUT R34, R34, 0xfbffffff, RZ, 0xc0, !PT ;  /* 0xfbffffff22227812 */ /* 0x000fc800078ec0ff */
[----:B------:R-:W-:Y:S02]  /*2aad0*/  @P5 LOP3.LUT R34, R34, 0x4000000, RZ, 0xfc, !PT ;  /* 0x0400000022225812 */ /* 0x000fe400078efcff */
[----:B0-----:R-:W-:-:S04]  /*2aae0*/  @!P3 IADD3 R220, P4, P5, R24, UR6, R36 ;  /* 0x0000000618dcbc10 */ /* 0x001fc8000fd9e024 */
[----:B------:R-:W-:Y:S02]  /*2aaf0*/  @!P3 IADD3.X R221, R31, UR5, R37, P4, P5 ;  /* 0x000000051fddbc10 */ /* 0x000fe4000a7ea425 */
[----:B----4-:R-:W-:-:S04]  /*2ab00*/  LOP3.LUT R35, R35, 0xff, RZ, 0xc0, !PT ;  /* 0x000000ff23237812 */ /* 0x010fc800078ec0ff */
[----:B------:R-:W-:-:S05]  /*2ab10*/  F2FP.F16.E4M3.UNPACK_B R35, R35 ;  /* 0x00000023ff23723e */ /* 0x000fca00020006ff */
[----:B------:R-:W-:-:S05]  /*2ab20*/  HADD2.F32 R35, -RZ, R35.H0_H0 ;  /* 0x20000023ff237230 */ /* 0x000fca0000004100 */
[----:B------:R-:W-:-:S04]  /*2ab30*/  FMUL R35, R35, UR50 ;  /* 0x0000003223237c20 */ /* 0x000fc80008400000 */
[----:B--2---:R-:W-:-:S05]  /*2ab40*/  FFMA R35, R151, UR51, R35 ;  /* 0x0000003397237c23 */ /* 0x004fca0008000023 */
        /* <DEDUP_REMOVED lines=15> */
[----:B------:R-:W-:-:S11]  /*2ac40*/  LOP3.LUT R32, R32, 0xfffff7ff, RZ, 0xc0, !PT ;  /* 0xfffff7ff20207812 */ /* 0x000fd600078ec0ff */
[----:B------:R-:W-:Y:S02]  /*2ac50*/  @P3 LOP3.LUT R32, R32, 0x800, RZ, 0xfc, !PT ;  /* 0x0000080020203812 */ /* 0x000fe400078efcff */
[----:B------:R-:W-:-:S13]  /*2ac60*/  ISETP.LT.OR P3, PT, R30, 0xaa, !P1 ;  /* 0x000000aa1e00780c */ /* 0x000fda0004f61670 */
[----:B------:R-:W0:Y:S01]  /*2ac70*/  @!P3 LDC.64 R36, c[0x0][0x5c0] ;  /* 0x00017000ff24bb82 */ /* 0x000e220000000a00 */
[----:B------:R-:W-:-:S04]  /*2ac80*/  LOP3.LUT R34, R34, 0xff7fffff, RZ, 0xc0, !PT ;  /* 0xff7fffff22227812 */ /* 0x000fc800078ec0ff */
[----:B------:R-:W-:Y:S02]  /*2ac90*/  @P3 LOP3.LUT R34, R34, 0x800000, RZ, 0xfc, !PT ;  /* 0x0080000022223812 */ /* 0x000fe400078efcff */
[----:B0-----:R-:W-:-:S04]  /*2aca0*/  @!P3 IADD3 R218, P4, P5, R24, UR6, R36 ;  /* 0x0000000618dabc10 */ /* 0x001fc8000fd9e024 */
[----:B------:R-:W-:Y:S02]  /*2acb0*/  @!P3 IADD3.X R219, R31, UR5, R37, P4, P5 ;  /* 0x000000051fdbbc10 */ /* 0x000fe4000a7ea425 */
[----:B------:R-:W-:Y:S01]  /*2acc0*/  LOP3.LUT P3, RZ, R32, 0x800, RZ, 0xc0, !PT ;  /* 0x0000080020ff7812 */ /* 0x000fe2000786c0ff */
[----:B------:R-:W-:Y:S04]  /*2acd0*/  STL [R1+0xb04], R220 ;  /* 0x000b04dc01007387 */ /* 0x000fe80000100800 */
[----:B------:R-:W-:Y:S04]  /*2ace0*/  STL [R1+0xb00], R221 ;  /* 0x000b00dd01007387 */ /* 0x000fe80000100800 */
[----:B------:R-:W4:Y:S01]  /*2acf0*/  LDL.LU R151, [R1+0x650] ;  /* 0x0006500001977983 */ /* 0x000f220000300800 */
        /* <DEDUP_REMOVED lines=9> */
[----:B------:R-:W-:-:S03]  /*2ad90*/  LOP3.LUT P6, RZ, R2, 0x200, RZ, 0xc0, !PT ;  /* 0x0000020002ff7812 */ /* 0x000fc600078cc0ff */
[----:B------:R-:W-:Y:S04]  /*2ada0*/  STL [R1+0xb0c], R218 ;  /* 0x000b0cda01007387 */ /* 0x000fe80000100800 */
[----:B------:R-:W-:Y:S04]  /*2adb0*/  STL [R1+0xb08], R219 ;  /* 0x000b08db01007387 */ /* 0x000fe80000100800 */
[----:B------:R-:W3:Y:S01]  /*2adc0*/  LDL.LU R150, [R1+0x654] ;  /* 0x0006540001967983 */ /* 0x000ee20000300800 */
[----:B------:R-:W-:-:S13]  /*2add0*/  ISETP.LT.OR P5, PT, R30, 0xb1, !P1 ;  /* 0x000000b11e00780c */ /* 0x000fda0004fa1670 */
[----:B------:R-:W0:Y:S01]  /*2ade0*/  @!P5 LDC.64 R36, c[0x0][0x5c0] ;  /* 0x00017000ff24db82 */ /* 0x000e220000000a00 */
[----:B--2---:R-:W-:-:S04]  /*2adf0*/  LOP3.LUT R35, R35, 0xff, RZ, 0xc0, !PT ;  /* 0x000000ff23237812 */ /* 0x004fc800078ec0ff */
[----:B------:R-:W-:-:S05]  /*2ae00*/  F2FP.F16.E4M3.UNPACK_B R35, R35 ;  /* 0x00000023ff23723e */ /* 0x000fca00020006ff */
[----:B------:R-:W-:-:S05]  /*2ae10*/  HADD2.F32 R35, -RZ, R35.H0_H0 ;  /* 0x20000023ff237230 */ /* 0x000fca0000004100 */
[----:B------:R-:W-:-:S04]  /*2ae20*/  FMUL R35, R35, UR50 ;  /* 0x0000003223237c20 */ /* 0x000fc80008400000 */
[----:B----4-:R-:W-:-:S05]  /*2ae30*/  FFMA R35, R151, UR51, R35 ;  /* 0x0000003397237c23 */ /* 0x010fca0008000023 */
        /* <DEDUP_REMOVED lines=17> */
[----:B0-----:R-:W-:Y:S01]  /*2af50*/  @!P2 IADD3 R38, P4, R38, R36, RZ ;  /* 0x000000242626a210 */ /* 0x001fe20007f9e0ff */
        /* <DEDUP_REMOVED lines=10> */
[----:B0-----:R-:W-:-:S05]  /*2b000*/  @!P2 IMAD R35, R11, 0x180, RZ ;  /* 0x000001800b23a824 */ /* 0x001fca00078e02ff */
[--C-:B------:R-:W-:Y:S02]  /*2b010*/  @!P2 IADD3.X R39, R37, R39, R35.reuse, P4, !PT ;  /* 0x000000272527a210 */ /* 0x100fe400027fe423 */
[----:B------:R-:W-:-:S06]  /*2b020*/  PRMT R35, RZ, 0x7610, R35 ;  /* 0x00007610ff237816 */ /* 0x000fcc0000000023 */
[----:B------:R-:W2:Y:S01]  /*2b030*/  @!P2 LDG.E.U8 R35, desc[UR54][R22.64+0x50] ;  /* 0x000050361623a981 */ /* 0x000ea2000c1e1100 */
[----:B------:R-:W-:-:S13]  /*2b040*/  ISETP.LT.OR P3, PT, R30, 0xb9, !P1 ;  /* 0x000000b91e00780c */ /* 0x000fda0004f61670 */
[----:B------:R-:W0:Y:S01]  /*2b050*/  @!P3 LDC.64 R36, c[0x0][0x5c0] ;  /* 0x00017000ff24bb82 */ /* 0x000e220000000a00 */
[----:B------:R-:W-:-:S04]  /*2b060*/  LOP3.LUT R34, R34, 0xffdfffff, RZ, 0xc0, !PT ;  /* 0xffdfffff22227812 */ /* 0x000fc800078ec0ff */
[----:B------:R-:W-:Y:S02]  /*2b070*/  @P5 LOP3.LUT R34, R34, 0x200000, RZ, 0xfc, !PT ;  /* 0x0020000022225812 */ /* 0x000fe400078efcff */
[----:B0-----:R-:W-:-:S04]  /*2b080*/  @!P3 IADD3 R212, P4, P5, R24, UR6, R36 ;  /* 0x0000000618d4bc10 */ /* 0x001fc8000fd9e024 */
[----:B------:R-:W-:Y:S01]  /*2b090*/  @!P3 IADD3.X R213, R31, UR5, R37, P4, P5 ;  /* 0x000000051fd5bc10 */ /* 0x000fe2000a7ea425 */
[----:B------:R-:W-:Y:S04]  /*2b0a0*/  STL [R1+0xafc], R214 ;  /* 0x000afcd601007387 */ /* 0x000fe80000100800 */
[----:B------:R-:W-:Y:S04]  /*2b0b0*/  STL [R1+0xaf8], R215 ;  /* 0x000af8d701007387 */ /* 0x000fe80000100800 */
[----:B------:R-:W3:Y:S01]  /*2b0c0*/  LDL.LU R150, [R1+0x65c] ;  /* 0x00065c0001967983 */ /* 0x000ee20000300800 */
[----:B--2---:R-:W-:-:S04]  /*2b0d0*/  LOP3.LUT R35, R35, 0xff, RZ, 0xc0, !PT ;  /* 0x000000ff23237812 */ /* 0x004fc800078ec0ff */
[----:B------:R-:W-:-:S05]  /*2b0e0*/  F2FP.F16.E4M3.UNPACK_B R35, R35 ;  /* 0x00000023ff23723e */ /* 0x000fca00020006ff */
[----:B------:R-:W-:-:S05]  /*2b0f0*/  HADD2.F32 R35, -RZ, R35.H0_H0 ;  /* 0x20000023ff237230 */ /* 0x000fca0000004100 */
[----:B------:R-:W-:-:S04]  /*2b100*/  FMUL R35, R35, UR50 ;  /* 0x0000003223237c20 */ /* 0x000fc80008400000 */
[----:B----4-:R-:W-:-:S05]  /*2b110*/  FFMA R35, R151, UR51, R35 ;  /* 0x0000003397237c23 */ /* 0x010fca0008000023 */
        /* <DEDUP_REMOVED lines=29> */
[----:B------:R-:W-:-:S04]  /*2b2f0*/  LOP3.LUT R34, R34, 0xffefffff, RZ, 0xc0, !PT ;  /* 0xffefffff22227812 */ /* 0x000fc800078ec0ff */
[----:B------:R-:W-:Y:S02]  /*2b300*/  @P3 LOP3.LUT R34, R34, 0x100000, RZ, 0xfc, !PT ;  /* 0x0010000022223812 */ /* 0x000fe400078efcff */
[----:B------:R-:W-:Y:S02]  /*2b310*/  LOP3.LUT P3, RZ, R2, 0x40, RZ, 0xc0, !PT ;  /* 0x0000004002ff7812 */ /* 0x000fe4000786c0ff */
[----:B------:R-:W-:Y:S02]  /*2b320*/  LOP3.LUT R34, R34, 0xfff7ffff, RZ, 0xc0, !PT ;  /* 0xfff7ffff22227812 */ /* 0x000fe400078ec0ff */
[----:B------:R-:W-:Y:S02]  /*2b330*/  LOP3.LUT R32, R32, 0xfffffbff, RZ, 0xc0, !PT ;  /* 0xfffffbff20207812 */ /* 0x000fe400078ec0ff */
[----:B------:R-:W-:Y:S02]  /*2b340*/  @P6 LOP3.LUT R34, R34, 0x80000, RZ, 0xfc, !PT ;  /* 0x0008000022226812 */ /* 0x000fe400078efcff */
[----:B------:R-:W-:-:S05]  /*2b350*/  ISETP.GE.AND P6, PT, R9, 0x101, PT ;  /* 0x000001010900780c */ /* 0x000fca0003fc6270 */
        /* <DEDUP_REMOVED lines=23> */
[----:B------:R0:W-:Y:S02]  /*2b4d0*/  @!P5 STG.E.U8 desc[UR54][R144.64+0x50], R35 ;  /* 0x000050239000d986 */ /* 0x0001e4000c101136 */
[----:B0-----:R-:W-:-:S06]  /*2b4e0*/  PRMT R35, RZ, 0x7610, R35 ;  /* 0x00007610ff237816 */ /* 0x001fcc0000000023 */
[----:B------:R-:W2:Y:S01]  /*2b4f0*/  @!P3 LDG.E.U8 R35, desc[UR54][R28.64+0x51] ;  /* 0x000051361c23b981 */ /* 0x000ea2000c1e1100 */
        /* <DEDUP_REMOVED lines=21> */
[----:B------:R-:W0:Y:S02]  /*2b650*/  @!P3 LDC.64 R36, c[0x0][0x5c0] ;  /* 0x00017000ff24bb82 */ /* 0x000e240000000a00 */
        /* <DEDUP_REMOVED lines=22> */
[----:B------:R-:W-:Y:S02]  /*2b7c0*/  LOP3.LUT R7, R7, 0xbfffffff, RZ, 0xc0, !PT ;  /* 0xbfffffff07077812 */ /* 0x000fe400078ec0ff */
[----:B------:R-:W-:Y:S02]  /*2b7d0*/  LOP3.LUT R34, R34, 0xfffffbff, RZ, 0xc0, !PT ;  /* 0xfffffbff22227812 */ /* 0x000fe400078ec0ff */
[----:B------:R-:W-:Y:S02]  /*2b7e0*/  @P0 LOP3.LUT R7, R7, 0x40000000, RZ, 0xfc, !PT ;  /* 0x4000000007070812 */ /* 0x000fe400078efcff */
[----:B------:R-:W-:Y:S02]  /*2b7f0*/  ISETP.GE.AND P0, PT, R9, 0x101, PT ;  /* 0x000001010900780c */ /* 0x000fe40003f06270 */
[----:B------:R-:W-:Y:S02]  /*2b800*/  @P3 LOP3.LUT R34, R34, 0x400, RZ, 0xfc, !PT ;  /* 0x0000040022223812 */ /* 0x000fe400078efcff */
        /* <DEDUP_REMOVED lines=21> */
[----:B------:R-:W-:-:S04]  /*2b960*/  LOP3.LUT R34, R34, 0xffffffbf, RZ, 0xc0, !PT ;  /* 0xffffffbf22227812 */ /* 0x000fc800078ec0ff */
[----:B------:R-:W-:Y:S02]  /*2b970*/  @P3 LOP3.LUT R34, R34, 0x40, RZ, 0xfc, !PT ;  /* 0x0000004022223812 */ /* 0x000fe400078efcff */
[----:B------:R-:W-:-:S13]  /*2b980*/  ISETP.LT.OR P3, PT, R30, 0xb1, !P0 ;  /* 0x000000b11e00780c */ /* 0x000fda0004761670 */
[----:B------:R-:W0:Y:S01]  /*2b990*/  @!P3 LDC.64 R36, c[0x0][0x5c0] ;  /* 0x00017000ff24bb82 */ /* 0x000e220000000a00 */
[----:B------:R-:W-:-:S04]  /*2b9a0*/  LOP3.LUT R34, R34, 0xffffffdf, RZ, 0xc0, !PT ;  /* 0xffffffdf22227812 */ /* 0x000fc800078ec0ff */
[----:B------:R-:W-:Y:S02]  /*2b9b0*/  @P3 LOP3.LUT R34, R34, 0x20, RZ, 0xfc, !PT ;  /* 0x0000002022223812 */ /* 0x000fe400078efcff */
        /* <DEDUP_REMOVED lines=9> */
[----:B0-----:R-:W-:-:S04]  /*2ba50*/  @!P3 IADD3 R150, P2, P4, R24, UR11, R36 ;  /* 0x0000000b1896bc10 */ /* 0x001fc8000fc5e024 */
        /* <DEDUP_REMOVED lines=14> */
[----:B------:R-:W0:Y:S02]  /*2bb40*/  @!P5 LDC.64 R36, c[0x0][0x5c0] ;  /* 0x00017000ff24db82 */ /* 0x000e240000000a00 */
[----:B0-----:R-:W-:-:S04]  /*2bb50*/  @!P5 IADD3 R140, P2, P4, R24, UR11, R36 ;  /* 0x0000000b188cdc10 */ /* 0x001fc8000fc5e024 */
[----:B------:R-:W-:Y:S01]  /*2bb60*/  @!P5 IADD3.X R141, R31, UR10, R37, P2, P4 ;  /* 0x0000000a1f8ddc10 */ /* 0x000fe200097e8425 */
        /* <DEDUP_REMOVED lines=9> */
[----:B------:R0:W-:Y:S01]  /*2bc00*/  @!P6 STG.E.U8 desc[UR54][R138.64+0x59], R35 ;  /* 0x000059238a00e986 */ /* 0x0001e2000c101136 */
[----:B------:R-:W-:-:S04]  /*2bc10*/  ISETP.GE.AND P6, PT, R9, 0x1, PT ;  /* 0x000000010900780c */ /* 0x000fc80003fc6270 */
[----:B------:R-:W-:Y:S02]  /*2bc20*/  ISETP.LT.OR P2, PT, R30, 0x61, !P6 ;  /* 0x000000611e00780c */ /* 0x000fe40007741670 */
[----:B0-----:R-:W-:-:S11]  /*2bc30*/  PRMT R35, RZ, 0x7610, R35 ;  /* 0x00007610ff237816 */ /* 0x001fd60000000023 */
[----:B------:R-:W2:Y:S01]  /*2bc40*/  @!P2 LDG.E.U8 R35, desc[UR54][R26.64+0x60] ;  /* 0x000060361a23a981 */ /* 0x000ea2000c1e1100 */
[----:B------:R-:W0:Y:S02]  /*2bc50*/  @!P2 LDC.64 R36, c[0x0][0x5c0] ;  /* 0x00017000ff24ab82 */ /* 0x000e240000000a00 */
[----:B0-----:R-:W-:-:S05]  /*2bc60*/  @!P2 IADD3 R36, P4, R24, R36, RZ ;  /* 0x000000241824a210 */ /* 0x001fca0007f9e0ff */
[----:B------:R-:W-:Y:S01]  /*2bc70*/  @!P2 IMAD.X R37, R31, 0x1, R37, P4 ;  /* 0x000000011f25a824 */ /* 0x000fe200020e0625 */
[----:B------:R-:W-:Y:S04]  /*2bc80*/  STL [R1+0xabc], R144 ;  /* 0x000abc9001007387 */ /* 0x000fe80000100800 */
[----:B------:R-:W-:Y:S04]  /*2bc90*/  STL [R1+0xab8], R145 ;  /* 0x000ab89101007387 */ /* 0x000fe80000100800 */
[----:B------:R-:W3:Y:S01]  /*2bca0*/  LDL.LU R152, [R1+0x67c] ;  /* 0x00067c0001987983 */ /* 0x000ee20000300800 */
[----:B------:R-:W-:-:S02]  /*2bcb0*/  LOP3.LUT R34, R34, 0xfffffffd, RZ, 0xc0, !PT ;  /* 0xfffffffd22227812 */ /* 0x000fc400078ec0ff */
[----:B------:R-:W-:Y:S01]  /*2bcc0*/  LOP3.LUT P3, RZ, R32, 0x200, RZ, 0xc0, !PT ;  /* 0x0000020020ff7812 */ /* 0x000fe2000786c0ff */
[----:B------:R-:W3:Y:S01]  /*2bcd0*/  LDL.LU R8, [R1+0x680] ;  /* 0x0006800001087983 */ /* 0x000ee20000300800 */
[----:B--2---:R-:W-:-:S03]  /*2bce0*/  LOP3.LUT R35, R35, 0xff, RZ, 0xc0, !PT ;  /* 0x000000ff23237812 */ /* 0x004fc600078ec0ff */
[----:B------:R-:W2:Y:S01]  /*2bcf0*/  LDL.LU R6, [R1+0x684] ;  /* 0x0006840001067983 */ /* 0x000ea20000300800 */
        /* <DEDUP_REMOVED lines=9> */
[----:B------:R-:W4:Y:S01]  /*2bd90*/  @!P2 LDG.E.U8 R35, desc[UR54][R26.64+0x61] ;  /* 0x000061361a23a981 */ /* 0x000f22000c1e1100 */
[----:B------:R-:W-:Y:S02]  /*2bda0*/  @P5 LOP3.LUT R34, R34, 0x2, RZ, 0xfc, !PT ;  /* 0x0000000222225812 */ /* 0x000fe400078efcff */
[----:B------:R-:W-:Y:S02]  /*2bdb0*/  ISETP.LT.OR P5, PT, R30, 0x61, !P3 ;  /* 0x000000611e00780c */ /* 0x000fe40005fa1670 */
        /* <DEDUP_REMOVED lines=8> */
[----:B------:R0:W-:Y:S02]  /*2be40*/  @!P2 STG.E.U8 desc[UR54][R36.64+0x61], R35 ;  /* 0x000061232400a986 */ /* 0x0001e4000c101136 */
[----:B0-----:R-:W-:-:S06]  /*2be50*/  PRMT R35, RZ, 0x7610, R35 ;  /* 0x00007610ff237816 */ /* 0x001fcc0000000023 */
[----:B------:R-:W3:Y:S01]  /*2be60*/  @!P5 LDG.E.U8 R35, desc[UR54][R12.64+0x60] ;  /* 0x000060360c23d981 */ /* 0x000ee2000c1e1100 */
[----:B------:R-:W-:-:S04]  /*2be70*/  LOP3.LUT R32, R32, 0xfffffeff, RZ, 0xc0, !PT ;  /* 0xfffffeff20207812 */ /* 0x000fc800078ec0ff */
        /* <DEDUP_REMOVED lines=14> */
[----:B------:R-:W-:Y:S01]  /*2bf60*/  LOP3.LUT R34, R34, 0xffffefff, RZ, 0xc0, !PT ;  /* 0xffffefff22227812 */ /* 0x000fe200078ec0ff */
[----:B------:R-:W3:Y:S03]  /*2bf70*/  LDL.LU R8, [R1+0x688] ;  /* 0x0006880001087983 */ /* 0x000ee60000300800 */
        /* <DEDUP_REMOVED lines=24> */
[----:B--2---:R-:W-:Y:S01]  /*2c100*/  FFMA R35, R6, UR51, R35 ;  /* 0x0000003306237c23 */ /* 0x004fe20008000023 */
[----:B0-----:R-:W-:Y:S01]  /*2c110*/  @!P2 IADD3 R36, P4, R24, R36, RZ ;  /* 0x000000241824a210 */ /* 0x001fe20007f9e0ff */
[----:B------:R-:W2:Y:S03]  /*2c120*/  LDL.LU R6, [R1+0x68c] ;  /* 0x00068c0001067983 */ /* 0x000ea60000300800 */
[----:B------:R-:W-:-:S05]  /*2c130*/  F2FP.SATFINITE.E4M3.F32.PACK_AB_MERGE_C R35, RZ, R35, RZ ;  /* 0x00000023ff23723e */ /* 0x000fca00048070ff */
[----:B------:R0:W-:Y:S02]  /*2c140*/  @!P5 STG.E.U8 desc[UR54][R92.64+0x61], R35 ;  /* 0x000061235c00d986 */ /* 0x0001e4000c101136 */
[----:B0-----:R-:W-:-:S06]  /*2c150*/  PRMT R35, RZ, 0x7610, R35 ;  /* 0x00007610ff237816 */ /* 0x001fcc0000000023 */
[----:B------:R-:W4:Y:S01]  /*2c160*/  @!P2 LDG.E.U8 R35, desc[UR54][R26.64+0x68] ;  /* 0x000068361a23a981 */ /* 0x000f22000c1e1100 */
[----:B------:R-:W-:Y:S01]  /*2c170*/  @!P2 IMAD.X R37, R31, 0x1, R37, P4 ;  /* 0x000000011f25a824 */ /* 0x000fe200020e0625 */
        /* <DEDUP_REMOVED lines=9> */
[----:B------:R-:W-:Y:S02]  /*2c210*/  ISETP.LT.OR P2, PT, R30, 0x6a, !P6 ;  /* 0x0000006a1e00780c */ /* 0x000fe40007741670 */
[----:B0-----:R-:W-:-:S11]  /*2c220*/  PRMT R35, RZ, 0x7610, R35 ;  /* 0x00007610ff237816 */ /* 0x001fd60000000023 */
[----:B------:R-:W0:Y:S01]  /*2c230*/  @!P2 LDC.64 R36, c[0x0][0x5c0] ;  /* 0x00017000ff24ab82 */ /* 0x000e220000000a00 */
[----:B------:R-:W4:Y:S01]  /*2c240*/  @!P2 LDG.E.U8 R35, desc[UR54][R26.64+0x69] ;  /* 0x000069361a23a981 */ /* 0x000f22000c1e1100 */
[----:B0-----:R-:W-:-:S05]  /*2c250*/  @!P2 IADD3 R36, P4, R24, R36, RZ ;  /* 0x000000241824a210 */ /* 0x001fca0007f9e0ff */
[----:B------:R-:W-:Y:S01]  /*2c260*/  @!P2 IMAD.X R37, R31, 0x1, R37, P4 ;  /* 0x000000011f25a824 */ /* 0x000fe200020e0625 */
        /* <DEDUP_REMOVED lines=69> */
[----:B0-----:R-:W-:-:S11]  /*2c6c0*/  PRMT R35, RZ, 0x7610, R35 ;  /* 0x00007610ff237816 */ /* 0x001fd60000000023 */
[----:B------:R-:W0:Y:S01]  /*2c6d0*/  @!P2 LDC.64 R36, c[0x0][0x5c0] ;  /* 0x00017000ff24ab82 */ /* 0x000e220000000a00 */
[----:B------:R-:W4:Y:S01]  /*2c6e0*/  @!P2 LDG.E.U8 R35, desc[UR54][R26.64+0x71] ;  /* 0x000071361a23a981 */ /* 0x000f22000c1e1100 */
[----:B------:R-:W-:Y:S02]  /*2c6f0*/  @P0 LOP3.LUT R34, R34, 0x10, RZ, 0xfc, !PT ;  /* 0x0000001022220812 */ /* 0x000fe400078efcff */
[----:B------:R-:W-:Y:S02]  /*2c700*/  LOP3.LUT P0, RZ, R2, 0x2, RZ, 0xc0, !PT ;  /* 0x0000000202ff7812 */ /* 0x000fe4000780c0ff */
[----:B0-----:R-:W-:-:S05]  /*2c710*/  @!P2 IADD3 R36, P3, R24, R36, RZ ;  /* 0x000000241824a210 */ /* 0x001fca0007f7e0ff */
[----:B------:R-:W-:Y:S01]  /*2c720*/  @!P2 IMAD.X R37, R31, 0x1, R37, P3 ;  /* 0x000000011f25a824 */ /* 0x000fe200018e0625 */
        /* <DEDUP_REMOVED lines=25> */
[----:B------:R-:W3:Y:S03]  /*2c8c0*/  LDL.LU R8, [R1+0x6a8] ;  /* 0x0006a80001087983 */ /* 0x000ee60000300800 */
[----:B------:R-:W-:-:S05]  /*2c8d0*/  F2FP.SATFINITE.E4M3.F32.PACK_AB_MERGE_C R35, RZ, R35, RZ ;  /* 0x00000023ff23723e */ /* 0x000fca00048070ff */
[----:B------:R0:W-:Y:S02]  /*2c8e0*/  @!P0 STG.E.U8 desc[UR54][R98.64+0x70], R35 ;  /* 0x0000702362008986 */ /* 0x0001e4000c101136 */
[----:B0-----:R-:W-:-:S06]  /*2c8f0*/  PRMT R35, RZ, 0x7610, R35 ;  /* 0x00007610ff237816 */ /* 0x001fcc0000000023 */
[----:B------:R-:W4:Y:S01]  /*2c900*/  @!P5 LDG.E.U8 R35, desc[UR54][R12.64+0x71] ;  /* 0x000071360c23d981 */ /* 0x000f22000c1e1100 */
[----:B------:R-:W-:Y:S02]  /*2c910*/  ISETP.LT.OR P0, PT, R30, 0xc9, !P1 ;  /* 0x000000c91e00780c */ /* 0x000fe40004f01670 */
[----:B------:R-:W-:-:S11]  /*2c920*/  @!P4 IADD3.X R83, R31, UR5, R37, P2, P3 ;  /* 0x000000051f53cc10 */ /* 0x000fd600097e6425 */
[----:B------:R-:W0:Y:S01]  /*2c930*/  @!P0 LDC.64 R36, c[0x0][0x5c0] ;  /* 0x00017000ff248b82 */ /* 0x000e220000000a00 */
[----:B------:R-:W-:-:S04]  /*2c940*/  LOP3.LUT R2, R2, 0x7fffffff, RZ, 0xc0, !PT ;  /* 0x7fffffff02027812 */ /* 0x000fc800078ec0ff */
        /* <DEDUP_REMOVED lines=15> */
[----:B--2---:R-:W-:-:S05]  /*2ca40*/  FFMA R35, R6, UR51, R35 ;  /* 0x0000003306237c23 */ /* 0x004fca0008000023 */
[----:B------:R-:W-:-:S05]  /*2ca50*/  F2FP.SATFINITE.E4M3.F32.PACK_AB_MERGE_C R35, RZ, R35, RZ ;  /* 0x00000023ff23723e */ /* 0x000fca00048070ff */
[----:B------:R1:W-:Y:S02]  /*2ca60*/  @!P5 STG.E.U8 desc[UR54][R100.64+0x71], R35 ;  /* 0x000071236400d986 */ /* 0x0003e4000c101136 */
[----:B-1----:R-:W-:-:S06]  /*2ca70*/  PRMT R35, RZ, 0x7610, R35 ;  /* 0x00007610ff237816 */ /* 0x002fcc0000000023 */
[----:B------:R-:W2:Y:S01]  /*2ca80*/  @!P2 LDG.E.U8 R35, desc[UR54][R26.64+0x78] ;  /* 0x000078361a23a981 */ /* 0x000ea2000c1e1100 */
[----:B0-----:R-:W-:-:S05]  /*2ca90*/  @!P2 IADD3 R36, P3, R24, R36, RZ ;  /* 0x000000241824a210 */ /* 0x001fca0007f7e0ff */
[----:B------:R-:W-:Y:S01]  /*2caa0*/  @!P2 IMAD.X R37, R31, 0x1, R37, P3 ;  /* 0x000000011f25a824 */ /* 0x000fe200018e0625 */
[----:B------:R-:W-:Y:S04]  /*2cab0*/  STL [R1+0xaac], R80 ;  /* 0x000aac5001007387 */ /* 0x000fe80000100800 */
[----:B------:R-:W-:Y:S04]  /*2cac0*/  STL [R1+0xaa8], R81 ;  /* 0x000aa85101007387 */ /* 0x000fe80000100800 */
[----:B------:R-:W4:Y:S01]  /*2cad0*/  LDL.LU R6, [R1+0x6ac] ;  /* 0x0006ac0001067983 */ /* 0x000f220000300800 */
        /* <DEDUP_REMOVED lines=13> */
[----:B------:R-:W-:-:S04]  /*2cbb0*/  @P0 LOP3.LUT R2, R2, 0x20000000, RZ, 0xfc, !PT ;  /* 0x2000000002020812 */ /* 0x000fc800078efcff */
[----:B------:R-:W-:Y:S02]  /*2cbc0*/  LOP3.LUT P5, RZ, R2, 0x8, RZ, 0xc0, !PT ;  /* 0x0000000802ff7812 */ /* 0x000fe400078ac0ff */
[----:B0-----:R-:W-:-:S05]  /*2cbd0*/  @!P2 IADD3 R36, P3, R24, R36, RZ ;  /* 0x000000241824a210 */ /* 0x001fca0007f7e0ff */
[----:B------:R-:W-:Y:S01]  /*2cbe0*/  @!P2 IMAD.X R37, R31, 0x1, R37, P3 ;  /* 0x000000011f25a824 */ /* 0x000fe200018e0625 */
[----:B---3--:R-:W-:-:S04]  /*2cbf0*/  LOP3.LUT R35, R35, 0xff, RZ, 0xc0, !PT ;  /* 0x000000ff23237812 */ /* 0x008fc800078ec0ff */
[----:B------:R-:W-:-:S05]  /*2cc00*/  F2FP.F16.E4M3.UNPACK_B R35, R35 ;  /* 0x00000023ff23723e */ /* 0x000fca00020006ff */
[----:B------:R-:W-:-:S05]  /*2cc10*/  HADD2.F32 R35, -RZ, R35.H0_H0 ;  /* 0x20000023ff237230 */ /* 0x000fca0000004100 */
[----:B------:R-:W-:-:S04]  /*2cc20*/  FMUL R35, R35, UR50 ;  /* 0x0000003223237c20 */ /* 0x000fc80008400000 */
[----:B----4-:R-:W-:Y:S01]  /*2cc30*/  FFMA R35, R6, UR51, R35 ;  /* 0x0000003306237c23 */ /* 0x010fe20008000023 */
[----:B------:R-:W-:Y:S01]  /*2cc40*/  LOP3.LUT P4, RZ, R2, 0x4, RZ, 0xc0, !PT ;  /* 0x0000000402ff7812 */ /* 0x000fe2000788c0ff */
[----:B------:R-:W3:Y:S03]  /*2cc50*/  LDL.LU R6, [R1+0x6b4] ;  /* 0x0006b40001067983 */ /* 0x000ee60000300800 */
[----:B------:R-:W-:-:S05]  /*2cc60*/  F2FP.SATFINITE.E4M3.F32.PACK_AB_MERGE_C R35, RZ, R35, RZ ;  /* 0x00000023ff23723e */ /* 0x000fca00048070ff */
[----:B------:R0:W-:Y:S02]  /*2cc70*/  @!P2 STG.E.U8 desc[UR54][R36.64+0x79], R35 ;  /* 0x000079232400a986 */ /* 0x0001e4000c101136 */
[----:B0-----:R-:W-:-:S06]  /*2cc80*/  PRMT R35, RZ, 0x7610, R35 ;  /* 0x00007610ff237816 */ /* 0x001fcc0000000023 */
[----:B------:R-:W4:Y:S02]  /*2cc90*/  @!P5 LDG.E.U8 R35, desc[UR54][R12.64+0x78] ;  /* 0x000078360c23d981 */ /* 0x000f24000c1e1100 */
        /* <DEDUP_REMOVED lines=13> */
[----:B------:R-:W-:Y:S02]  /*2cd70*/  LOP3.LUT R2, R2, 0xf7ffffff, RZ, 0xc0, !PT ;  /* 0xf7ffffff02027812 */ /* 0x000fe400078ec0ff */
        /* <DEDUP_REMOVED lines=25> */
[----:B------:R-:W-:Y:S02]  /*2cf10*/  LOP3.LUT P5, RZ, R0, 0x4000000, RZ, 0xc0, !PT ;  /* 0x0400000000ff7812 */ /* 0x000fe400078ac0ff */
        /* <DEDUP_REMOVED lines=8> */
[----:B------:R-:W-:Y:S01]  /*2cfa0*/  IMAD.U32 R38, RZ, RZ, UR7 ;  /* 0x00000007ff267e24 */ /* 0x000fe2000f8e00ff */
[----:B0-----:R-:W-:Y:S01]  /*2cfb0*/  @!P3 IADD3 R70, P1, P2, R24, UR6, R36 ;  /* 0x000000061846bc10 */ /* 0x001fe2000fa3e024 */
[----:B------:R-:W2:Y:S01]  /*2cfc0*/  LDL.LU R8, [R1+0x6c0] ;  /* 0x0006c00001087983 */ /* 0x000ea20000300800 */
[----:B------:R-:W-:-:S05]  /*2cfd0*/  F2FP.SATFINITE.E4M3.F32.PACK_AB_MERGE_C R35, RZ, R35, RZ ;  /* 0x00000023ff23723e */ /* 0x000fca00048070ff */
[----:B------:R0:W-:Y:S02]  /*2cfe0*/  @!P6 STG.E.U8 desc[UR54][R102.64+0x60], R35 ;  /* 0x000060236600e986 */ /* 0x0001e4000c101136 */
[----:B0-----:R-:W-:-:S06]  /*2cff0*/  PRMT R35, RZ, 0x7610, R35 ;  /* 0x00007610ff237816 */ /* 0x001fcc0000000023 */
[----:B------:R-:W4:Y:S01]  /*2d000*/  @!P5 LDG.E.U8 R35, desc[UR54][R14.64+0x61] ;  /* 0x000061360e23d981 */ /* 0x000f22000c1e1100 */
[----:B------:R-:W-:Y:S02]  /*2d010*/  LOP3.LUT P0, RZ, R32, 0x100, RZ, 0xc0, !PT ;  /* 0x0000010020ff7812 */ /* 0x000fe4000780c0ff */
        /* <DEDUP_REMOVED lines=10> */
[----:B------:R-:W-:Y:S02]  /*2d0c0*/  ISETP.GE.AND P6, PT, R9, 0x89, PT ;  /* 0x000000890900780c */ /* 0x000fe40003fc6270 */
        /* <DEDUP_REMOVED lines=57> */
[----:B------:R-:W-:-:S13]  /*2d460*/  ISETP.LT.OR P3, PT, R30, 0xca, !P0 ;  /* 0x000000ca1e00780c */ /* 0x000fda0004761670 */
[----:B------:R-:W0:Y:S01]  /*2d470*/  @!P3 LDC.64 R36, c[0x0][0x5c0] ;  /* 0x00017000ff24bb82 */ /* 0x000e220000000a00 */
        /* <DEDUP_REMOVED lines=14> */
[----:B------:R0:W-:Y:S04]  /*2d560*/  @!P4 STG.E.U8 desc[UR54][R56.64+0x68], R35 ;  /* 0x000068233800c986 */ /* 0x0001e8000c101136 */
[----:B------:R-:W1:Y:S01]  /*2d570*/  @!P3 LDC.64 R36, c[0x0][0x5c0] ;  /* 0x00017000ff24bb82 */ /* 0x000e620000000a00 */
[----:B0-----:R-:W-:-:S06]  /*2d580*/  PRMT R35, RZ, 0x7610, R35 ;  /* 0x00007610ff237816 */ /* 0x001fcc0000000023 */
[----:B------:R-:W4:Y:S01]  /*2d590*/  @!P5 LDG.E.U8 R35, desc[UR54][R14.64+0x69] ;  /* 0x000069360e23d981 */ /* 0x000f22000c1e1100 */
[----:B------:R-:W-:Y:S02]  /*2d5a0*/  @P3 LOP3.LUT R2, R2, 0x10000, RZ, 0xfc, !PT ;  /* 0x0001000002023812 */ /* 0x000fe400078efcff */
[----:B-1----:R-:W-:-:S04]  /*2d5b0*/  @!P3 IADD3 R60, P1, P2, R24, UR11, R36 ;  /* 0x0000000b183cbc10 */ /* 0x002fc8000fa3e024 */
        /* <DEDUP_REMOVED lines=30> */
[----:B--2---:R-:W-:Y:S01]  /*2d7a0*/  FFMA R35, R8, UR51, R35 ;  /* 0x0000003308237c23 */ /* 0x004fe20008000023 */
[----:B------:R-:W-:Y:S02]  /*2d7b0*/  IMAD.U32 R40, RZ, RZ, UR8 ;  /* 0x00000008ff287e24 */ /* 0x000fe4000f8e00ff */
[----:B------:R-:W-:Y:S01]  /*2d7c0*/  IMAD.U32 R41, RZ, RZ, UR7 ;  /* 0x00000007ff297e24 */ /* 0x000fe2000f8e00ff */
[----:B------:R-:W-:Y:S01]  /*2d7d0*/  LOP3.LUT P5, RZ, R2, 0x10, RZ, 0xc0, !PT ;  /* 0x0000001002ff7812 */ /* 0x000fe200078ac0ff */
[----:B------:R-:W2:Y:S01]  /*2d7e0*/  LDL.LU R8, [R1+0x6d8] ;  /* 0x0006d80001087983 */ /* 0x000ea20000300800 */
[----:B------:R-:W-:-:S05]  /*2d7f0*/  F2FP.SATFINITE.E4M3.F32.PACK_AB_MERGE_C R35, RZ, R35, RZ ;  /* 0x00000023ff23723e */ /* 0x000fca00048070ff */
[----:B------:R1:W-:Y:S02]  /*2d800*/  @!P2 STG.E.U8 desc[UR54][R36.64+0x68], R35 ;  /* 0x000068232400a986 */ /* 0x0003e4000c101136 */
[----:B-1----:R-:W-:-:S06]  /*2d810*/  PRMT R35, RZ, 0x7610, R35 ;  /* 0x00007610ff237816 */ /* 0x002fcc0000000023 */
[----:B------:R-:W4:Y:S01]  /*2d820*/  @!P1 LDG.E.U8 R35, desc[UR54][R16.64+0x69] ;  /* 0x0000693610239981 */ /* 0x000f22000c1e1100 */
[----:B------:R-:W-:-:S04]  /*2d830*/  @!P1 IADD3 R40, P3, P4, R40, UR6, R24 ;  /* 0x0000000628289c10 */ /* 0x000fc8000fc7e018 */
[----:B------:R-:W-:Y:S02]  /*2d840*/  @!P1 IADD3.X R41, R41, UR5, R31, P3, P4 ;  /* 0x0000000529299c10 */ /* 0x000fe40009fe841f */
[----:B0-----:R-:W-:-:S05]  /*2d850*/  @!P1 IADD3 R38, P2, R40, R38, RZ ;  /* 0x0000002628269210 */ /* 0x001fca0007f5e0ff */
        /* <DEDUP_REMOVED lines=9> */
[----:B------:R0:W-:Y:S04]  /*2d8f0*/  @!P1 STG.E.U8 desc[UR54][R38.64+0x69], R35 ;  /* 0x0000692326009986 */ /* 0x0001e8000c101136 */
[----:B------:R-:W1:Y:S01]  /*2d900*/  @!P0 LDC.64 R36, c[0x0][0x5c0] ;  /* 0x00017000ff248b82 */ /* 0x000e620000000a00 */
[----:B0-----:R-:W-:-:S06]  /*2d910*/  PRMT R35, RZ, 0x7610, R35 ;  /* 0x00007610ff237816 */ /* 0x001fcc0000000023 */
[----:B------:R-:W4:Y:S01]  /*2d920*/  @!P5 LDG.E.U8 R35, desc[UR54][R14.64+0x70] ;  /* 0x000070360e23d981 */ /* 0x000f22000c1e1100 */
[----:B------:R-:W-:-:S04]  /*2d930*/  LOP3.LUT R2, R2, 0xffffbfff, RZ, 0xc0, !PT ;  /* 0xffffbfff02027812 */ /* 0x000fc800078ec0ff */
[----:B------:R-:W-:Y:S02]  /*2d940*/  @P0 LOP3.LUT R2, R2, 0x4000, RZ, 0xfc, !PT ;  /* 0x0000400002020812 */ /* 0x000fe400078efcff */
        /* <DEDUP_REMOVED lines=12> */
[----:B------:R-:W-:Y:S02]  /*2da10*/  IMAD.U32 R38, RZ, RZ, UR8 ;  /* 0x00000008ff267e24 */ /* 0x000fe4000f8e00ff */
[----:B------:R-:W-:Y:S01]  /*2da20*/  IMAD.U32 R39, RZ, RZ, UR7 ;  /* 0x00000007ff277e24 */ /* 0x000fe2000f8e00ff */
[----:B------:R-:W1:Y:S01]  /*2da30*/  @!P3 LDC.64 R36, c[0x0][0x5c0] ;  /* 0x00017000ff24bb82 */ /* 0x000e620000000a00 */
[----:B0-----:R-:W-:-:S06]  /*2da40*/  PRMT R35, RZ, 0x7610, R35 ;  /* 0x00007610ff237816 */ /* 0x001fcc0000000023 */
[----:B------:R-:W4:Y:S01]  /*2da50*/  @!P0 LDG.E.U8 R35, desc[UR54][R14.64+0x71] ;  /* 0x000071360e238981 */ /* 0x000f22000c1e1100 */
[----:B------:R-:W-:Y:S02]  /*2da60*/  @!P3 IADD3 R38, P1, P2, R38, UR6, R24 ;  /* 0x000000062626bc10 */ /* 0x000fe4000fa3e018 */
[----:B----4-:R-:W-:-:S04]  /*2da70*/  LOP3.LUT R35, R35, 0xff, RZ, 0xc0, !PT ;  /* 0x000000ff23237812 */ /* 0x010fc800078ec0ff */
[----:B------:R-:W-:-:S05]  /*2da80*/  F2FP.F16.E4M3.UNPACK_B R35, R35 ;  /* 0x00000023ff23723e */ /* 0x000fca00020006ff */
[----:B------:R-:W-:-:S05]  /*2da90*/  HADD2.F32 R35, -RZ, R35.H0_H0 ;  /* 0x20000023ff237230 */ /* 0x000fca0000004100 */
[----:B------:R-:W-:-:S04]  /*2daa0*/  FMUL R35, R35, UR50 ;  /* 0x0000003223237c20 */ /* 0x000fc80008400000 */
[----:B---3--:R-:W-:Y:S01]  /*2dab0*/  FFMA R35, R6, UR51, R35 ;  /* 0x0000003306237c23 */ /* 0x008fe20008000023 */
[----:B------:R-:W-:Y:S01]  /*2dac0*/  @!P3 IADD3.X R39, R39, UR5, R31, P1, P2 ;  /* 0x000000052727bc10 */ /* 0x000fe20008fe441f */
[----:B------:R-:W-:Y:S02]  /*2dad0*/  IMAD.U32 R40, RZ, RZ, UR8 ;  /* 0x00000008ff287e24 */ /* 0x000fe4000f8e00ff */
[----:B------:R-:W-:Y:S01]  /*2dae0*/  IMAD.U32 R42, RZ, RZ, UR8 ;  /* 0x00000008ff2a7e24 */ /* 0x000fe2000f8e00ff */
[----:B------:R-:W-:Y:S01]  /*2daf0*/  F2FP.SATFINITE.E4M3.F32.PACK_AB_MERGE_C R35, RZ, R35, RZ ;  /* 0x00000023ff23723e */ /* 0x000fe200048070ff */
[----:B------:R-:W-:Y:S02]  /*2db00*/  IMAD.U32 R41, RZ, RZ, UR7 ;  /* 0x00000007ff297e24 */ /* 0x000fe4000f8e00ff */
[----:B------:R-:W-:Y:S01]  /*2db10*/  IMAD.U32 R43, RZ, RZ, UR7 ;  /* 0x00000007ff2b7e24 */ /* 0x000fe2000f8e00ff */
[----:B------:R-:W-:Y:S01]  /*2db20*/  LOP3.LUT R32, R32, 0xffffffbf, RZ, 0xc0, !PT ;  /* 0xffffffbf20207812 */ /* 0x000fe200078ec0ff */
[----:B------:R0:W-:Y:S01]  /*2db30*/  @!P0 STG.E.U8 desc[UR54][R112.64+0x71], R35 ;  /* 0x0000712370008986 */ /* 0x0001e2000c101136 */
[----:B------:R-:W-:-:S02]  /*2db40*/  IMAD.U32 R44, RZ, RZ, UR8 ;  /* 0x00000008ff2c7e24 */ /* 0x000fc4000f8e00ff */
[----:B------:R-:W-:Y:S01]  /*2db50*/  IMAD.U32 R45, RZ, RZ, UR7 ;  /* 0x00000007ff2d7e24 */ /* 0x000fe2000f8e00ff */
[----:B------:R-:W-:Y:S01]  /*2db60*/  LOP3.LUT R0, R0, 0xfffffff7, RZ, 0xc0, !PT ;  /* 0xfffffff700007812 */ /* 0x000fe200078ec0ff */
[----:B------:R-:W3:Y:S01]  /*2db70*/  LDL.LU R6, [R1+0x6e4] ;  /* 0x0006e40001067983 */ /* 0x000ee20000300800 */
[----:B0-----:R-:W-:-:S06]  /*2db80*/  PRMT R35, RZ, 0x7610, R35 ;  /* 0x00007610ff237816 */ /* 0x001fcc0000000023 */
[----:B------:R-:W4:Y:S01]  /*2db90*/  @!P3 LDG.E.U8 R35, desc[UR54][R16.64+0x70] ;  /* 0x000070361023b981 */ /* 0x000f22000c1e1100 */
[----:B------:R-:W-:-:S13]  /*2dba0*/  ISETP.LT.OR P2, PT, R30, 0x72, !P6 ;  /* 0x000000721e00780c */ /* 0x000fda0007741670 */
[----:B------:R-:W-:-:S04]  /*2dbb0*/  @!P2 IADD3 R40, P1, P4, R40, UR6, R24 ;  /* 0x000000062828ac10 */ /* 0x000fc8000fc3e018 */
[----:B------:R-:W-:Y:S02]  /*2dbc0*/  @!P2 IADD3.X R41, R41, UR5, R31, P1, P4 ;  /* 0x000000052929ac10 */ /* 0x000fe40008fe841f */
[----:B------:R-:W-:-:S13]  /*2dbd0*/  ISETP.LT.OR P1, PT, R30, 0x79, !P6 ;  /* 0x000000791e00780c */ /* 0x000fda0007721670 */
[----:B------:R-:W-:-:S04]  /*2dbe0*/  @!P1 IADD3 R42, P4, P5, R42, UR6, R24 ;  /* 0x000000062a2a9c10 */ /* 0x000fc8000fd9e018 */
[----:B------:R-:W-:Y:S02]  /*2dbf0*/  @!P1 IADD3.X R43, R43, UR5, R31, P4, P5 ;  /* 0x000000052b2b9c10 */ /* 0x000fe4000a7ea41f */
[----:B------:R-:W-:Y:S02]  /*2dc00*/  ISETP.LT.OR P5, PT, R30, 0x7a, !P6 ;  /* 0x0000007a1e00780c */ /* 0x000fe400077a1670 */
[----:B------:R-:W-:Y:S02]  /*2dc10*/  @P1 LOP3.LUT R32, R32, 0x40, RZ, 0xfc, !PT ;  /* 0x0000004020201812 */ /* 0x000fe400078efcff */
[----:B------:R-:W-:Y:S02]  /*2dc20*/  LOP3.LUT P1, RZ, R2, 0x100000, RZ, 0xc0, !PT ;  /* 0x0010000002ff7812 */ /* 0x000fe4000782c0ff */
[----:B------:R-:W-:-:S07]  /*2dc30*/  LOP3.LUT R32, R32, 0xffffff7f, RZ, 0xc0, !PT ;  /* 0xffffff7f20207812 */ /* 0x000fce00078ec0ff */
[----:B------:R-:W-:Y:S02]  /*2dc40*/  @!P5 IADD3 R44, P4, P6, R44, UR6, R24 ;  /* 0x000000062c2cdc10 */ /* 0x000fe4000fe9e018 */
[----:B------:R-:W-:Y:S02]  /*2dc50*/  ISETP.GE.AND P0, PT, R9, 0x109, PT ;  /* 0x000001090900780c */ /* 0x000fe40003f06270 */
[----:B------:R-:W-:Y:S02]  /*2dc60*/  @!P5 IADD3.X R45, R45, UR5, R31, P4, P6 ;  /* 0x000000052d2ddc10 */ /* 0x000fe4000a7ec41f */
[----:B-1----:R-:W-:Y:S02]  /*2dc70*/  @!P3 IADD3 R36, P4, R38, R36, RZ ;  /* 0x000000242624b210 */ /* 0x002fe40007f9e0ff */
[----:B------:R-:W-:Y:S02]  /*2dc80*/  @P1 LOP3.LUT R32, R32, 0x80, RZ, 0xfc, !PT ;  /* 0x0000008020201812 */ /* 0x000fe400078efcff */
[----:B------:R-:W-:Y:S01]  /*2dc90*/  ISETP.LT.OR P1, PT, R30, 0x61, !P0 ;  /* 0x000000611e00780c */ /* 0x000fe20004721670 */
[----:B------:R-:W-:-:S02]  /*2dca0*/  @!P3 IMAD.X R37, R39, 0x1, R37, P4 ;  /* 0x000000012725b824 */ /* 0x000fc400020e0625 */
[----:B------:R-:W-:Y:S02]  /*2dcb0*/  IMAD.U32 R38, RZ, RZ, UR8 ;  /* 0x00000008ff267e24 */ /* 0x000fe4000f8e00ff */
[----:B------:R-:W-:-:S08]  /*2dcc0*/  IMAD.U32 R39, RZ, RZ, UR7 ;  /* 0x00000007ff277e24 */ /* 0x000fd0000f8e00ff */
[----:B------:R-:W-:Y:S02]  /*2dcd0*/  @!P1 IADD3 R38, P4, P6, R38, UR11, R24 ;  /* 0x0000000b26269c10 */ /* 0x000fe4000fe9e018 */
[----:B------:R-:W-:Y:S02]  /*2dce0*/  @P1 LOP3.LUT R0, R0, 0x8, RZ, 0xfc, !PT ;  /* 0x0000000800001812 */ /* 0x000fe400078efcff */
[----:B------:R-:W-:Y:S02]  /*2dcf0*/  @!P1 IADD3.X R39, R39, UR10, R31, P4, P6 ;  /* 0x0000000a27279c10 */ /* 0x000fe4000a7ec41f */
[----:B------:R-:W-:Y:S02]  /*2dd00*/  ISETP.LT.OR P1, PT, R30, 0x62, !P0 ;  /* 0x000000621e00780c */ /* 0x000fe40004721670 */
[----:B----4-:R-:W-:-:S04]  /*2dd10*/  LOP3.LUT R35, R35, 0xff, RZ, 0xc0, !PT ;  /* 0x000000ff23237812 */ /* 0x010fc800078ec0ff */
[----:B------:R-:W-:-:S05]  /*2dd20*/  F2FP.F16.E4M3.UNPACK_B R35, R35 ;  /* 0x00000023ff23723e */ /* 0x000fca00020006ff */
[----:B------:R-:W-:-:S05]  /*2dd30*/  HADD2.F32 R35, -RZ, R35.H0_H0 ;  /* 0x20000023ff237230 */ /* 0x000fca0000004100 */
[----:B------:R-:W-:-:S04]  /*2dd40*/  FMUL R35, R35, UR50 ;  /* 0x0000003223237c20 */ /* 0x000fc80008400000 */
[----:B--2---:R-:W-:Y:S01]  /*2dd50*/  FFMA R35, R8, UR51, R35 ;  /* 0x0000003308237c23 */ /* 0x004fe20008000023 */
[----:B------:R-:W-:Y:S01]  /*2dd60*/  IMAD.U32 R46, RZ, RZ, UR7 ;  /* 0x00000007ff2e7e24 */ /* 0x000fe2000f8e00ff */
[----:B------:R-:W-:Y:S01]  /*2dd70*/  LOP3.LUT R0, R0, 0xfffffffb, RZ, 0xc0, !PT ;  /* 0xfffffffb00007812 */ /* 0x000fe200078ec0ff */
[----:B------:R-:W2:Y:S02]  /*2dd80*/  LDL.LU R8, [R1+0x6e8] ;  /* 0x0006e80001087983 */ /* 0x000ea40000300800 */
[----:B------:R-:W-:-:S05]  /*2dd90*/  F2FP.SATFINITE.E4M3.F32.PACK_AB_MERGE_C R35, RZ, R35, RZ ;  /* 0x00000023ff23723e */ /* 0x000fca00048070ff */
[----:B------:R0:W-:Y:S02]  /*2dda0*/  @!P3 STG.E.U8 desc[UR54][R36.64+0x70], R35 ;  /* 0x000070232400b986 */ /* 0x0001e4000c101136 */
[----:B0-----:R-:W0:Y:S01]  /*2ddb0*/  @!P2 LDC.64 R36, c[0x0][0x5c0] ;  /* 0x00017000ff24ab82 */ /* 0x001e220000000a00 */
[----:B------:R-:W-:Y:S01]  /*2ddc0*/  IMAD.U32 R35, RZ, RZ, UR8 ;  /* 0x00000008ff237e24 */ /* 0x000fe2000f8e00ff */
[----:B0-----:R-:W-:-:S04]  /*2ddd0*/  @!P2 IADD3 R36, P3, R40, R36, RZ ;  /* 0x000000242824a210 */ /* 0x001fc80007f7e0ff */
[----:B------:R-:W-:Y:S02]  /*2dde0*/  @!P1 IADD3 R40, P4, P6, R35, UR11, R24 ;  /* 0x0000000b23289c10 */ /* 0x000fe4000fe9e018 */
[----:B------:R-:W-:-:S06]  /*2ddf0*/  PRMT R35, RZ, 0x7610, R35 ;  /* 0x00007610ff237816 */ /* 0x000fcc0000000023 */
[----:B------:R-:W4:Y:S01]  /*2de00*/  @!P2 LDG.E.U8 R35, desc[UR54][R16.64+0x71] ;  /* 0x000071361023a981 */ /* 0x000f22000c1e1100 */
[----:B------:R-:W-:Y:S02]  /*2de10*/  @P1 LOP3.LUT R0, R0, 0x4, RZ, 0xfc, !PT ;  /* 0x0000000400001812 */ /* 0x000fe400078efcff */
[----:B------:R-:W-:Y:S01]  /*2de20*/  @!P1 IADD3.X R46, R46, UR10, R31, P4, P6 ;  /* 0x0000000a2e2e9c10 */ /* 0x000fe2000a7ec41f */
[----:B------:R-:W-:Y:S01]  /*2de30*/  @!P2 IMAD.X R37, R41, 0x1, R37, P3 ;  /* 0x000000012925a824 */ /* 0x000fe200018e0625 */
[----:B------:R-:W-:Y:S02]  /*2de40*/  LOP3.LUT P1, RZ, R32, 0x80, RZ, 0xc0, !PT ;  /* 0x0000008020ff7812 */ /* 0x000fe4000782c0ff */
[----:B----4-:R-:W-:-:S04]  /*2de50*/  LOP3.LUT R35, R35, 0xff, RZ, 0xc0, !PT ;  /* 0x000000ff23237812 */ /* 0x010fc800078ec0ff */
[----:B------:R-:W-:-:S05]  /*2de60*/  F2FP.F16.E4M3.UNPACK_B R35, R35 ;  /* 0x00000023ff23723e */ /* 0x000fca00020006ff */
[----:B------:R-:W-:-:S05]  /*2de70*/  HADD2.F32 R35, -RZ, R35.H0_H0 ;  /* 0x20000023ff237230 */ /* 0x000fca0000004100 */
[----:B------:R-:W-:-:S04]  /*2de80*/  FMUL R35, R35, UR50 ;  /* 0x0000003223237c20 */ /* 0x000fc80008400000 */
[----:B---3--:R-:W-:Y:S01]  /*2de90*/  FFMA R35, R6, UR51, R35 ;  /* 0x0000003306237c23 */ /* 0x008fe20008000023 */
[----:B------:R-:W-:Y:S01]  /*2dea0*/  ISETP.LT.OR P4, PT, R30, 0x69, !P0 ;  /* 0x000000691e00780c */ /* 0x000fe20004781670 */
[----:B------:R-:W-:Y:S01]  /*2deb0*/  IMAD.U32 R41, RZ, RZ, UR8 ;  /* 0x00000008ff297e24 */ /* 0x000fe2000f8e00ff */
[----:B------:R-:W-:Y:S01]  /*2dec0*/  LOP3.LUT R32, R32, 0xfffffff7, RZ, 0xc0, !PT ;  /* 0xfffffff720207812 */ /* 0x000fe200078ec0ff */
[----:B------:R-:W-:Y:S01]  /*2ded0*/  IMAD.U32 R47, RZ, RZ, UR7 ;  /* 0x00000007ff2f7e24 */ /* 0x000fe2000f8e00ff */
[----:B------:R-:W-:Y:S01]  /*2dee0*/  F2FP.SATFINITE.E4M3.F32.PACK_AB_MERGE_C R35, RZ, R35, RZ ;  /* 0x00000023ff23723e */ /* 0x000fe200048070ff */
[----:B------:R-:W3:Y:S04]  /*2def0*/  LDL.LU R6, [R1+0x6ec] ;  /* 0x0006ec0001067983 */ /* 0x000ee80000300800 */
[----:B------:R0:W-:Y:S02]  /*2df00*/  @!P2 STG.E.U8 desc[UR54][R36.64+0x71], R35 ;  /* 0x000071232400a986 */ /* 0x0001e4000c101136 */
[----:B0-----:R-:W-:-:S06]  /*2df10*/  PRMT R35, RZ, 0x7610, R35 ;  /* 0x00007610ff237816 */ /* 0x001fcc0000000023 */
[----:B------:R-:W4:Y:S01]  /*2df20*/  @!P1 LDG.E.U8 R35, desc[UR54][R14.64+0x78] ;  /* 0x000078360e239981 */ /* 0x000f22000c1e1100 */
[----:B------:R-:W-:Y:S02]  /*2df30*/  @!P4 IADD3 R41, P2, P3, R41, UR11, R24 ;  /* 0x0000000b2929cc10 */ /* 0x000fe4000fb5e018 */
[----:B------:R-:W-:Y:S02]  /*2df40*/  @P4 LOP3.LUT R32, R32, 0x8, RZ, 0xfc, !PT ;  /* 0x0000000820204812 */ /* 0x000fe400078efcff */
        /* <DEDUP_REMOVED lines=10> */
[----:B------:R0:W-:Y:S02]  /*2dff0*/  @!P1 STG.E.U8 desc[UR54][R114.64+0x78], R35 ;  /* 0x0000782372009986 */ /* 0x0001e4000c101136 */
[----:B0-----:R-:W-:-:S06]  /*2e000*/  PRMT R35, RZ, 0x7610, R35 ;  /* 0x00007610ff237816 */ /* 0x001fcc0000000023 */
[----:B------:R-:W4:Y:S01]  /*2e010*/  @!P4 LDG.E.U8 R35, desc[UR54][R14.64+0x79] ;  /* 0x000079360e23c981 */ /* 0x000f22000c1e1100 */
[----:B------:R-:W-:-:S04]  /*2e020*/  LOP3.LUT R32, R32, 0xfffffffb, RZ, 0xc0, !PT ;  /* 0xfffffffb20207812 */ /* 0x000fc800078ec0ff */
[----:B------:R-:W-:-:S04]  /*2e030*/  @P3 LOP3.LUT R32, R32, 0x4, RZ, 0xfc, !PT ;  /* 0x0000000420203812 */ /* 0x000fc800078efcff */
[----:B------:R-:W-:Y:S01]  /*2e040*/  LOP3.LUT P1, RZ, R32, 0x40, RZ, 0xc0, !PT ;  /* 0x0000004020ff7812 */ /* 0x000fe2000782c0ff */
[----:B------:R-:W-:Y:S01]  /*2e050*/  IMAD.U32 R48, RZ, RZ, UR8 ;  /* 0x00000008ff307e24 */ /* 0x000fe2000f8e00ff */
[----:B----4-:R-:W-:Y:S01]  /*2e060*/  LOP3.LUT R35, R35, 0xff, RZ, 0xc0, !PT ;  /* 0x000000ff23237812 */ /* 0x010fe200078ec0ff */
[----:B------:R-:W-:-:S10]  /*2e070*/  IMAD.U32 R49, RZ, RZ, UR7 ;  /* 0x00000007ff317e24 */ /* 0x000fd4000f8e00ff */
[----:B------:R-:W0:Y:S01]  /*2e080*/  @!P1 LDC.64 R36, c[0x0][0x5c0] ;  /* 0x00017000ff249b82 */ /* 0x000e220000000a00 */
[----:B------:R-:W-:-:S05]  /*2e090*/  F2FP.F16.E4M3.UNPACK_B R35, R35 ;  /* 0x00000023ff23723e */ /* 0x000fca00020006ff */
[----:B------:R-:W-:-:S05]  /*2e0a0*/  HADD2.F32 R35, -RZ, R35.H0_H0 ;  /* 0x20000023ff237230 */ /* 0x000fca0000004100 */
[----:B------:R-:W-:-:S04]  /*2e0b0*/  FMUL R35, R35, UR50 ;  /* 0x0000003223237c20 */ /* 0x000fc80008400000 */
[----:B---3--:R-:W-:-:S05]  /*2e0c0*/  FFMA R35, R6, UR51, R35 ;  /* 0x0000003306237c23 */ /* 0x008fca0008000023 */
[----:B------:R-:W-:-:S05]  /*2e0d0*/  F2FP.SATFINITE.E4M3.F32.PACK_AB_MERGE_C R35, RZ, R35, RZ ;  /* 0x00000023ff23723e */ /* 0x000fca00048070ff */
[----:B------:R1:W-:Y:S02]  /*2e0e0*/  @!P4 STG.E.U8 desc[UR54][R116.64+0x79], R35 ;  /* 0x000079237400c986 */ /* 0x0003e4000c101136 */
[----:B-1----:R-:W-:-:S06]  /*2e0f0*/  PRMT R35, RZ, 0x7610, R35 ;  /* 0x00007610ff237816 */ /* 0x002fcc0000000023 */
[----:B------:R-:W3:Y:S01]  /*2e100*/  @!P1 LDG.E.U8 R35, desc[UR54][R16.64+0x78] ;  /* 0x0000783610239981 */ /* 0x000ee2000c1e1100 */
[----:B------:R-:W-:-:S04]  /*2e110*/  @!P3 IADD3 R48, P2, P6, R48, UR11, R24 ;  /* 0x0000000b3030bc10 */ /* 0x000fc8000fe5e018 */
[----:B------:R-:W-:Y:S02]  /*2e120*/  @!P3 IADD3.X R49, R49, UR10, R31, P2, P6 ;  /* 0x0000000a3131bc10 */ /* 0x000fe400097ec41f */
[----:B------:R-:W-:Y:S01]  /*2e130*/  ISETP.LT.OR P2, PT, R30, 0x71, !P0 ;  /* 0x000000711e00780c */ /* 0x000fe20004741670 */
[----:B------:R-:W-:Y:S02]  /*2e140*/  IMAD.U32 R50, RZ, RZ, UR8 ;  /* 0x00000008ff327e24 */ /* 0x000fe4000f8e00ff */
[----:B------:R-:W-:-:S10]  /*2e150*/  IMAD.U32 R51, RZ, RZ, UR7 ;  /* 0x00000007ff337e24 */ /* 0x000fd4000f8e00ff */
[----:B------:R-:W-:-:S04]  /*2e160*/  @!P2 IADD3 R50, P3, P6, R50, UR11, R24 ;  /* 0x0000000b3232ac10 */ /* 0x000fc8000fe7e018 */
[----:B------:R-:W-:Y:S02]  /*2e170*/  @!P2 IADD3.X R51, R51, UR10, R31, P3, P6 ;  /* 0x0000000a3333ac10 */ /* 0x000fe40009fec41f */
[----:B------:R-:W-:Y:S01]  /*2e180*/  ISETP.LT.OR P3, PT, R30, 0x72, !P0 ;  /* 0x000000721e00780c */ /* 0x000fe20004761670 */
[----:B------:R-:W-:Y:S01]  /*2e190*/  IMAD.U32 R52, RZ, RZ, UR8 ;  /* 0x00000008ff347e24 */ /* 0x000fe2000f8e00ff */
[----:B------:R-:W-:Y:S01]  /*2e1a0*/  LOP3.LUT R32, R32, 0xffffffef, RZ, 0xc0, !PT ;  /* 0xffffffef20207812 */ /* 0x000fe200078ec0ff */
[----:B------:R-:W-:-:S03]  /*2e1b0*/  IMAD.U32 R53, RZ, RZ, UR7 ;  /* 0x00000007ff357e24 */ /* 0x000fc6000f8e00ff */
[----:B------:R-:W-:-:S07]  /*2e1c0*/  @P2 LOP3.LUT R32, R32, 0x10, RZ, 0xfc, !PT ;  /* 0x0000001020202812 */ /* 0x000fce00078efcff */
[----:B------:R-:W-:Y:S02]  /*2e1d0*/  @!P3 IADD3 R52, P2, P6, R52, UR11, R24 ;  /* 0x0000000b3434bc10 */ /* 0x000fe4000fe5e018 */
[----:B------:R-:W-:Y:S02]  /*2e1e0*/  ISETP.LT.OR P0, PT, R30, 0x79, !P0 ;  /* 0x000000791e00780c */ /* 0x000fe40004701670 */
[----:B------:R-:W-:Y:S02]  /*2e1f0*/  @!P3 IADD3.X R53, R53, UR10, R31, P2, P6 ;  /* 0x0000000a3535bc10 */ /* 0x000fe400097ec41f */
[----:B0-----:R-:W-:Y:S01]  /*2e200*/  @!P1 IADD3 R36, P6, R42, R36, RZ ;  /* 0x000000242a249210 */ /* 0x001fe20007fde0ff */
[----:B------:R-:W-:-:S04]  /*2e210*/  IMAD.U32 R42, RZ, RZ, UR8 ;  /* 0x00000008ff2a7e24 */ /* 0x000fc8000f8e00ff */
[----:B------:R-:W-:Y:S01]  /*2e220*/  @!P1 IMAD.X R37, R43, 0x1, R37, P6 ;  /* 0x000000012b259824 */ /* 0x000fe200030e0625 */
[----:B------:R-:W-:Y:S01]  /*2e230*/  LOP3.LUT R7, R7, 0x7fffffff, RZ, 0xc0, !PT ;  /* 0x7fffffff07077812 */ /* 0x000fe200078ec0ff */
[----:B------:R-:W-:Y:S02]  /*2e240*/  IMAD.U32 R43, RZ, RZ, UR7 ;  /* 0x00000007ff2b7e24 */ /* 0x000fe4000f8e00ff */
[----:B------:R-:W-:Y:S02]  /*2e250*/  @!P0 IADD3 R42, P2, P6, R42, UR11, R24 ;  /* 0x0000000b2a2a8c10 */ /* 0x000fe4000fe5e018 */
[----:B------:R-:W-:Y:S02]  /*2e260*/  @P0 LOP3.LUT R7, R7, 0x80000000, RZ, 0xfc, !PT ;  /* 0x8000000007070812 */ /* 0x000fe400078efcff */
[----:B------:R-:W-:Y:S02]  /*2e270*/  @!P0 IADD3.X R43, R43, UR10, R31, P2, P6 ;  /* 0x0000000a2b2b8c10 */ /* 0x000fe400097ec41f */
[----:B------:R-:W-:-:S02]  /*2e280*/  ISETP.GE.AND P0, PT, R9, 0x109, PT ;  /* 0x000001090900780c */ /* 0x000fc40003f06270 */
[----:B------:R-:W-:-:S04]  /*2e290*/  LOP3.LUT R0, R0, 0xffffffef, RZ, 0xc0, !PT ;  /* 0xffffffef00007812 */ /* 0x000fc800078ec0ff */
[----:B------:R-:W-:Y:S02]  /*2e2a0*/  @P3 LOP3.LUT R0, R0, 0x10, RZ, 0xfc, !PT ;  /* 0x0000001000003812 */ /* 0x000fe400078efcff */
[----:B---3--:R-:W-:-:S04]  /*2e2b0*/  LOP3.LUT R35, R35, 0xff, RZ, 0xc0, !PT ;  /* 0x000000ff23237812 */ /* 0x008fc800078ec0ff */
[----:B------:R-:W-:-:S05]  /*2e2c0*/  F2FP.F16.E4M3.UNPACK_B R35, R35 ;  /* 0x00000023ff23723e */ /* 0x000fca00020006ff */
[----:B------:R-:W-:-:S05]  /*2e2d0*/  HADD2.F32 R35, -RZ, R35.H0_H0 ;  /* 0x20000023ff237230 */ /* 0x000fca0000004100 */
[----:B------:R-:W-:-:S04]  /*2e2e0*/  FMUL R35, R35, UR50 ;  /* 0x0000003223237c20 */ /* 0x000fc80008400000 */
[----:B--2---:R-:W-:Y:S02]  /*2e2f0*/  FFMA R35, R8, UR51, R35 ;  /* 0x0000003308237c23 */ /* 0x004fe40008000023 */
[----:B------:R-:W2:Y:S03]  /*2e300*/  LDL.LU R8, [R1+0x6f4] ;  /* 0x0006f40001087983 */ /* 0x000ea60000300800 */
[----:B------:R-:W-:Y:S01]  /*2e310*/  F2FP.SATFINITE.E4M3.F32.PACK_AB_MERGE_C R35, RZ, R35, RZ ;  /* 0x00000023ff23723e */ /* 0x000fe200048070ff */
[----:B------:R-:W-:Y:S01]  /*2e320*/  IMAD.U32 R54, RZ, RZ, UR7 ;  /* 0x00000007ff367e24 */ /* 0x000fe2000f8e00ff */
[----:B------:R-:W-:Y:S01]  /*2e330*/  LOP3.LUT R32, R32, 0xffffffdf, RZ, 0xc0, !PT ;  /* 0xffffffdf20207812 */ /* 0x000fe200078ec0ff */
[----:B------:R-:W3:Y:S04]  /*2e340*/  LDL.LU R6, [R1+0x6f8] ;  /* 0x0006f80001067983 */ /* 0x000ee80000300800 */
[----:B------:R0:W-:Y:S02]  /*2e350*/  @!P1 STG.E.U8 desc[UR54][R36.64+0x78], R35 ;  /* 0x0000782324009986 */ /* 0x0001e4000c101136 */
[----:B0-----:R-:W0:Y:S01]  /*2e360*/  @!P5 LDC.64 R36, c[0x0][0x5c0] ;  /* 0x00017000ff24db82 */ /* 0x001e220000000a00 */
[----:B------:R-:W-:Y:S01]  /*2e370*/  ISETP.LT.OR P1, PT, R30, 0x7a, !P0 ;  /* 0x0000007a1e00780c */ /* 0x000fe20004721670 */
[----:B------:R-:W-:Y:S01]  /*2e380*/  IMAD.U32 R35, RZ, RZ, UR8 ;  /* 0x00000008ff237e24 */ /* 0x000fe2000f8e00ff */
[----:B0-----:R-:W-:-:S11]  /*2e390*/  @!P5 IADD3 R36, P3, R44, R36, RZ ;  /* 0x000000242c24d210 */ /* 0x001fd60007f7e0ff */
[----:B------:R-:W-:Y:S02]  /*2e3a0*/  @!P1 IADD3 R44, P4, P6, R35, UR11, R24 ;  /* 0x0000000b232c9c10 */ /* 0x000fe4000fe9e018 */
[----:B------:R-:W-:-:S06]  /*2e3b0*/  PRMT R35, RZ, 0x7610, R35 ;  /* 0x00007610ff237816 */ /* 0x000fcc0000000023 */
[----:B------:R-:W4:Y:S01]  /*2e3c0*/  @!P5 LDG.E.U8 R35, desc[UR54][R16.64+0x79] ;  /* 0x000079361023d981 */ /* 0x000f22000c1e1100 */
[----:B------:R-:W-:Y:S02]  /*2e3d0*/  @P0 LOP3.LUT R32, R32, 0x20, RZ, 0xfc, !PT ;  /* 0x0000002020200812 */ /* 0x000fe400078efcff */
[----:B------:R-:W-:Y:S02]  /*2e3e0*/  @!P1 IADD3.X R54, R54, UR10, R31, P4, P6 ;  /* 0x0000000a36369c10 */ /* 0x000fe4000a7ec41f */
[----:B------:R-:W-:Y:S02]  /*2e3f0*/  LOP3.LUT R32, R32, 0xfffffffe, RZ, 0xc0, !PT ;  /* 0xfffffffe20207812 */ /* 0x000fe400078ec0ff */
[----:B------:R-:W-:Y:S02]  /*2e400*/  ISETP.GE.AND P4, PT, R9, 0x89, PT ;  /* 0x000000890900780c */ /* 0x000fe40003f86270 */
[----:B------:R-:W-:Y:S02]  /*2e410*/  @P1 LOP3.LUT R32, R32, 0x1, RZ, 0xfc, !PT ;  /* 0x0000000120201812 */ /* 0x000fe400078efcff */
[----:B------:R-:W-:Y:S01]  /*2e420*/  ISETP.LT.OR P1, PT, R30, 0x81, !P4 ;  /* 0x000000811e00780c */ /* 0x000fe20006721670 */
[----:B------:R-:W-:Y:S01]  /*2e430*/  @!P5 IMAD.X R37, R45, 0x1, R37, P3 ;  /* 0x000000012d25d824 */ /* 0x000fe200018e0625 */
[----:B------:R-:W-:-:S02]  /*2e440*/  LOP3.LUT P2, RZ, R2, 0x4000000, RZ, 0xc0, !PT ;  /* 0x0400000002ff7812 */ /* 0x000fc4000784c0ff */
        /* <DEDUP_REMOVED lines=9> */
[----:B0-----:R-:W-:Y:S02]  /*2e4e0*/  IMAD.U32 R36, RZ, RZ, UR8 ;  /* 0x00000008ff247e24 */ /* 0x001fe4000f8e00ff */
[----:B------:R-:W-:-:S03]  /*2e4f0*/  IMAD.U32 R35, RZ, RZ, UR7 ;  /* 0x00000007ff237e24 */ /* 0x000fc6000f8e00ff */
[----:B------:R-:W-:-:S04]  /*2e500*/  @!P1 IADD3 R55, P5, P6, R36, UR6, R24 ;  /* 0x0000000624379c10 */ /* 0x000fc8000febe018 */
[----:B------:R-:W-:Y:S02]  /*2e510*/  @!P1 IADD3.X R88, R35, UR5, R31, P5, P6 ;  /* 0x0000000523589c10 */ /* 0x000fe4000afec41f */
[----:B------:R-:W-:-:S06]  /*2e520*/  PRMT R35, RZ, 0x7610, R35 ;  /* 0x00007610ff237816 */ /* 0x000fcc0000000023 */
[----:B------:R-:W4:Y:S01]  /*2e530*/  @!P2 LDG.E.U8 R35, desc[UR54][R18.64+0x60] ;  /* 0x000060361223a981 */ /* 0x000f22000c1e1100 */
[----:B------:R-:W-:-:S04]  /*2e540*/  LOP3.LUT R2, R2, 0xfffffff7, RZ, 0xc0, !PT ;  /* 0xfffffff702027812 */ /* 0x000fc800078ec0ff */
[----:B------:R-:W-:Y:S02]  /*2e550*/  @P1 LOP3.LUT R2, R2, 0x8, RZ, 0xfc, !PT ;  /* 0x0000000802021812 */ /* 0x000fe400078efcff */
[----:B------:R-:W-:Y:S01]  /*2e560*/  ISETP.LT.OR P1, PT, R30, 0x82, !P4 ;  /* 0x000000821e00780c */ /* 0x000fe20006721670 */
[----:B------:R-:W-:Y:S01]  /*2e570*/  IMAD.U32 R37, RZ, RZ, UR8 ;  /* 0x00000008ff257e24 */ /* 0x000fe2000f8e00ff */
[----:B------:R-:W-:Y:S01]  /*2e580*/  LOP3.LUT R2, R2, 0xfffffffe, RZ, 0xc0, !PT ;  /* 0xfffffffe02027812 */ /* 0x000fe200078ec0ff */
[----:B------:R-:W-:-:S10]  /*2e590*/  IMAD.U32 R36, RZ, RZ, UR7 ;  /* 0x00000007ff247e24 */ /* 0x000fd4000f8e00ff */
[----:B------:R-:W-:Y:S02]  /*2e5a0*/  @!P1 IADD3 R89, P5, P6, R37, UR6, R24 ;  /* 0x0000000625599c10 */ /* 0x000fe4000febe018 */
[----:B------:R-:W-:Y:S02]  /*2e5b0*/  @P1 LOP3.LUT R2, R2, 0x1, RZ, 0xfc, !PT ;  /* 0x0000000102021812 */ /* 0x000fe400078efcff */
[----:B------:R-:W-:Y:S02]  /*2e5c0*/  @!P1 IADD3.X R90, R36, UR5, R31, P5, P6 ;  /* 0x00000005245a9c10 */ /* 0x000fe4000afec41f */
[----:B------:R-:W-:Y:S01]  /*2e5d0*/  ISETP.LT.OR P1, PT, R30, 0x89, !P4 ;  /* 0x000000891e00780c */ /* 0x000fe20006721670 */
[----:B------:R-:W-:-:S12]  /*2e5e0*/  IMAD.U32 R36, RZ, RZ, UR8 ;  /* 0x00000008ff247e24 */ /* 0x000fd8000f8e00ff */
[----:B------:R-:W-:Y:S02]  /*2e5f0*/  @!P1 IADD3 R95, P5, P6, R36, UR6, R24 ;  /* 0x00000006245f9c10 */ /* 0x000fe4000febe018 */
        /* <DEDUP_REMOVED lines=9> */
[----:B0-----:R-:W-:-:S05]  /*2e690*/  IMAD.U32 R35, RZ, RZ, UR7 ;  /* 0x00000007ff237e24 */ /* 0x001fca000f8e00ff */
[----:B------:R-:W-:Y:S02]  /*2e6a0*/  @!P1 IADD3.X R96, R35, UR5, R31, P5, P6 ;  /* 0x0000000523609c10 */ /* 0x000fe4000afec41f */
[----:B------:R-:W-:-:S06]  /*2e6b0*/  PRMT R35, RZ, 0x7610, R35 ;  /* 0x00007610ff237816 */ /* 0x000fcc0000000023 */
[----:B------:R-:W4:Y:S02]  /*2e6c0*/  @!P0 LDG.E.U8 R35, desc[UR54][R18.64+0x61] ;  /* 0x0000613612238981 */ /* 0x000f24000c1e1100 */
        /* <DEDUP_REMOVED lines=9> */
[----:B------:R-:W-:Y:S01]  /*2e760*/  ISETP.LT.OR P0, PT, R30, 0x8a, !P4 ;  /* 0x0000008a1e00780c */ /* 0x000fe20006701670 */
[----:B0-----:R-:W-:-:S12]  /*2e770*/  IMAD.U32 R35, RZ, RZ, UR7 ;  /* 0x00000007ff237e24 */ /* 0x001fd8000f8e00ff */
[----:B------:R-:W-:Y:S02]  /*2e780*/  @!P0 IADD3 R91, P5, P6, R36, UR6, R24 ;  /* 0x00000006245b8c10 */ /* 0x000fe4000febe018 */
[----:B------:R-:W0:Y:S02]  /*2e790*/  @!P3 LDC.64 R36, c[0x0][0x5c0] ;  /* 0x00017000ff24bb82 */ /* 0x000e240000000a00 */
[----:B------:R-:W-:Y:S02]  /*2e7a0*/  @!P0 IADD3.X R94, R35, UR5, R31, P5, P6 ;  /* 0x00000005235e8c10 */ /* 0x000fe4000afec41f */
[----:B------:R-:W-:-:S06]  /*2e7b0*/  PRMT R35, RZ, 0x7610, R35 ;  /* 0x00007610ff237816 */ /* 0x000fcc0000000023 */
[----:B------:R-:W4:Y:S01]  /*2e7c0*/  @!P3 LDG.E.U8 R35, desc[UR54][R20.64+0x60] ;  /* 0x000060361423b981 */ /* 0x000f22000c1e1100 */
[----:B------:R-:W-:-:S04]  /*2e7d0*/  @P1 LOP3.LUT R0, R0, 0x40000000, RZ, 0xfc, !PT ;  /* 0x4000000000001812 */ /* 0x000fc800078efcff */
[C---:B------:R-:W-:Y:S02]  /*2e7e0*/  LOP3.LUT P2, RZ, R0.reuse, 0x4, RZ, 0xc0, !PT ;  /* 0x0000000400ff7812 */ /* 0x040fe4000784c0ff */
[----:B------:R-:W-:-:S04]  /*2e7f0*/  LOP3.LUT R0, R0, 0xdfffffff, RZ, 0xc0, !PT ;  /* 0xdfffffff00007812 */ /* 0x000fc800078ec0ff */
[----:B------:R-:W-:Y:S02]  /*2e800*/  @P0 LOP3.LUT R0, R0, 0x20000000, RZ, 0xfc, !PT ;  /* 0x2000000000000812 */ /* 0x000fe400078efcff */
[----:B------:R-:W-:Y:S02]  /*2e810*/  ISETP.LT.OR P0, PT, R30, 0x91, !P4 ;  /* 0x000000911e00780c */ /* 0x000fe40006701670 */
[----:B0-----:R-:W-:-:S05]  /*2e820*/  @!P3 IADD3 R36, P5, R38, R36, RZ ;  /* 0x000000242624b210 */ /* 0x001fca0007fbe0ff */
[----:B------:R-:W-:Y:S02]  /*2e830*/  @!P3 IMAD.X R37, R39, 0x1, R37, P5 ;  /* 0x000000012725b824 */ /* 0x000fe400028e0625 */
[----:B------:R-:W-:Y:S01]  /*2e840*/  IMAD.U32 R39, RZ, RZ, UR8 ;  /* 0x00000008ff277e24 */ /* 0x000fe2000f8e00ff */
[C---:B------:R-:W-:Y:S01]  /*2e850*/  LOP3.LUT P1, RZ, R0.reuse, 0x4000, RZ, 0xc0, !PT ;  /* 0x0000400000ff7812 */ /* 0x040fe2000782c0ff */
[----:B------:R-:W-:Y:S01]  /*2e860*/  IMAD.U32 R38, RZ, RZ, UR7 ;  /* 0x00000007ff267e24 */ /* 0x000fe2000f8e00ff */
[----:B------:R-:W-:Y:S02]  /*2e870*/  LOP3.LUT R0, R0, 0xfbffffff, RZ, 0xc0, !PT ;  /* 0xfbffffff00007812 */ /* 0x000fe400078ec0ff */
[----:B------:R-:W-:Y:S02]  /*2e880*/  @!P0 IADD3 R97, P5, P6, R39, UR6, R24 ;  /* 0x0000000627618c10 */ /* 0x000fe4000febe018 */
[----:B------:R-:W-:Y:S02]  /*2e890*/  @P0 LOP3.LUT R0, R0, 0x4000000, RZ, 0xfc, !PT ;  /* 0x0400000000000812 */ /* 0x000fe400078efcff */
[----:B------:R-:W-:-:S02]  /*2e8a0*/  @!P0 IADD3.X R98, R38, UR5, R31, P5, P6 ;  /* 0x0000000526628c10 */ /* 0x000fc4000afec41f */
[----:B------:R-:W-:Y:S01]  /*2e8b0*/  ISETP.LT.OR P0, PT, R30, 0x92, !P4 ;  /* 0x000000921e00780c */ /* 0x000fe20006701670 */
[----:B------:R-:W-:-:S12]  /*2e8c0*/  IMAD.U32 R38, RZ, RZ, UR8 ;  /* 0x00000008ff267e24 */ /* 0x000fd8000f8e00ff */
[----:B------:R-:W-:Y:S02]  /*2e8d0*/  @!P0 IADD3 R99, P5, P6, R38, UR6, R24 ;  /* 0x0000000626638c10 */ /* 0x000fe4000febe018 */
        /* <DEDUP_REMOVED lines=8> */
[----:B0-----:R-:W-:Y:S01]  /*2e960*/  IMAD.U32 R35, RZ, RZ, UR7 ;  /* 0x00000007ff237e24 */ /* 0x001fe2000f8e00ff */
[----:B------:R-:W0:Y:S04]  /*2e970*/  @!P2 LDC.64 R36, c[0x0][0x5c0] ;  /* 0x00017000ff24ab82 */ /* 0x000e280000000a00 */
[----:B------:R-:W-:Y:S02]  /*2e980*/  @!P0 IADD3.X R100, R35, UR5, R31, P5, P6 ;  /* 0x0000000523648c10 */ /* 0x000fe4000afec41f */
[----:B------:R-:W-:-:S06]  /*2e990*/  PRMT R35, RZ, 0x7610, R35 ;  /* 0x00007610ff237816 */ /* 0x000fcc0000000023 */
[----:B------:R-:W4:Y:S01]  /*2e9a0*/  @!P2 LDG.E.U8 R35, desc[UR54][R20.64+0x61] ;  /* 0x000061361423a981 */ /* 0x000f22000c1e1100 */
[----:B0-----:R-:W-:-:S05]  /*2e9b0*/  @!P2 IADD3 R36, P3, R40, R36, RZ ;  /* 0x000000242824a210 */ /* 0x001fca0007f7e0ff */
[----:B------:R-:W-:Y:S01]  /*2e9c0*/  @!P2 IMAD.X R37, R46, 0x1, R37, P3 ;  /* 0x000000012e25a824 */ /* 0x000fe200018e0625 */
        /* <DEDUP_REMOVED lines=10> */
[----:B0-----:R-:W-:Y:S02]  /*2ea70*/  IMAD.U32 R36, RZ, RZ, UR8 ;  /* 0x00000008ff247e24 */ /* 0x001fe4000f8e00ff */
[----:B------:R-:W-:-:S10]  /*2ea80*/  IMAD.U32 R35, RZ, RZ, UR7 ;  /* 0x00000007ff237e24 */ /* 0x000fd4000f8e00ff */
[----:B------:R-:W-:-:S04]  /*2ea90*/  @!P2 IADD3 R101, P5, P6, R36, UR6, R24 ;  /* 0x000000062465ac10 */ /* 0x000fc8000febe018 */
[----:B------:R-:W-:Y:S02]  /*2eaa0*/  @!P2 IADD3.X R102, R35, UR5, R31, P5, P6 ;  /* 0x000000052366ac10 */ /* 0x000fe4000afec41f */
[----:B------:R-:W-:-:S06]  /*2eab0*/  PRMT R35, RZ, 0x7610, R35 ;  /* 0x00007610ff237816 */ /* 0x000fcc0000000023 */
[----:B------:R-:W4:Y:S01]  /*2eac0*/  @!P1 LDG.E.U8 R35, desc[UR54][R18.64+0x68] ;  /* 0x0000683612239981 */ /* 0x000f22000c1e1100 */
[----:B------:R-:W-:Y:S02]  /*2ead0*/  ISETP.LT.OR P4, PT, R30, 0x9a, !P4 ;  /* 0x0000009a1e00780c */ /* 0x000fe40006781670 */
[----:B------:R-:W-:Y:S02]  /*2eae0*/  @P0 LOP3.LUT R0, R0, 0x800000, RZ, 0xfc, !PT ;  /* 0x0080000000000812 */ /* 0x000fe400078efcff */
[----:B------:R-:W-:Y:S01]  /*2eaf0*/  LOP3.LUT P0, RZ, R32, 0x20, RZ, 0xc0, !PT ;  /* 0x0000002020ff7812 */ /* 0x000fe2000780c0ff */
[----:B------:R-:W-:Y:S02]  /*2eb00*/  IMAD.U32 R37, RZ, RZ, UR8 ;  /* 0x00000008ff257e24 */ /* 0x000fe4000f8e00ff */
[----:B------:R-:W-:-:S06]  /*2eb10*/  IMAD.U32 R36, RZ, RZ, UR7 ;  /* 0x00000007ff247e24 */ /* 0x000fcc000f8e00ff */
[----:B------:R-:W-:-:S04]  /*2eb20*/  @!P4 IADD3 R103, P5, P6, R37, UR6, R24 ;  /* 0x000000062567cc10 */ /* 0x000fc8000febe018 */
[----:B------:R-:W-:Y:S01]  /*2eb30*/  @!P4 IADD3.X R104, R36, UR5, R31, P5, P6 ;  /* 0x000000052468cc10 */ /* 0x000fe2000afec41f */
[----:B------:R-:W-:Y:S01]  /*2eb40*/  IMAD.U32 R36, RZ, RZ, UR8 ;  /* 0x00000008ff247e24 */ /* 0x000fe2000f8e00ff */
        /* <DEDUP_REMOVED lines=10> */
[----:B------:R-:W-:Y:S01]  /*2ebf0*/  ISETP.LT.OR P1, PT, R30, 0x81, !P0 ;  /* 0x000000811e00780c */ /* 0x000fe20004721670 */
[----:B0-----:R-:W-:-:S12]  /*2ec00*/  IMAD.U32 R35, RZ, RZ, UR7 ;  /* 0x00000007ff237e24 */ /* 0x001fd8000f8e00ff */
[----:B------:R-:W-:-:S04]  /*2ec10*/  @!P1 IADD3 R107, P5, P6, R36, UR11, R24 ;  /* 0x0000000b246b9c10 */ /* 0x000fc8000febe018 */
[----:B------:R-:W-:Y:S02]  /*2ec20*/  @!P1 IADD3.X R108, R35, UR10, R31, P5, P6 ;  /* 0x0000000a236c9c10 */ /* 0x000fe4000afec41f */
[----:B------:R-:W-:-:S06]  /*2ec30*/  PRMT R35, RZ, 0x7610, R35 ;  /* 0x00007610ff237816 */ /* 0x000fcc0000000023 */
[----:B------:R-:W4:Y:S01]  /*2ec40*/  @!P3 LDG.E.U8 R35, desc[UR54][R18.64+0x69] ;  /* 0x000069361223b981 */ /* 0x000f22000c1e1100 */
[----:B------:R-:W-:-:S04]  /*2ec50*/  @P2 LOP3.LUT R0, R0, 0x80000, RZ, 0xfc, !PT ;  /* 0x0008000000002812 */ /* 0x000fc800078efcff */
[----:B------:R-:W-:-:S04]  /*2ec60*/  LOP3.LUT R0, R0, 0xfffbffff, RZ, 0xc0, !PT ;  /* 0xfffbffff00007812 */ /* 0x000fc800078ec0ff */
[----:B------:R-:W-:-:S04]  /*2ec70*/  @P4 LOP3.LUT R0, R0, 0x40000, RZ, 0xfc, !PT ;  /* 0x0004000000004812 */ /* 0x000fc800078efcff */
[----:B------:R-:W-:-:S04]  /*2ec80*/  LOP3.LUT R0, R0, 0xfffeffff, RZ, 0xc0, !PT ;  /* 0xfffeffff00007812 */ /* 0x000fc800078ec0ff */
[----:B------:R-:W-:Y:S02]  /*2ec90*/  @P1 LOP3.LUT R0, R0, 0x10000, RZ, 0xfc, !PT ;  /* 0x0001000000001812 */ /* 0x000fe400078efcff */
[----:B------:R-:W-:Y:S02]  /*2eca0*/  ISETP.LT.OR P1, PT, R30, 0x82, !P0 ;  /* 0x000000821e00780c */ /* 0x000fe40004721670 */
[----:B------:R-:W-:-:S11]  /*2ecb0*/  LOP3.LUT P4, RZ, R32, 0x8, RZ, 0xc0, !PT ;  /* 0x0000000820ff7812 */ /* 0x000fd6000788c0ff */
[----:B------:R-:W-:Y:S02]  /*2ecc0*/  @!P1 IADD3 R105, P5, P6, R36, UR11, R24 ;  /* 0x0000000b24699c10 */ /* 0x000fe4000febe018 */
        /* <DEDUP_REMOVED lines=8> */
[----:B------:R-:W2:Y:S02]  /*2ed50*/  LDL.LU R8, [R1+0x714] ;  /* 0x0007140001087983 */ /* 0x000ea40000300800 */
[----:B------:R-:W-:-:S05]  /*2ed60*/  F2FP.SATFINITE.E4M3.F32.PACK_AB_MERGE_C R35, RZ, R35, RZ ;  /* 0x00000023ff23723e */ /* 0x000fca00048070ff */
[----:B------:R1:W-:Y:S02]  /*2ed70*/  @!P3 STG.E.U8 desc[UR54][R122.64+0x69], R35 ;  /* 0x000069237a00b986 */ /* 0x0003e4000c101136 */
[----:B-1----:R-:W-:-:S05]  /*2ed80*/  IMAD.U32 R35, RZ, RZ, UR7 ;  /* 0x00000007ff237e24 */ /* 0x002fca000f8e00ff */
[----:B------:R-:W-:Y:S02]  /*2ed90*/  @!P1 IADD3.X R106, R35, UR10, R31, P5, P6 ;  /* 0x0000000a236a9c10 */ /* 0x000fe4000afec41f */
[----:B------:R-:W-:-:S06]  /*2eda0*/  PRMT R35, RZ, 0x7610, R35 ;  /* 0x00007610ff237816 */ /* 0x000fcc0000000023 */
[----:B------:R-:W4:Y:S01]  /*2edb0*/  @!P4 LDG.E.U8 R35, desc[UR54][R20.64+0x68] ;  /* 0x000068361423c981 */ /* 0x000f22000c1e1100 */
[----:B------:R-:W-:Y:S02]  /*2edc0*/  ISETP.LT.OR P3, PT, R30, 0x89, !P0 ;  /* 0x000000891e00780c */ /* 0x000fe40004761670 */
[----:B0-----:R-:W-:Y:S02]  /*2edd0*/  @!P4 IADD3 R36, P5, R41, R36, RZ ;  /* 0x000000242924c210 */ /* 0x001fe40007fbe0ff */
[----:B------:R-:W-:-:S03]  /*2ede0*/  @P1 LOP3.LUT R0, R0, 0x8000, RZ, 0xfc, !PT ;  /* 0x0000800000001812 */ /* 0x000fc600078efcff */
[----:B------:R-:W-:Y:S01]  /*2edf0*/  @!P4 IMAD.X R37, R47, 0x1, R37, P5 ;  /* 0x000000012f25c824 */ /* 0x000fe200028e0625 */
[----:B------:R-:W-:-:S05]  /*2ee00*/  LOP3.LUT R0, R0, 0xffffefff, RZ, 0xc0, !PT ;  /* 0xffffefff00007812 */ /* 0x000fca00078ec0ff */
[----:B------:R-:W-:Y:S02]  /*2ee10*/  @!P3 IADD3 R109, P5, P6, R39, UR11, R24 ;  /* 0x0000000b276dbc10 */ /* 0x000fe4000febe018 */
[----:B------:R-:W-:Y:S02]  /*2ee20*/  @P3 LOP3.LUT R0, R0, 0x1000, RZ, 0xfc, !PT ;  /* 0x0000100000003812 */ /* 0x000fe400078efcff */
[----:B------:R-:W-:Y:S02]  /*2ee30*/  @!P3 IADD3.X R110, R38, UR10, R31, P5, P6 ;  /* 0x0000000a266ebc10 */ /* 0x000fe4000afec41f */
[----:B------:R-:W-:Y:S02]  /*2ee40*/  LOP3.LUT P3, RZ, R32, 0x4, RZ, 0xc0, !PT ;  /* 0x0000000420ff7812 */ /* 0x000fe4000786c0ff */
[----:B------:R-:W-:Y:S01]  /*2ee50*/  ISETP.LT.OR P0, PT, R30, 0x8a, !P0 ;  /* 0x0000008a1e00780c */ /* 0x000fe20004701670 */
[----:B------:R-:W-:Y:S01]  /*2ee60*/  IMAD.U32 R38, RZ, RZ, UR8 ;  /* 0x00000008ff267e24 */ /* 0x000fe2000f8e00ff */
        /* <DEDUP_REMOVED lines=9> */
[----:B0-----:R-:W0:Y:S01]  /*2ef00*/  @!P3 LDC.64 R36, c[0x0][0x5c0] ;  /* 0x00017000ff24bb82 */ /* 0x001e220000000a00 */
[----:B------:R-:W-:Y:S01]  /*2ef10*/  IMAD.U32 R35, RZ, RZ, UR7 ;  /* 0x00000007ff237e24 */ /* 0x000fe2000f8e00ff */
[----:B0-----:R-:W-:Y:S02]  /*2ef20*/  @!P3 IADD3 R36, P4, R48, R36, RZ ;  /* 0x000000243024b210 */ /* 0x001fe40007f9e0ff */
[----:B------:R-:W-:-:S04]  /*2ef30*/  @!P0 IADD3 R48, P5, P6, R38, UR11, R24 ;  /* 0x0000000b26308c10 */ /* 0x000fc8000febe018 */
[----:B------:R-:W-:Y:S02]  /*2ef40*/  @!P0 IADD3.X R111, R35, UR10, R31, P5, P6 ;  /* 0x0000000a236f8c10 */ /* 0x000fe4000afec41f */
[----:B------:R-:W-:-:S06]  /*2ef50*/  PRMT R35, RZ, 0x7610, R35 ;  /* 0x00007610ff237816 */ /* 0x000fcc0000000023 */
[----:B------:R-:W4:Y:S01]  /*2ef60*/  @!P3 LDG.E.U8 R35, desc[UR54][R20.64+0x69] ;  /* 0x000069361423b981 */ /* 0x000f22000c1e1100 */
[----:B------:R-:W-:Y:S01]  /*2ef70*/  ISETP.GE.AND P6, PT, R9, 0x109, PT ;  /* 0x000001090900780c */ /* 0x000fe20003fc6270 */
[----:B------:R-:W-:-:S03]  /*2ef80*/  @!P3 IMAD.X R37, R49, 0x1, R37, P4 ;  /* 0x000000013125b824 */ /* 0x000fc600020e0625 */
        /* <DEDUP_REMOVED lines=16> */
[----:B------:R-:W-:-:S04]  /*2f090*/  @P0 LOP3.LUT R0, R0, 0x400, RZ, 0xfc, !PT ;  /* 0x0000040000000812 */ /* 0x000fc800078efcff */
[----:B------:R-:W-:-:S04]  /*2f0a0*/  LOP3.LUT R0, R0, 0xffffff7f, RZ, 0xc0, !PT ;  /* 0xffffff7f00007812 */ /* 0x000fc800078ec0ff */
[----:B------:R-:W-:Y:S02]  /*2f0b0*/  @P5 LOP3.LUT R0, R0, 0x80, RZ, 0xfc, !PT ;  /* 0x0000008000005812 */ /* 0x000fe400078efcff */
[----:B------:R-:W-:Y:S01]  /*2f0c0*/  ISETP.LT.OR P5, PT, R30, 0x92, !P6 ;  /* 0x000000921e00780c */ /* 0x000fe200077a1670 */
[----:B------:R-:W-:Y:S02]  /*2f0d0*/  IMAD.U32 R37, RZ, RZ, UR8 ;  /* 0x00000008ff257e24 */ /* 0x000fe4000f8e00ff */
[----:B------:R-:W-:Y:S01]  /*2f0e0*/  IMAD.U32 R36, RZ, RZ, UR7 ;  /* 0x00000007ff247e24 */ /* 0x000fe2000f8e00ff */
[----:B------:R-:W-:-:S09]  /*2f0f0*/  LOP3.LUT P0, RZ, R34, 0x10000, RZ, 0xc0, !PT ;  /* 0x0001000022ff7812 */ /* 0x000fd2000780c0ff */
[----:B------:R-:W-:-:S04]  /*2f100*/  @!P5 IADD3 R113, P3, P4, R37, UR11, R24 ;  /* 0x0000000b2571dc10 */ /* 0x000fc8000fc7e018 */
[----:B------:R-:W-:Y:S01]  /*2f110*/  @!P5 IADD3.X R114, R36, UR10, R31, P3, P4 ;  /* 0x0000000a2472dc10 */ /* 0x000fe20009fe841f */
[----:B------:R-:W-:Y:S01]  /*2f120*/  IMAD.U32 R36, RZ, RZ, UR8 ;  /* 0x00000008ff247e24 */ /* 0x000fe2000f8e00ff */
        /* <DEDUP_REMOVED lines=15> */
[----:B------:R-:W-:Y:S02]  /*2f220*/  @P5 LOP3.LUT R0, R0, 0x8, RZ, 0xfc, !PT ;  /* 0x0000000800005812 */ /* 0x000fe400078efcff */
[----:B------:R-:W-:Y:S02]  /*2f230*/  ISETP.LT.OR P5, PT, R30, 0x9a, !P6 ;  /* 0x0000009a1e00780c */ /* 0x000fe400077a1670 */
[----:B------:R-:W-:-:S11]  /*2f240*/  LOP3.LUT P2, RZ, R32, 0x10, RZ, 0xc0, !PT ;  /* 0x0000001020ff7812 */ /* 0x000fd6000784c0ff */
[----:B------:R-:W-:Y:S02]  /*2f250*/  @!P5 IADD3 R115, P3, P4, R36, UR11, R24 ;  /* 0x0000000b2473dc10 */ /* 0x000fe4000fc7e018 */
[----:B----4-:R-:W-:Y:S01]  /*2f260*/  LOP3.LUT R35, R35, 0xff, RZ, 0xc0, !PT ;  /* 0x000000ff23237812 */ /* 0x010fe200078ec0ff */
[----:B------:R-:W0:Y:S03]  /*2f270*/  @!P2 LDC.64 R36, c[0x0][0x5c0] ;  /* 0x00017000ff24ab82 */ /* 0x000e260000000a00 */
        /* <DEDUP_REMOVED lines=10> */
[----:B-1----:R-:W-:-:S05]  /*2f320*/  IMAD.U32 R35, RZ, RZ, UR7 ;  /* 0x00000007ff237e24 */ /* 0x002fca000f8e00ff */
[----:B------:R-:W-:Y:S02]  /*2f330*/  @!P5 IADD3.X R116, R35, UR10, R31, P3, P4 ;  /* 0x0000000a2374dc10 */ /* 0x000fe40009fe841f */
[----:B------:R-:W-:-:S06]  /*2f340*/  PRMT R35, RZ, 0x7610, R35 ;  /* 0x00007610ff237816 */ /* 0x000fcc0000000023 */
[----:B------:R-:W4:Y:S01]  /*2f350*/  @!P2 LDG.E.U8 R35, desc[UR54][R20.64+0x70] ;  /* 0x000070361423a981 */ /* 0x000f22000c1e1100 */
[----:B------:R-:W-:-:S04]  /*2f360*/  @P1 LOP3.LUT R0, R0, 0x2, RZ, 0xfc, !PT ;  /* 0x0000000200001812 */ /* 0x000fc800078efcff */
[----:B------:R-:W-:Y:S02]  /*2f370*/  LOP3.LUT P1, RZ, R0, 0x10, RZ, 0xc0, !PT ;  /* 0x0000001000ff7812 */ /* 0x000fe4000782c0ff */
[----:B------:R-:W-:Y:S02]  /*2f380*/  LOP3.LUT R32, R32, 0xfffffffd, RZ, 0xc0, !PT ;  /* 0xfffffffd20207812 */ /* 0x000fe400078ec0ff */
[----:B------:R-:W-:Y:S02]  /*2f390*/  @P5 LOP3.LUT R7, R7, 0x2000000, RZ, 0xfc, !PT ;  /* 0x0200000007075812 */ /* 0x000fe400078efcff */
[----:B------:R-:W-:-:S07]  /*2f3a0*/  ISETP.GE.AND P5, PT, R9, 0x89, PT ;  /* 0x000000890900780c */ /* 0x000fce0003fa6270 */
[----:B------:R-:W-:Y:S02]  /*2f3b0*/  @P1 LOP3.LUT R32, R32, 0x2, RZ, 0xfc, !PT ;  /* 0x0000000220201812 */ /* 0x000fe400078efcff */
[----:B------:R-:W-:Y:S02]  /*2f3c0*/  ISETP.LT.OR P1, PT, R30, 0xa1, !P5 ;  /* 0x000000a11e00780c */ /* 0x000fe40006f21670 */
[----:B0-----:R-:W-:Y:S02]  /*2f3d0*/  @!P2 IADD3 R36, P3, R50, R36, RZ ;  /* 0x000000243224a210 */ /* 0x001fe40007f7e0ff */
[----:B------:R-:W-:-:S03]  /*2f3e0*/  ISETP.LT.OR P5, PT, R30, 0xa2, !P5 ;  /* 0x000000a21e00780c */ /* 0x000fc60006fa1670 */
[----:B------:R-:W-:Y:S01]  /*2f3f0*/  @!P2 IMAD.X R37, R51, 0x1, R37, P3 ;  /* 0x000000013325a824 */ /* 0x000fe200018e0625 */
[----:B------:R-:W-:-:S05]  /*2f400*/  LOP3.LUT R2, R2, 0xfffffbff, RZ, 0xc0, !PT ;  /* 0xfffffbff02027812 */ /* 0x000fca00078ec0ff */
[----:B------:R-:W-:-:S04]  /*2f410*/  @!P1 IADD3 R218, P3, P4, R39, UR6, R24 ;  /* 0x0000000627da9c10 */ /* 0x000fc8000fc7e018 */
[----:B------:R-:W-:Y:S01]  /*2f420*/  @!P1 IADD3.X R219, R38, UR5, R31, P3, P4 ;  /* 0x0000000526db9c10 */ /* 0x000fe20009fe841f */
[----:B------:R-:W-:Y:S01]  /*2f430*/  IMAD.U32 R38, RZ, RZ, UR8 ;  /* 0x00000008ff267e24 */ /* 0x000fe2000f8e00ff */
[----:B------:R-:W-:Y:S02]  /*2f440*/  @P1 LOP3.LUT R2, R2, 0x400, RZ, 0xfc, !PT ;  /* 0x0000040002021812 */ /* 0x000fe400078efcff */
[----:B------:R-:W-:Y:S02]  /*2f450*/  LOP3.LUT P1, RZ, R32, 0x2, RZ, 0xc0, !PT ;  /* 0x0000000220ff7812 */ /* 0x000fe4000782c0ff */
        /* <DEDUP_REMOVED lines=15> */
[----:B------:R-:W-:Y:S02]  /*2f550*/  ISETP.GE.AND P4, PT, R9, 0x89, PT ;  /* 0x000000890900780c */ /* 0x000fe40003f86270 */
        /* <DEDUP_REMOVED lines=22> */
[----:B------:R-:W-:Y:S01]  /*2f6c0*/  IMAD.U32 R37, RZ, RZ, UR8 ;  /* 0x00000008ff257e24 */ /* 0x000fe2000f8e00ff */
[----:B------:R-:W-:Y:S01]  /*2f6d0*/  LOP3.LUT R2, R2, 0xffffffef, RZ, 0xc0, !PT ;  /* 0xffffffef02027812 */ /* 0x000fe200078ec0ff */
[----:B------:R-:W-:Y:S01]  /*2f6e0*/  IMAD.U32 R36, RZ, RZ, UR7 ;  /* 0x00000007ff247e24 */ /* 0x000fe2000f8e00ff */
[----:B------:R-:W-:-:S09]  /*2f6f0*/  LOP3.LUT P5, RZ, R0, 0x2000, RZ, 0xc0, !PT ;  /* 0x0000200000ff7812 */ /* 0x000fd200078ac0ff */
[----:B------:R-:W-:Y:S02]  /*2f700*/  @!P1 IADD3 R216, P2, P3, R37, UR6, R24 ;  /* 0x0000000625d89c10 */ /* 0x000fe4000fb5e018 */
[----:B------:R-:W-:Y:S02]  /*2f710*/  @P1 LOP3.LUT R2, R2, 0x10, RZ, 0xfc, !PT ;  /* 0x0000001002021812 */ /* 0x000fe400078efcff */
[----:B------:R-:W-:Y:S02]  /*2f720*/  @!P1 IADD3.X R217, R36, UR5, R31, P2, P3 ;  /* 0x0000000524d99c10 */ /* 0x000fe400097e641f */
[----:B------:R-:W-:Y:S01]  /*2f730*/  LOP3.LUT P1, RZ, R32, 0x1, RZ, 0xc0, !PT ;  /* 0x0000000120ff7812 */ /* 0x000fe2000782c0ff */
        /* <DEDUP_REMOVED lines=17> */
[----:B------:R-:W-:-:S13]  /*2f850*/  LOP3.LUT P0, RZ, R7, 0x80000000, RZ, 0xc0, !PT ;  /* 0x8000000007ff7812 */ /* 0x000fda000780c0ff */
        /* <DEDUP_REMOVED lines=10> */
[----:B-1----:R-:W-:-:S12]  /*2f900*/  IMAD.U32 R32, RZ, RZ, UR7 ;  /* 0x00000007ff207e24 */ /* 0x002fd8000f8e00ff */
[----:B------:R-:W-:-:S04]  /*2f910*/  @!P5 IADD3 R212, P2, P3, R35, UR6, R24 ;  /* 0x0000000623d4dc10 */ /* 0x000fc8000fb5e018 */
        /* <DEDUP_REMOVED lines=9> */
[----:B---3--:R-:W-:Y:S01]  /*2f9b0*/  FFMA R32, R6, UR51, R32 ;  /* 0x0000003306207c23 */ /* 0x008fe20008000020 */
[----:B------:R-:W-:Y:S01]  /*2f9c0*/  LOP3.LUT R0, R0, 0x7fffffff, RZ, 0xc0, !PT ;  /* 0x7fffffff00007812 */ /* 0x000fe200078ec0ff */
[----:B------:R-:W-:Y:S01]  /*2f9d0*/  IMAD.U32 R35, RZ, RZ, UR7 ;  /* 0x00000007ff237e24 */ /* 0x000fe2000f8e00ff */
[----:B------:R-:W3:Y:S02]  /*2f9e0*/  LDL.LU R6, [R1+0x738] ;  /* 0x0007380001067983 */ /* 0x000ee40000300800 */
[----:B------:R-:W-:-:S05]  /*2f9f0*/  F2FP.SATFINITE.E4M3.F32.PACK_AB_MERGE_C R32, RZ, R32, RZ ;  /* 0x00000020ff20723e */ /* 0x000fca00048070ff */
[----:B------:R0:W-:Y:S02]  /*2fa00*/  @!P0 STG.E.U8 desc[UR54][R36.64+0x78], R32 ;  /* 0x0000782024008986 */ /* 0x0001e4000c101136 */
[----:B0-----:R-:W-:Y:S01]  /*2fa10*/  PRMT R32, RZ, 0x7610, R32 ;  /* 0x00007610ff207816 */ /* 0x001fe20000000020 */
[----:B------:R-:W0:Y:S05]  /*2fa20*/  @!P1 LDC.64 R36, c[0x0][0x5c0] ;  /* 0x00017000ff249b82 */ /* 0x000e2a0000000a00 */
[----:B------:R-:W4:Y:S01]  /*2fa30*/  @!P1 LDG.E.U8 R32, desc[UR54][R20.64+0x79] ;  /* 0x0000793614209981 */ /* 0x000f22000c1e1100 */
[----:B------:R-:W-:Y:S02]  /*2fa40*/  @P5 LOP3.LUT R0, R0, 0x80000000, RZ, 0xfc, !PT ;  /* 0x8000000000005812 */ /* 0x000fe400078efcff */
[----:B------:R-:W-:-:S13]  /*2fa50*/  ISETP.LT.OR P5, PT, R30, 0xb9, !P4 ;  /* 0x000000b91e00780c */ /* 0x000fda00067a1670 */
[----:B------:R-:W-:-:S04]  /*2fa60*/  @!P5 IADD3 R168, P2, P3, R38, UR6, R24 ;  /* 0x0000000626a8dc10 */ /* 0x000fc8000fb5e018 */
[----:B------:R-:W-:Y:S02]  /*2fa70*/  @!P5 IADD3.X R169, R35, UR5, R31, P2, P3 ;  /* 0x0000000523a9dc10 */ /* 0x000fe400097e641f */
[----:B0-----:R-:W-:Y:S02]  /*2fa80*/  @!P1 IADD3 R36, P2, R44, R36, RZ ;  /* 0x000000242c249210 */ /* 0x001fe40007f5e0ff */
[----:B------:R-:W-:-:S03]  /*2fa90*/  LOP3.LUT P0, RZ, R7, 0x40000000, RZ, 0xc0, !PT ;  /* 0x4000000007ff7812 */ /* 0x000fc6000780c0ff */
[----:B------:R-:W-:Y:S01]  /*2faa0*/  @!P1 IMAD.X R37, R54, 0x1, R37, P2 ;  /* 0x0000000136259824 */ /* 0x000fe200010e0625 */
[----:B------:R-:W-:-:S04]  /*2fab0*/  LOP3.LUT R0, R0, 0xefffffff, RZ, 0xc0, !PT ;  /* 0xefffffff00007812 */ /* 0x000fc800078ec0ff */
[----:B------:R-:W-:Y:S02]  /*2fac0*/  @P5 LOP3.LUT R0, R0, 0x10000000, RZ, 0xfc, !PT ;  /* 0x1000000000005812 */ /* 0x000fe400078efcff */
[----:B------:R-:W-:Y:S01]  /*2fad0*/  ISETP.LT.OR P5, PT, R30, 0xba, !P4 ;  /* 0x000000ba1e00780c */ /* 0x000fe200067a1670 */
[----:B------:R-:W-:Y:S01]  /*2fae0*/  IMAD.U32 R35, RZ, RZ, UR8 ;  /* 0x00000008ff237e24 */ /* 0x000fe2000f8e00ff */
        /* <DEDUP_REMOVED lines=11> */
[----:B0-----:R-:W-:Y:S02]  /*2fba0*/  @!P1 IMAD.MOV.U32 R36, RZ, RZ, R24 ;  /* 0x000000ffff249224 */ /* 0x001fe400078e0018 */
[----:B------:R-:W-:Y:S02]  /*2fbb0*/  @!P1 IMAD.MOV.U32 R37, RZ, RZ, R31 ;  /* 0x000000ffff259224 */ /* 0x000fe400078e001f */
[----:B------:R-:W-:-:S04]  /*2fbc0*/  @!P1 IMAD.WIDE.U32 R36, R10, 0x180, R36 ;  /* 0x000001800a249825 */ /* 0x000fc800078e0024 */
[----:B------:R-:W-:Y:S01]  /*2fbd0*/  @!P1 IMAD R32, R11, 0x180, RZ ;  /* 0x000001800b209824 */ /* 0x000fe200078e02ff */
[----:B-1----:R-:W-:-:S04]  /*2fbe0*/  @!P1 IADD3 R36, P2, R36, R38, RZ ;  /* 0x0000002624249210 */ /* 0x002fc80007f5e0ff */
[----:B------:R-:W-:Y:S01]  /*2fbf0*/  @!P1 IADD3.X R37, R39, R37, R32, P2, !PT ;  /* 0x0000002527259210 */ /* 0x000fe200017fe420 */
[----:B------:R-:W-:Y:S01]  /*2fc00*/  IMAD.U32 R32, RZ, RZ, UR7 ;  /* 0x00000007ff207e24 */ /* 0x000fe2000f8e00ff */
[----:B------:R-:W-:-:S04]  /*2fc10*/  @!P5 IADD3 R190, P2, P3, R35, UR6, R24 ;  /* 0x0000000623bedc10 */ /* 0x000fc8000fb5e018 */
[----:B------:R-:W-:Y:S02]  /*2fc20*/  @!P5 IADD3.X R191, R32, UR5, R31, P2, P3 ;  /* 0x0000000520bfdc10 */ /* 0x000fe400097e641f */
[----:B------:R-:W-:-:S06]  /*2fc30*/  PRMT R32, RZ, 0x7610, R32 ;  /* 0x00007610ff207816 */ /* 0x000fcc0000000020 */
[----:B------:R-:W4:Y:S01]  /*2fc40*/  @!P1 LDG.E.U8 R32, desc[UR54][R22.64+0x60] ;  /* 0x0000603616209981 */ /* 0x000f22000c1e1100 */
[----:B------:R-:W-:Y:S02]  /*2fc50*/  @P5 LOP3.LUT R0, R0, 0x400000, RZ, 0xfc, !PT ;  /* 0x0040000000005812 */ /* 0x000fe400078efcff */
[----:B------:R-:W-:Y:S02]  /*2fc60*/  LOP3.LUT P5, RZ, R33, 0x800, RZ, 0xc0, !PT ;  /* 0x0000080021ff7812 */ /* 0x000fe400078ac0ff */
[----:B------:R-:W-:-:S11]  /*2fc70*/  LOP3.LUT R7, R7, 0xdfffffff, RZ, 0xc0, !PT ;  /* 0xdfffffff07077812 */ /* 0x000fd600078ec0ff */
[----:B------:R-:W-:Y:S02]  /*2fc80*/  @P5 LOP3.LUT R7, R7, 0x20000000, RZ, 0xfc, !PT ;  /* 0x2000000007075812 */ /* 0x000fe400078efcff */
[----:B------:R-:W-:Y:S02]  /*2fc90*/  ISETP.LT.OR P5, PT, R30, 0xa1, !P6 ;  /* 0x000000a11e00780c */ /* 0x000fe400077a1670 */
[----:B----4-:R-:W-:-:S04]  /*2fca0*/  LOP3.LUT R32, R32, 0xff, RZ, 0xc0, !PT ;  /* 0x000000ff20207812 */ /* 0x010fc800078ec0ff */
[----:B------:R-:W-:-:S05]  /*2fcb0*/  F2FP.F16.E4M3.UNPACK_B R32, R32 ;  /* 0x00000020ff20723e */ /* 0x000fca00020006ff */
[----:B------:R-:W-:-:S05]  /*2fcc0*/  HADD2.F32 R32, -RZ, R32.H0_H0 ;  /* 0x20000020ff207230 */ /* 0x000fca0000004100 */
[----:B------:R-:W-:-:S04]  /*2fcd0*/  FMUL R32, R32, UR50 ;  /* 0x0000003220207c20 */ /* 0x000fc80008400000 */
[----:B---3--:R-:W-:Y:S01]  /*2fce0*/  FFMA R32, R6, UR51, R32 ;  /* 0x0000003306207c23 */ /* 0x008fe20008000020 */
[----:B------:R-:W-:Y:S01]  /*2fcf0*/  LOP3.LUT R7, R7, 0xefffffff, RZ, 0xc0, !PT ;  /* 0xefffffff07077812 */ /* 0x000fe200078ec0ff */
[----:B------:R-:W3:Y:S03]  /*2fd00*/  LDL.LU R6, [R1+0x740] ;  /* 0x0007400001067983 */ /* 0x000ee60000300800 */
[----:B------:R-:W-:Y:S01]  /*2fd10*/  F2FP.SATFINITE.E4M3.F32.PACK_AB_MERGE_C R32, RZ, R32, RZ ;  /* 0x00000020ff20723e */ /* 0x000fe200048070ff */
[----:B------:R-:W4:Y:S04]  /*2fd20*/  LDL.LU.64 R80, [R1+0x78] ;  /* 0x0000780001507983 */ /* 0x000f280000300a00 */
        /* <DEDUP_REMOVED lines=13> */
[----:B------:R-:W2:Y:S01]  /*2fe00*/  @!P1 LDG.E.U8 R32, desc[UR54][R22.64+0x61] ;  /* 0x0000613616209981 */ /* 0x000ea2000c1e1100 */
[----:B------:R-:W-:Y:S02]  /*2fe10*/  ISETP.LT.OR P3, PT, R30, 0xa2, !P6 ;  /* 0x000000a21e00780c */ /* 0x000fe40007761670 */
[----:B------:R-:W-:Y:S02]  /*2fe20*/  @P4 LOP3.LUT R7, R7, 0x10000000, RZ, 0xfc, !PT ;  /* 0x1000000007074812 */ /* 0x000fe400078efcff */
[----:B------:R-:W-:Y:S02]  /*2fe30*/  LOP3.LUT P4, RZ, R33, 0x1000, RZ, 0xc0, !PT ;  /* 0x0000100021ff7812 */ /* 0x000fe4000788c0ff */
[----:B--2---:R-:W-:-:S04]  /*2fe40*/  LOP3.LUT R32, R32, 0xff, RZ, 0xc0, !PT ;  /* 0x000000ff20207812 */ /* 0x004fc800078ec0ff */
[----:B------:R-:W-:-:S05]  /*2fe50*/  F2FP.F16.E4M3.UNPACK_B R32, R32 ;  /* 0x00000020ff20723e */ /* 0x000fca00020006ff */
[----:B------:R-:W-:-:S05]  /*2fe60*/  HADD2.F32 R32, -RZ, R32.H0_H0 ;  /* 0x20000020ff207230 */ /* 0x000fca0000004100 */
[----:B------:R-:W-:-:S04]  /*2fe70*/  FMUL R32, R32, UR50 ;  /* 0x0000003220207c20 */ /* 0x000fc80008400000 */
[----:B------:R-:W-:Y:S01]  /*2fe80*/  FFMA R32, R8, UR51, R32 ;  /* 0x0000003308207c23 */ /* 0x000fe20008000020 */
[----:B------:R-:W-:Y:S01]  /*2fe90*/  LOP3.LUT R0, R0, 0xfffdffff, RZ, 0xc0, !PT ;  /* 0xfffdffff00007812 */ /* 0x000fe200078ec0ff */
[----:B------:R-:W2:Y:S03]  /*2fea0*/  LDL.LU R8, [R1+0x744] ;  /* 0x0007440001087983 */ /* 0x000ea60000300800 */
[----:B------:R-:W-:Y:S01]  /*2feb0*/  F2FP.SATFINITE.E4M3.F32.PACK_AB_MERGE_C R32, RZ, R32, RZ ;  /* 0x00000020ff20723e */ /* 0x000fe200048070ff */
[----:B------:R-:W2:Y:S04]  /*2fec0*/  LDL.LU.64 R150, [R1+0x10] ;  /* 0x0000100001967983 */ /* 0x000ea80000300a00 */
[----:B------:R0:W-:Y:S01]  /*2fed0*/  @!P1 STG.E.U8 desc[UR54][R36.64+0x61], R32 ;  /* 0x0000612024009986 */ /* 0x0001e2000c101136 */
[----:B------:R-:W-:Y:S01]  /*2fee0*/  @!P3 IADD3 R156, P1, P2, R35, UR11, R24 ;  /* 0x0000000b239cbc10 */ /* 0x000fe2000fa3e018 */
[----:B0-----:R-:W-:-:S05]  /*2fef0*/  IMAD.U32 R32, RZ, RZ, UR7 ;  /* 0x00000007ff207e24 */ /* 0x001fca000f8e00ff */
[----:B------:R-:W-:Y:S02]  /*2ff00*/  @!P3 IADD3.X R157, R32, UR10, R31, P1, P2 ;  /* 0x0000000a209dbc10 */ /* 0x000fe40008fe441f */
[----:B------:R-:W-:-:S06]  /*2ff10*/  PRMT R32, RZ, 0x7610, R32 ;  /* 0x00007610ff207816 */ /* 0x000fcc0000000020 */
[----:B------:R-:W3:Y:S01]  /*2ff20*/  @!P4 LDG.E.U8 R32, desc[UR54][R28.64+0x60] ;  /* 0x000060361c20c981 */ /* 0x000ee2000c1e1100 */
[----:B------:R-:W-:Y:S02]  /*2ff30*/  @P5 LOP3.LUT R0, R0, 0x20000, RZ, 0xfc, !PT ;  /* 0x0002000000005812 */ /* 0x000fe400078efcff */
[----:B------:R-:W-:Y:S02]  /*2ff40*/  LOP3.LUT P5, RZ, R7, 0x20000000, RZ, 0xc0, !PT ;  /* 0x2000000007ff7812 */ /* 0x000fe400078ac0ff */
[----:B---3--:R-:W-:-:S04]  /*2ff50*/  LOP3.LUT R32, R32, 0xff, RZ, 0xc0, !PT ;  /* 0x000000ff20207812 */ /* 0x008fc800078ec0ff */
[----:B------:R-:W-:-:S05]  /*2ff60*/  F2FP.F16.E4M3.UNPACK_B R32, R32 ;  /* 0x00000020ff20723e */ /* 0x000fca00020006ff */
[----:B------:R-:W-:-:S05]  /*2ff70*/  HADD2.F32 R32, -RZ, R32.H0_H0 ;  /* 0x20000020ff207230 */ /* 0x000fca0000004100 */
[----:B------:R-:W-:-:S04]  /*2ff80*/  FMUL R32, R32, UR50 ;  /* 0x0000003220207c20 */ /* 0x000fc80008400000 */
[----:B------:R-:W-:Y:S01]  /*2ff90*/  FFMA R32, R6, UR51, R32 ;  /* 0x0000003306207c23 */ /* 0x000fe20008000020 */
[----:B------:R-:W-:Y:S01]  /*2ffa0*/  LOP3.LUT R0, R0, 0xffffbfff, RZ, 0xc0, !PT ;  /* 0xffffbfff00007812 */ /* 0x000fe200078ec0ff */
[----:B------:R-:W-:Y:S01]  /*2ffb0*/  IMAD.U32 R36, RZ, RZ, UR8 ;  /* 0x00000008ff247e24 */ /* 0x000fe2000f8e00ff */
[----:B------:R-:W3:Y:S02]  /*2ffc0*/  LDL.LU R6, [R1+0x748] ;  /* 0x0007480001067983 */ /* 0x000ee40000300800 */
[----:B------:R-:W-:-:S05]  /*2ffd0*/  F2FP.SATFINITE.E4M3.F32.PACK_AB_MERGE_C R32, RZ, R32, RZ ;  /* 0x00000020ff20723e */ /* 0x000fca00048070ff */
[----:B----4-:R0:W-:Y:S02]  /*2ffe0*/  @!P4 STG.E.U8 desc[UR54][R80.64+0x60], R32 ;  /* 0x000060205000c986 */ /* 0x0101e4000c101136 */
[----:B0-----:R-:W-:-:S06]  /*2fff0*/  PRMT R32, RZ, 0x7610, R32 ;  /* 0x00007610ff207816 */ /* 0x001fcc0000000020 */
[----:B------:R-:W4:Y:S01]  /*30000*/  @!P5 LDG.E.U8 R32, desc[UR54][R28.64+0x61] ;  /* 0x000061361c20d981 */ /* 0x000f22000c1e1100 */
[----:B------:R-:W-:Y:S02]  /*30010*/  @P3 LOP3.LUT R0, R0, 0x4000, RZ, 0xfc, !PT ;  /* 0x0000400000003812 */ /* 0x000fe400078efcff */
[----:B------:R-:W-:Y:S01]  /*30020*/  ISETP.LT.OR P3, PT, R30, 0xa9, !P6 ;  /* 0x000000a91e00780c */ /* 0x000fe20007761670 */
[----:B------:R-:W-:-:S12]  /*30030*/  IMAD.U32 R35, RZ, RZ, UR7 ;  /* 0x00000007ff237e24 */ /* 0x000fd8000f8e00ff */
[----:B------:R-:W-:-:S04]  /*30040*/  @!P3 IADD3 R144, P1, P2, R36, UR11, R24 ;  /* 0x0000000b2490bc10 */ /* 0x000fc8000fa3e018 */
[----:B------:R-:W-:Y:S02]  /*30050*/  @!P3 IADD3.X R145, R35, UR10, R31, P1, P2 ;  /* 0x0000000a2391bc10 */ /* 0x000fe40008fe441f */
[----:B------:R-:W-:-:S13]  /*30060*/  ISETP.LT.OR P1, PT, R30, 0x69, !P0 ;  /* 0x000000691e00780c */ /* 0x000fda0004721670 */
[----:B------:R-:W0:Y:S01]  /*30070*/  @!P1 LDC.64 R38, c[0x0][0x5c0] ;  /* 0x00017000ff269b82 */ /* 0x000e220000000a00 */
[----:B------:R-:W-:Y:S02]  /*30080*/  @!P1 IMAD.MOV.U32 R36, RZ, RZ, R24 ;  /* 0x000000ffff249224 */ /* 0x000fe400078e0018 */
[----:B------:R-:W-:Y:S01]  /*30090*/  @!P1 IMAD.MOV.U32 R37, RZ, RZ, R31 ;  /* 0x000000ffff259224 */ /* 0x000fe200078e001f */
[----:B------:R-:W-:Y:S01]  /*300a0*/  ISETP.LT.OR P4, PT, R30, 0xaa, !P6 ;  /* 0x000000aa1e00780c */ /* 0x000fe20007781670 */
[----:B------:R-:W-:Y:S01]  /*300b0*/  @!P1 IMAD.WIDE.U32 R36, R10, 0x180, R36 ;  /* 0x000001800a249825 */ /* 0x000fe200078e0024 */
[----:B------:R-:W-:-:S03]  /*300c0*/  LOP3.LUT R0, R0, 0xffffdfff, RZ, 0xc0, !PT ;  /* 0xffffdfff00007812 */ /* 0x000fc600078ec0ff */
[----:B------:R-:W-:Y:S01]  /*300d0*/  IMAD.U32 R35, RZ, RZ, UR8 ;  /* 0x00000008ff237e24 */ /* 0x000fe2000f8e00ff */
[----:B------:R-:W-:Y:S02]  /*300e0*/  @P3 LOP3.LUT R0, R0, 0x2000, RZ, 0xfc, !PT ;  /* 0x0000200000003812 */ /* 0x000fe400078efcff */
[----:B0-----:R-:W-:Y:S02]  /*300f0*/  @!P1 IADD3 R36, P2, R36, R38, RZ ;  /* 0x0000002624249210 */ /* 0x001fe40007f5e0ff */
        /* <DEDUP_REMOVED lines=9> */
[----:B0-----:R-:W-:-:S05]  /*30190*/  @!P1 IMAD R32, R11, 0x180, RZ ;  /* 0x000001800b209824 */ /* 0x001fca00078e02ff */
[----:B------:R-:W-:Y:S01]  /*301a0*/  @!P1 IADD3.X R37, R39, R37, R32, P2, !PT ;  /* 0x0000002527259210 */ /* 0x000fe200017fe420 */
[----:B------:R-:W-:Y:S01]  /*301b0*/  IMAD.U32 R32, RZ, RZ, UR7 ;  /* 0x00000007ff207e24 */ /* 0x000fe2000f8e00ff */
[----:B------:R-:W-:-:S04]  /*301c0*/  @!P4 IADD3 R150, P2, P3, R35, UR11, R24 ;  /* 0x0000000b2396cc10 */ /* 0x000fc8000fb5e018 */
[----:B------:R-:W-:Y:S02]  /*301d0*/  @!P4 IADD3.X R151, R32, UR10, R31, P2, P3 ;  /* 0x0000000a2097cc10 */ /* 0x000fe400097e641f */
[----:B------:R-:W-:-:S06]  /*301e0*/  PRMT R32, RZ, 0x7610, R32 ;  /* 0x00007610ff207816 */ /* 0x000fcc0000000020 */
[----:B------:R-:W4:Y:S01]  /*301f0*/  @!P1 LDG.E.U8 R32, desc[UR54][R22.64+0x68] ;  /* 0x0000683616209981 */ /* 0x000f22000c1e1100 */
        /* <DEDUP_REMOVED lines=25> */
[----:B------:R-:W-:Y:S02]  /*30390*/  @P4 LOP3.LUT R0, R0, 0x100, RZ, 0xfc, !PT ;  /* 0x0000010000004812 */ /* 0x000fe400078efcff */
[----:B------:R-:W-:Y:S02]  /*303a0*/  ISETP.LT.OR P4, PT, R30, 0xb2, !P6 ;  /* 0x000000b21e00780c */ /* 0x000fe40007781670 */
[----:B------:R-:W-:Y:S02]  /*303b0*/  LOP3.LUT P3, RZ, R33, 0x10000, RZ, 0xc0, !PT ;  /* 0x0001000021ff7812 */ /* 0x000fe4000786c0ff */
[----:B--2---:R-:W-:-:S04]  /*303c0*/  LOP3.LUT R32, R32, 0xff, RZ, 0xc0, !PT ;  /* 0x000000ff20207812 */ /* 0x004fc800078ec0ff */
[----:B------:R-:W-:-:S05]  /*303d0*/  F2FP.F16.E4M3.UNPACK_B R32, R32 ;  /* 0x00000020ff20723e */ /* 0x000fca00020006ff */
[----:B------:R-:W-:-:S05]  /*303e0*/  HADD2.F32 R32, -RZ, R32.H0_H0 ;  /* 0x20000020ff207230 */ /* 0x000fca0000004100 */
[----:B------:R-:W-:-:S04]  /*303f0*/  FMUL R32, R32, UR50 ;  /* 0x0000003220207c20 */ /* 0x000fc80008400000 */
[----:B------:R-:W-:Y:S01]  /*30400*/  FFMA R32, R8, UR51, R32 ;  /* 0x0000003308207c23 */ /* 0x000fe20008000020 */
[----:B------:R-:W-:Y:S01]  /*30410*/  LOP3.LUT P5, RZ, R33, 0x8000, RZ, 0xc0, !PT ;  /* 0x0000800021ff7812 */ /* 0x000fe200078ac0ff */
[----:B------:R-:W2:Y:S03]  /*30420*/  LDL.LU R8, [R1+0x754] ;  /* 0x0007540001087983 */ /* 0x000ea60000300800 */
[----:B------:R-:W-:-:S05]  /*30430*/  F2FP.SATFINITE.E4M3.F32.PACK_AB_MERGE_C R32, RZ, R32, RZ ;  /* 0x00000020ff20723e */ /* 0x000fca00048070ff */
[----:B------:R0:W-:Y:S02]  /*30440*/  @!P1 STG.E.U8 desc[UR54][R36.64+0x69], R32 ;  /* 0x0000692024009986 */ /* 0x0001e4000c101136 */
[----:B0-----:R-:W-:-:S05]  /*30450*/  IMAD.U32 R32, RZ, RZ, UR8 ;  /* 0x00000008ff207e24 */ /* 0x001fca000f8e00ff */
[----:B------:R-:W-:Y:S02]  /*30460*/  @!P4 IADD3 R128, P1, P2, R32, UR11, R24 ;  /* 0x0000000b2080cc10 */ /* 0x000fe4000fa3e018 */
[----:B------:R-:W-:-:S06]  /*30470*/  PRMT R32, RZ, 0x7610, R32 ;  /* 0x00007610ff207816 */ /* 0x000fcc0000000020 */
[----:B------:R-:W3:Y:S02]  /*30480*/  @!P3 LDG.E.U8 R32, desc[UR54][R28.64+0x68] ;  /* 0x000068361c20b981 */ /* 0x000ee4000c1e1100 */
[----:B---3--:R-:W-:-:S04]  /*30490*/  LOP3.LUT R32, R32, 0xff, RZ, 0xc0, !PT ;  /* 0x000000ff20207812 */ /* 0x008fc800078ec0ff */
[----:B------:R-:W-:-:S05]  /*304a0*/  F2FP.F16.E4M3.UNPACK_B R32, R32 ;  /* 0x00000020ff20723e */ /* 0x000fca00020006ff */
[----:B------:R-:W-:-:S05]  /*304b0*/  HADD2.F32 R32, -RZ, R32.H0_H0 ;  /* 0x20000020ff207230 */ /* 0x000fca0000004100 */
[----:B------:R-:W-:-:S04]  /*304c0*/  FMUL R32, R32, UR50 ;  /* 0x0000003220207c20 */ /* 0x000fc80008400000 */
[----:B------:R-:W-:Y:S01]  /*304d0*/  FFMA R32, R6, UR51, R32 ;  /* 0x0000003306207c23 */ /* 0x000fe20008000020 */
[----:B------:R-:W-:Y:S01]  /*304e0*/  IMAD.U32 R35, RZ, RZ, UR7 ;  /* 0x00000007ff237e24 */ /* 0x000fe2000f8e00ff */
[----:B------:R-:W-:Y:S01]  /*304f0*/  LOP3.LUT R0, R0, 0xffffffbf, RZ, 0xc0, !PT ;  /* 0xffffffbf00007812 */ /* 0x000fe200078ec0ff */
[----:B------:R-:W-:Y:S01]  /*30500*/  IMAD.U32 R36, RZ, RZ, UR7 ;  /* 0x00000007ff247e24 */ /* 0x000fe2000f8e00ff */
[----:B------:R-:W3:Y:S01]  /*30510*/  LDL.LU R6, [R1+0x758] ;  /* 0x0007580001067983 */ /* 0x000ee20000300800 */
[----:B------:R-:W-:-:S05]  /*30520*/  F2FP.SATFINITE.E4M3.F32.PACK_AB_MERGE_C R32, RZ, R32, RZ ;  /* 0x00000020ff20723e */ /* 0x000fca00048070ff */
[----:B----4-:R0:W-:Y:S02]  /*30530*/  @!P3 STG.E.U8 desc[UR54][R80.64+0x68], R32 ;  /* 0x000068205000b986 */ /* 0x0101e4000c101136 */
[----:B0-----:R-:W-:-:S06]  /*30540*/  PRMT R32, RZ, 0x7610, R32 ;  /* 0x00007610ff207816 */ /* 0x001fcc0000000020 */
[----:B------:R-:W4:Y:S01]  /*30550*/  @!P5 LDG.E.U8 R32, desc[UR54][R28.64+0x69] ;  /* 0x000069361c20d981 */ /* 0x000f22000c1e1100 */
[----:B------:R-:W-:Y:S02]  /*30560*/  @P4 LOP3.LUT R0, R0, 0x40, RZ, 0xfc, !PT ;  /* 0x0000004000004812 */ /* 0x000fe400078efcff */
[----:B------:R-:W-:Y:S02]  /*30570*/  @!P4 IADD3.X R129, R35, UR10, R31, P1, P2 ;  /* 0x0000000a2381cc10 */ /* 0x000fe40008fe441f */
[----:B------:R-:W-:Y:S01]  /*30580*/  ISETP.LT.OR P4, PT, R30, 0xb9, !P6 ;  /* 0x000000b91e00780c */ /* 0x000fe20007781670 */
[----:B------:R-:W-:-:S12]  /*30590*/  IMAD.U32 R35, RZ, RZ, UR8 ;  /* 0x00000008ff237e24 */ /* 0x000fd8000f8e00ff */
[----:B------:R-:W-:-:S04]  /*305a0*/  @!P4 IADD3 R126, P1, P2, R35, UR11, R24 ;  /* 0x0000000b237ecc10 */ /* 0x000fc8000fa3e018 */
        /* <DEDUP_REMOVED lines=16> */
[----:B------:R0:W-:Y:S01]  /*306b0*/  @!P5 STG.E.U8 desc[UR54][R4.64+0x69], R32 ;  /* 0x000069200400d986 */ /* 0x0001e2000c101136 */
[----:B------:R-:W-:Y:S01]  /*306c0*/  ISETP.LT.OR P5, PT, R30, 0xba, !P6 ;  /* 0x000000ba1e00780c */ /* 0x000fe200077a1670 */
[----:B0-----:R-:W-:Y:S01]  /*306d0*/  @!P1 IMAD R32, R11, 0x180, RZ ;  /* 0x000001800b209824 */ /* 0x001fe200078e02ff */
[----:B------:R-:W-:Y:S01]  /*306e0*/  @P4 LOP3.LUT R0, R0, 0x10, RZ, 0xfc, !PT ;  /* 0x0000001000004812 */ /* 0x000fe200078efcff */
[----:B------:R-:W4:Y:S03]  /*306f0*/  LDL.LU R5, [R1+0x760] ;  /* 0x0007600001057983 */ /* 0x000f260000300800 */
[----:B------:R-:W-:Y:S01]  /*30700*/  @!P1 IADD3.X R37, R39, R37, R32, P2, !PT ;  /* 0x0000002527259210 */ /* 0x000fe200017fe420 */
[----:B------:R-:W-:Y:S01]  /*30710*/  IMAD.U32 R32, RZ, RZ, UR8 ;  /* 0x00000008ff207e24 */ /* 0x000fe2000f8e00ff */
[----:B------:R-:W-:Y:S01]  /*30720*/  LOP3.LUT R0, R0, 0xfffffffb, RZ, 0xc0, !PT ;  /* 0xfffffffb00007812 */ /* 0x000fe200078ec0ff */
[----:B------:R-:W4:Y:S04]  /*30730*/  LDL.LU.64 R40, [R1+0xa0] ;  /* 0x0000a00001287983 */ /* 0x000f280000300a00 */
[----:B------:R-:W-:Y:S01]  /*30740*/  @!P5 IADD3 R121, P2, P3, R32, UR11, R24 ;  /* 0x0000000b2079dc10 */ /* 0x000fe2000fb5e018 */
[----:B------:R-:W4:Y:S01]  /*30750*/  LDL.LU R119, [R1+0x764] ;  /* 0x0007640001777983 */ /* 0x000f220000300800 */
[----:B------:R-:W-:-:S02]  /*30760*/  PRMT R32, RZ, 0x7610, R32 ;  /* 0x00007610ff207816 */ /* 0x000fc40000000020 */
[----:B------:R-:W-:Y:S01]  /*30770*/  @P5 LOP3.LUT R0, R0, 0x4, RZ, 0xfc, !PT ;  /* 0x0000000400005812 */ /* 0x000fe200078efcff */
[----:B------:R-:W4:Y:S04]  /*30780*/  LDL.LU.64 R124, [R1+0x98] ;  /* 0x00009800017c7983 */ /* 0x000f280000300a00 */
[----:B------:R-:W3:Y:S01]  /*30790*/  @!P1 LDG.E.U8 R32, desc[UR54][R22.64+0x70] ;  /* 0x0000703616209981 */ /* 0x000ee2000c1e1100 */
[----:B------:R-:W-:Y:S02]  /*307a0*/  @!P5 IADD3.X R123, R35, UR10, R31, P2, P3 ;  /* 0x0000000a237bdc10 */ /* 0x000fe400097e641f */
[----:B------:R-:W-:Y:S01]  /*307b0*/  LOP3.LUT P5, RZ, R33, 0x40000, RZ, 0xc0, !PT ;  /* 0x0004000021ff7812 */ /* 0x000fe200078ac0ff */
[----:B------:R-:W4:Y:S01]  /*307c0*/  LDL.LU R45, [R1+0x768] ;  /* 0x00076800012d7983 */ /* 0x000f220000300800 */
[----:B------:R-:W-:-:S02]  /*307d0*/  LOP3.LUT P4, RZ, R7, 0x10000000, RZ, 0xc0, !PT ;  /* 0x1000000007ff7812 */ /* 0x000fc4000788c0ff */
[----:B------:R-:W-:-:S09]  /*307e0*/  LOP3.LUT R7, R7, 0xf7ffffff, RZ, 0xc0, !PT ;  /* 0xf7ffffff07077812 */ /* 0x000fd200078ec0ff */
[----:B------:R-:W-:Y:S02]  /*307f0*/  @P5 LOP3.LUT R7, R7, 0x8000000, RZ, 0xfc, !PT ;  /* 0x0800000007075812 */ /* 0x000fe400078efcff */
[----:B------:R-:W-:Y:S02]  /*30800*/  ISETP.LT.OR P5, PT, R30, 0xc1, !P4 ;  /* 0x000000c11e00780c */ /* 0x000fe400067a1670 */
        /* <DEDUP_REMOVED lines=15> */
[----:B------:R-:W-:-:S05]  /*30900*/  IMAD.U32 R32, RZ, RZ, UR8 ;  /* 0x00000008ff207e24 */ /* 0x000fca000f8e00ff */
[----:B------:R-:W-:Y:S02]  /*30910*/  @!P5 IADD3 R80, P2, P3, R32, UR6, R24 ;  /* 0x000000062050dc10 */ /* 0x000fe4000fb5e018 */
[----:B------:R-:W-:-:S06]  /*30920*/  PRMT R32, RZ, 0x7610, R32 ;  /* 0x00007610ff207816 */ /* 0x000fcc0000000020 */
[----:B------:R-:W3:Y:S01]  /*30930*/  @!P1 LDG.E.U8 R32, desc[UR54][R22.64+0x71] ;  /* 0x0000713616209981 */ /* 0x000ee2000c1e1100 */
[----:B------:R-:W-:Y:S02]  /*30940*/  @!P5 IADD3.X R81, R35, UR5, R31, P2, P3 ;  /* 0x000000052351dc10 */ /* 0x000fe400097e641f */
[----:B------:R-:W-:Y:S02]  /*30950*/  ISETP.LT.OR P3, PT, R30, 0xc2, !P4 ;  /* 0x000000c21e00780c */ /* 0x000fe40006761670 */
[----:B------:R-:W-:-:S04]  /*30960*/  LOP3.LUT R7, R7, 0xfbffffff, RZ, 0xc0, !PT ;  /* 0xfbffffff07077812 */ /* 0x000fc800078ec0ff */
[----:B------:R-:W-:Y:S02]  /*30970*/  @P6 LOP3.LUT R7, R7, 0x4000000, RZ, 0xfc, !PT ;  /* 0x0400000007076812 */ /* 0x000fe400078efcff */
        /* <DEDUP_REMOVED lines=8> */
[----:B0-----:R-:W-:-:S05]  /*30a00*/  IMAD.U32 R32, RZ, RZ, UR8 ;  /* 0x00000008ff207e24 */ /* 0x001fca000f8e00ff */
[----:B------:R-:W-:Y:S02]  /*30a10*/  @!P3 IADD3 R8, P1, P2, R32, UR6, R24 ;  /* 0x000000062008bc10 */ /* 0x000fe4000fa3e018 */
        /* <DEDUP_REMOVED lines=14> */
[----:B------:R-:W-:Y:S02]  /*30b00*/  LOP3.LUT R2, R2, 0xffffff7f, RZ, 0xc0, !PT ;  /* 0xffffff7f02027812 */ /* 0x000fe400078ec0ff */
[----:B------:R-:W-:Y:S02]  /*30b10*/  @!P3 IADD3.X R6, R35, UR5, R31, P1, P2 ;  /* 0x000000052306bc10 */ /* 0x000fe40008fe441f */
[----:B------:R-:W-:Y:S02]  /*30b20*/  @P3 LOP3.LUT R2, R2, 0x80, RZ, 0xfc, !PT ;  /* 0x0000008002023812 */ /* 0x000fe400078efcff */
[----:B------:R-:W-:Y:S01]  /*30b30*/  ISETP.LT.OR P3, PT, R30, 0xc9, !P4 ;  /* 0x000000c91e00780c */ /* 0x000fe20006761670 */
[----:B------:R-:W-:Y:S02]  /*30b40*/  IMAD.U32 R35, RZ, RZ, UR8 ;  /* 0x00000008ff237e24 */ /* 0x000fe4000f8e00ff */
[----:B------:R-:W-:-:S10]  /*30b50*/  IMAD.U32 R36, RZ, RZ, UR7 ;  /* 0x00000007ff247e24 */ /* 0x000fd4000f8e00ff */
[----:B------:R-:W-:-:S04]  /*30b60*/  @!P3 IADD3 R5, P1, P2, R35, UR6, R24 ;  /* 0x000000062305bc10 */ /* 0x000fc8000fa3e018 */
[----:B------:R-:W-:Y:S02]  /*30b70*/  @!P3 IADD3.X R4, R36, UR5, R31, P1, P2 ;  /* 0x000000052404bc10 */ /* 0x000fe40008fe441f */
[----:B------:R-:W-:-:S13]  /*30b80*/  ISETP.LT.OR P1, PT, R30, 0x79, !P0 ;  /* 0x000000791e00780c */ /* 0x000fda0004721670 */
[----:B------:R-:W0:Y:S01]  /*30b90*/  @!P1 LDC.64 R38, c[0x0][0x5c0] ;  /* 0x00017000ff269b82 */ /* 0x000e220000000a00 */
[----:B------:R-:W-:Y:S02]  /*30ba0*/  @!P1 IMAD.MOV.U32 R36, RZ, RZ, R24 ;  /* 0x000000ffff249224 */ /* 0x000fe400078e0018 */
[----:B------:R-:W-:Y:S02]  /*30bb0*/  @!P1 IMAD.MOV.U32 R37, RZ, RZ, R31 ;  /* 0x000000ffff259224 */ /* 0x000fe400078e001f */
[----:B------:R-:W-:Y:S01]  /*30bc0*/  @!P1 IMAD.WIDE.U32 R36, R10, 0x180, R36 ;  /* 0x000001800a249825 */ /* 0x000fe200078e0024 */
[----:B------:R-:W-:-:S04]  /*30bd0*/  LOP3.LUT R2, R2, 0xffffffdf, RZ, 0xc0, !PT ;  /* 0xffffffdf02027812 */ /* 0x000fc800078ec0ff */
[----:B------:R-:W-:Y:S02]  /*30be0*/  @P3 LOP3.LUT R2, R2, 0x20, RZ, 0xfc, !PT ;  /* 0x0000002002023812 */ /* 0x000fe400078efcff */
[----:B0-----:R-:W-:Y:S02]  /*30bf0*/  @!P1 IADD3 R36, P2, R36, R38, RZ ;  /* 0x0000002624249210 */ /* 0x001fe40007f5e0ff */
[----:B--2---:R-:W-:-:S04]  /*30c00*/  LOP3.LUT R32, R32, 0xff, RZ, 0xc0, !PT ;  /* 0x000000ff20207812 */ /* 0x004fc800078ec0ff */
[----:B------:R-:W-:-:S05]  /*30c10*/  F2FP.F16.E4M3.UNPACK_B R32, R32 ;  /* 0x00000020ff20723e */ /* 0x000fca00020006ff */
[----:B------:R-:W-:-:S05]  /*30c20*/  HADD2.F32 R32, -RZ, R32.H0_H0 ;  /* 0x20000020ff207230 */ /* 0x000fca0000004100 */
[----:B------:R-:W-:-:S04]  /*30c30*/  FMUL R32, R32, UR50 ;  /* 0x0000003220207c20 */ /* 0x000fc80008400000 */
[----:B------:R-:W-:Y:S01]  /*30c40*/  FFMA R32, R119, UR51, R32 ;  /* 0x0000003377207c23 */ /* 0x000fe20008000020 */
[----:B------:R-:W-:Y:S01]  /*30c50*/  IMAD.U32 R35, RZ, RZ, UR7 ;  /* 0x00000007ff237e24 */ /* 0x000fe2000f8e00ff */
[----:B------:R-:W-:Y:S01]  /*30c60*/  LOP3.LUT R2, R2, 0xfffffffd, RZ, 0xc0, !PT ;  /* 0xfffffffd02027812 */ /* 0x000fe200078ec0ff */
[----:B------:R-:W2:Y:S02]  /*30c70*/  LDL.LU R119, [R1+0x76c] ;  /* 0x00076c0001777983 */ /* 0x000ea40000300800 */
[----:B------:R-:W-:-:S05]  /*30c80*/  F2FP.SATFINITE.E4M3.F32.PACK_AB_MERGE_C R32, RZ, R32, RZ ;  /* 0x00000020ff20723e */ /* 0x000fca00048070ff */
[----:B------:R0:W-:Y:S01]  /*30c90*/  @!P5 STG.E.U8 desc[UR54][R124.64+0x71], R32 ;  /* 0x000071207c00d986 */ /* 0x0001e2000c101136 */
[----:B------:R-:W-:Y:S01]  /*30ca0*/  ISETP.LT.OR P5, PT, R30, 0xca, !P4 ;  /* 0x000000ca1e00780c */ /* 0x000fe200067a1670 */
[----:B0-----:R-:W-:-:S05]  /*30cb0*/  @!P1 IMAD R32, R11, 0x180, RZ ;  /* 0x000001800b209824 */ /* 0x001fca00078e02ff */
[----:B------:R-:W-:Y:S01]  /*30cc0*/  @!P1 IADD3.X R37, R39, R37, R32, P2, !PT ;  /* 0x0000002527259210 */ /* 0x000fe200017fe420 */
[----:B------:R-:W-:-:S06]  /*30cd0*/  IMAD.U32 R32, RZ, RZ, UR8 ;  /* 0x00000008ff207e24 */ /* 0x000fcc000f8e00ff */
[----:B------:R-:W-:Y:S02]  /*30ce0*/  @!P5 IADD3 R135, P2, P3, R32, UR6, R24 ;  /* 0x000000062087dc10 */ /* 0x000fe4000fb5e018 */
[----:B------:R-:W-:-:S06]  /*30cf0*/  PRMT R32, RZ, 0x7610, R32 ;  /* 0x00007610ff207816 */ /* 0x000fcc0000000020 */
[----:B------:R-:W3:Y:S01]  /*30d00*/  @!P1 LDG.E.U8 R32, desc[UR54][R22.64+0x78] ;  /* 0x0000783616209981 */ /* 0x000ee2000c1e1100 */
[----:B------:R-:W-:Y:S02]  /*30d10*/  @P5 LOP3.LUT R2, R2, 0x2, RZ, 0xfc, !PT ;  /* 0x0000000202025812 */ /* 0x000fe400078efcff */
[----:B------:R-:W-:Y:S02]  /*30d20*/  @!P5 IADD3.X R134, R35, UR5, R31, P2, P3 ;  /* 0x000000052386dc10 */ /* 0x000fe400097e641f */
[----:B------:R-:W-:Y:S02]  /*30d30*/  ISETP.LT.OR P5, PT, R30, 0xd1, !P4 ;  /* 0x000000d11e00780c */ /* 0x000fe400067a1670 */
[----:B---3--:R-:W-:-:S04]  /*30d40*/  LOP3.LUT R32, R32, 0xff, RZ, 0xc0, !PT ;  /* 0x000000ff20207812 */ /* 0x008fc800078ec0ff */
[----:B------:R-:W-:-:S05]  /*30d50*/  F2FP.F16.E4M3.UNPACK_B R32, R32 ;  /* 0x00000020ff20723e */ /* 0x000fca00020006ff */
[----:B------:R-:W-:-:S05]  /*30d60*/  HADD2.F32 R32, -RZ, R32.H0_H0 ;  /* 0x20000020ff207230 */ /* 0x000fca0000004100 */
[----:B------:R-:W-:-:S04]  /*30d70*/  FMUL R32, R32, UR50 ;  /* 0x0000003220207c20 */ /* 0x000fc80008400000 */
[----:B------:R-:W-:Y:S01]  /*30d80*/  FFMA R32, R45, UR51, R32 ;  /* 0x000000332d207c23 */ /* 0x000fe20008000020 */
[C---:B------:R-:W-:Y:S01]  /*30d90*/  ISETP.LT.OR P6, PT, R30.reuse, 0xd2, !P4 ;  /* 0x000000d21e00780c */ /* 0x040fe200067c1670 */
[----:B------:R-:W3:Y:S03]  /*30da0*/  LDL.LU R45, [R1+0x770] ;  /* 0x00077000012d7983 */ /* 0x000ee60000300800 */
[----:B------:R-:W-:Y:S01]  /*30db0*/  F2FP.SATFINITE.E4M3.F32.PACK_AB_MERGE_C R32, RZ, R32, RZ ;  /* 0x00000020ff20723e */ /* 0x000fe200048070ff */
[----:B------:R-:W4:Y:S04]  /*30dc0*/  LDL.LU.64 R50, [R1+0xb0] ;  /* 0x0000b00001327983 */ /* 0x000f280000300a00 */
[----:B------:R0:W-:Y:S01]  /*30dd0*/  @!P1 STG.E.U8 desc[UR54][R36.64+0x78], R32 ;  /* 0x0000782024009986 */ /* 0x0001e2000c101136 */
[----:B------:R-:W-:-:S02]  /*30de0*/  ISETP.LT.OR P1, PT, R30, 0x7a, !P0 ;  /* 0x0000007a1e00780c */ /* 0x000fc40004721670 */
[----:B------:R-:W-:Y:S01]  /*30df0*/  LOP3.LUT R0, R0, 0xf7ffffff, RZ, 0xc0, !PT ;  /* 0xf7ffffff00007812 */ /* 0x000fe200078ec0ff */
[----:B------:R-:W4:Y:S10]  /*30e00*/  LDL.LU R46, [R1+0x774] ;  /* 0x00077400012e7983 */ /* 0x000f340000300800 */
[----:B------:R-:W1:Y:S01]  /*30e10*/  @!P1 LDC.64 R38, c[0x0][0x5c0] ;  /* 0x00017000ff269b82 */ /* 0x000e620000000a00 */
[----:B0-----:R-:W-:-:S02]  /*30e20*/  @!P1 IMAD.MOV.U32 R36, RZ, RZ, R24 ;  /* 0x000000ffff249224 */ /* 0x001fc400078e0018 */
[----:B------:R-:W-:Y:S02]  /*30e30*/  @!P1 IMAD.MOV.U32 R37, RZ, RZ, R31 ;  /* 0x000000ffff259224 */ /* 0x000fe400078e001f */
[----:B------:R-:W-:Y:S01]  /*30e40*/  @!P1 IMAD R32, R11, 0x180, RZ ;  /* 0x000001800b209824 */ /* 0x000fe200078e02ff */
[----:B------:R-:W-:Y:S01]  /*30e50*/  @P5 LOP3.LUT R0, R0, 0x8000000, RZ, 0xfc, !PT ;  /* 0x0800000000005812 */ /* 0x000fe200078efcff */
[----:B------:R-:W-:Y:S01]  /*30e60*/  @!P1 IMAD.WIDE.U32 R36, R10, 0x180, R36 ;  /* 0x000001800a249825 */ /* 0x000fe200078e0024 */
[----:B------:R-:W4:Y:S02]  /*30e70*/  LDL.LU.64 R40, [R1+0xa8] ;  /* 0x0000a80001287983 */ /* 0x000f240000300a00 */
[----:B-1----:R-:W-:-:S04]  /*30e80*/  @!P1 IADD3 R36, P2, R36, R38, RZ ;  /* 0x0000002624249210 */ /* 0x002fc80007f5e0ff */
[----:B------:R-:W-:Y:S01]  /*30e90*/  @!P1 IADD3.X R37, R39, R37, R32, P2, !PT ;  /* 0x0000002527259210 */ /* 0x000fe200017fe420 */
[----:B------:R-:W-:-:S05]  /*30ea0*/  IMAD.U32 R32, RZ, RZ, UR8 ;  /* 0x00000008ff207e24 */ /* 0x000fca000f8e00ff */
[----:B------:R-:W-:Y:S02]  /*30eb0*/  @!P5 IADD3 R125, P2, P3, R32, UR6, R24 ;  /* 0x00000006207ddc10 */ /* 0x000fe4000fb5e018 */
[----:B------:R-:W-:-:S06]  /*30ec0*/  PRMT R32, RZ, 0x7610, R32 ;  /* 0x00007610ff207816 */ /* 0x000fcc0000000020 */
[----:B------:R-:W2:Y:S01]  /*30ed0*/  @!P1 LDG.E.U8 R32, desc[UR54][R22.64+0x79] ;  /* 0x0000793616209981 */ /* 0x000ea2000c1e1100 */
        /* <DEDUP_REMOVED lines=9> */
[----:B0-----:R-:W-:-:S05]  /*30f70*/  IMAD.U32 R32, RZ, RZ, UR8 ;  /* 0x00000008ff207e24 */ /* 0x001fca000f8e00ff */
[----:B------:R-:W-:Y:S02]  /*30f80*/  @!P6 IADD3 R122, P1, P2, R32, UR6, R24 ;  /* 0x00000006207aec10 */ /* 0x000fe4000fa3e018 */
[----:B------:R-:W-:-:S06]  /*30f90*/  PRMT R32, RZ, 0x7610, R32 ;  /* 0x00007610ff207816 */ /* 0x000fcc0000000020 */
[----:B------:R-:W2:Y:S01]  /*30fa0*/  @!P3 LDG.E.U8 R32, desc[UR54][R28.64+0x78] ;  /* 0x000078361c20b981 */ /* 0x000ea2000c1e1100 */
[----:B------:R-:W-:Y:S02]  /*30fb0*/  LOP3.LUT R0, R0, 0xfdffffff, RZ, 0xc0, !PT ;  /* 0xfdffffff00007812 */ /* 0x000fe400078ec0ff */
[----:B------:R-:W-:Y:S02]  /*30fc0*/  @!P6 IADD3.X R120, R35, UR5, R31, P1, P2 ;  /* 0x000000052378ec10 */ /* 0x000fe40008fe441f */
[----:B------:R-:W-:Y:S02]  /*30fd0*/  @P6 LOP3.LUT R0, R0, 0x2000000, RZ, 0xfc, !PT ;  /* 0x0200000000006812 */ /* 0x000fe400078efcff */
[----:B------:R-:W-:Y:S01]  /*30fe0*/  ISETP.LT.OR P6, PT, R30, 0xd9, !P4 ;  /* 0x000000d91e00780c */ /* 0x000fe200067c1670 */
[----:B------:R-:W-:Y:S01]  /*30ff0*/  IMAD.U32 R35, RZ, RZ, UR8 ;  /* 0x00000008ff237e24 */ /* 0x000fe2000f8e00ff */
[----:B------:R-:W-:Y:S01]  /*31000*/  LOP3.LUT P5, RZ, R33, 0x100000, RZ, 0xc0, !PT ;  /* 0x0010000021ff7812 */ /* 0x000fe200078ac0ff */
[----:B------:R-:W-:-:S10]  /*31010*/  IMAD.U32 R36, RZ, RZ, UR7 ;  /* 0x00000007ff247e24 */ /* 0x000fd4000f8e00ff */
[----:B------:R-:W-:-:S04]  /*31020*/  @!P6 IADD3 R119, P1, P2, R35, UR6, R24 ;  /* 0x000000062377ec10 */ /* 0x000fc8000fa3e018 */
[----:B------:R-:W-:Y:S02]  /*31030*/  @!P6 IADD3.X R54, R36, UR5, R31, P1, P2 ;  /* 0x000000052436ec10 */ /* 0x000fe40008fe441f */
[----:B--2---:R-:W-:-:S04]  /*31040*/  LOP3.LUT R32, R32, 0xff, RZ, 0xc0, !PT ;  /* 0x000000ff20207812 */ /* 0x004fc800078ec0ff */
[----:B------:R-:W-:-:S05]  /*31050*/  F2FP.F16.E4M3.UNPACK_B R32, R32 ;  /* 0x00000020ff20723e */ /* 0x000fca00020006ff */
[----:B------:R-:W-:-:S05]  /*31060*/  HADD2.F32 R32, -RZ, R32.H0_H0 ;  /* 0x20000020ff207230 */ /* 0x000fca0000004100 */
[----:B------:R-:W-:-:S04]  /*31070*/  FMUL R32, R32, UR50 ;  /* 0x0000003220207c20 */ /* 0x000fc80008400000 */
[----:B---3--:R-:W-:Y:S01]  /*31080*/  FFMA R32, R45, UR51, R32 ;  /* 0x000000332d207c23 */ /* 0x008fe20008000020 */
[----:B------:R-:W-:Y:S01]  /*31090*/  LOP3.LUT R0, R0, 0xfeffffff, RZ, 0xc0, !PT ;  /* 0xfeffffff00007812 */ /* 0x000fe200078ec0ff */
[----:B------:R-:W-:Y:S01]  /*310a0*/  IMAD.U32 R35, RZ, RZ, UR7 ;  /* 0x00000007ff237e24 */ /* 0x000fe2000f8e00ff */
[----:B------:R-:W2:Y:S02]  /*310b0*/  LDL.LU R45, [R1+0x778] ;  /* 0x00077800012d7983 */ /* 0x000ea40000300800 */
[----:B------:R-:W-:-:S05]  /*310c0*/  F2FP.SATFINITE.E4M3.F32.PACK_AB_MERGE_C R32, RZ, R32, RZ ;  /* 0x00000020ff20723e */ /* 0x000fca00048070ff */
[----:B----4-:R0:W-:Y:S01]  /*310d0*/  @!P3 STG.E.U8 desc[UR54][R50.64+0x78], R32 ;  /* 0x000078203200b986 */ /* 0x0101e2000c101136 */
[----:B------:R-:W-:Y:S01]  /*310e0*/  ISETP.LT.OR P3, PT, R30, 0xda, !P4 ;  /* 0x000000da1e00780c */ /* 0x000fe20006761670 */
[----:B0-----:R-:W-:-:S12]  /*310f0*/  IMAD.U32 R32, RZ, RZ, UR8 ;  /* 0x00000008ff207e24 */ /* 0x001fd8000f8e00ff */
[----:B------:R-:W-:Y:S02]  /*31100*/  @!P3 IADD3 R53, P1, P2, R32, UR6, R24 ;  /* 0x000000062035bc10 */ /* 0x000fe4000fa3e018 */
[----:B------:R-:W-:-:S06]  /*31110*/  PRMT R32, RZ, 0x7610, R32 ;  /* 0x00007610ff207816 */ /* 0x000fcc0000000020 */
[----:B------:R-:W3:Y:S01]  /*31120*/  @!P5 LDG.E.U8 R32, desc[UR54][R28.64+0x79] ;  /* 0x000079361c20d981 */ /* 0x000ee2000c1e1100 */
[----:B------:R-:W-:Y:S02]  /*31130*/  @P6 LOP3.LUT R0, R0, 0x1000000, RZ, 0xfc, !PT ;  /* 0x0100000000006812 */ /* 0x000fe400078efcff */
[----:B------:R-:W-:Y:S02]  /*31140*/  LOP3.LUT P6, RZ, R7, 0x4000000, RZ, 0xc0, !PT ;  /* 0x0400000007ff7812 */ /* 0x000fe400078cc0ff */
[----:B------:R-:W-:Y:S02]  /*31150*/  LOP3.LUT R0, R0, 0xffdfffff, RZ, 0xc0, !PT ;  /* 0xffdfffff00007812 */ /* 0x000fe400078ec0ff */
[----:B------:R-:W-:Y:S02]  /*31160*/  @!P3 IADD3.X R52, R35, UR5, R31, P1, P2 ;  /* 0x000000052334bc10 */ /* 0x000fe40008fe441f */
[----:B------:R-:W-:Y:S02]  /*31170*/  @P3 LOP3.LUT R0, R0, 0x200000, RZ, 0xfc, !PT ;  /* 0x0020000000003812 */ /* 0x000fe400078efcff */
[----:B------:R-:W-:-:S02]  /*31180*/  ISETP.LT.OR P3, PT, R30, 0xc1, !P6 ;  /* 0x000000c11e00780c */ /* 0x000fc40007761670 */
[----:B---3--:R-:W-:-:S04]  /*31190*/  LOP3.LUT R32, R32, 0xff, RZ, 0xc0, !PT ;  /* 0x000000ff20207812 */ /* 0x008fc800078ec0ff */
[----:B------:R-:W-:-:S05]  /*311a0*/  F2FP.F16.E4M3.UNPACK_B R32, R32 ;  /* 0x00000020ff20723e */ /* 0x000fca00020006ff */
[----:B------:R-:W-:-:S05]  /*311b0*/  HADD2.F32 R32, -RZ, R32.H0_H0 ;  /* 0x20000020ff207230 */ /* 0x000fca0000004100 */
[----:B------:R-:W-:-:S04]  /*311c0*/  FMUL R32, R32, UR50 ;  /* 0x0000003220207c20 */ /* 0x000fc80008400000 */
[----:B------:R-:W-:-:S05]  /*311d0*/  FFMA R32, R46, UR51, R32 ;  /* 0x000000332e207c23 */ /* 0x000fca0008000020 */
[----:B------:R-:W-:-:S05]  /*311e0*/  F2FP.SATFINITE.E4M3.F32.PACK_AB_MERGE_C R32, RZ, R32, RZ ;  /* 0x00000020ff20723e */ /* 0x000fca00048070ff */
[----:B------:R0:W-:Y:S01]  /*311f0*/  @!P5 STG.E.U8 desc[UR54][R40.64+0x79], R32 ;  /* 0x000079202800d986 */ /* 0x0001e2000c101136 */
[----:B------:R-:W-:Y:S01]  /*31200*/  ISETP.GE.AND P5, PT, R9, 0x1, PT ;  /* 0x000000010900780c */ /* 0x000fe20003fa6270 */
[----:B0-----:R-:W-:Y:S02]  /*31210*/  IMAD.U32 R32, RZ, RZ, UR8 ;  /* 0x00000008ff207e24 */ /* 0x001fe4000f8e00ff */
[----:B------:R-:W3:Y:S03]  /*31220*/  LDL.LU R40, [R1+0x77c] ;  /* 0x00077c0001287983 */ /* 0x000ee60000300800 */
[----:B------:R-:W-:-:S04]  /*31230*/  @!P3 IADD3 R51, P1, P2, R32, UR11, R24 ;  /* 0x0000000b2033bc10 */ /* 0x000fc8000fa3e018 */
        /* <DEDUP_REMOVED lines=28> */
[----:B---3--:R-:W-:Y:S01]  /*31400*/  FFMA R32, R40, UR51, R32 ;  /* 0x0000003328207c23 */ /* 0x008fe20008000020 */
[----:B------:R-:W-:Y:S01]  /*31410*/  LOP3.LUT P5, RZ, R3, 0x20000, RZ, 0xc0, !PT ;  /* 0x0002000003ff7812 */ /* 0x000fe200078ac0ff */
[----:B------:R-:W3:Y:S03]  /*31420*/  LDL.LU R40, [R1+0x784] ;  /* 0x0007840001287983 */ /* 0x000ee60000300800 */
[----:B------:R-:W-:Y:S02]  /*31430*/  F2FP.SATFINITE.E4M3.F32.PACK_AB_MERGE_C R32, RZ, R32, RZ ;  /* 0x00000020ff20723e */ /* 0x000fe400048070ff */
[----:B------:R-:W-:Y:S01]  /*31440*/  ISETP.LT.OR P4, PT, R30, 0xc2, !P6 ;  /* 0x000000c21e00780c */ /* 0x000fe20007781670 */
[----:B------:R-:W-:Y:S01]  /*31450*/  IMAD.U32 R47, RZ, RZ, UR8 ;  /* 0x00000008ff2f7e24 */ /* 0x000fe2000f8e00ff */
[----:B------:R-:W-:Y:S01]  /*31460*/  LOP3.LUT R0, R0, 0xffffffdf, RZ, 0xc0, !PT ;  /* 0xffffffdf00007812 */ /* 0x000fe200078ec0ff */
[----:B------:R0:W-:Y:S01]  /*31470*/  @!P1 STG.E.U8 desc[UR54][R36.64+0x81], R32 ;  /* 0x0000812024009986 */ /* 0x0001e2000c101136 */
[----:B------:R-:W-:-:S02]  /*31480*/  IMAD.U32 R46, RZ, RZ, UR7 ;  /* 0x00000007ff2e7e24 */ /* 0x000fc4000f8e00ff */
[----:B------:R-:W-:Y:S02]  /*31490*/  IMAD.U32 R44, RZ, RZ, UR7 ;  /* 0x00000007ff2c7e24 */ /* 0x000fe4000f8e00ff */
[----:B------:R-:W-:Y:S02]  /*314a0*/  IMAD.U32 R43, RZ, RZ, UR8 ;  /* 0x00000008ff2b7e24 */ /* 0x000fe4000f8e00ff */
[----:B------:R-:W-:Y:S01]  /*314b0*/  IMAD.U32 R42, RZ, RZ, UR7 ;  /* 0x00000007ff2a7e24 */ /* 0x000fe2000f8e00ff */
[----:B------:R-:W-:Y:S01]  /*314c0*/  LOP3.LUT R7, R7, 0xffdfffff, RZ, 0xc0, !PT ;  /* 0xffdfffff07077812 */ /* 0x000fe200078ec0ff */
[----:B------:R-:W-:Y:S01]  /*314d0*/  IMAD.U32 R41, RZ, RZ, UR8 ;  /* 0x00000008ff297e24 */ /* 0x000fe2000f8e00ff */
[----:B------:R-:W4:Y:S01]  /*314e0*/  LDL.LU R35, [R1+0x788] ;  /* 0x0007880001237983 */ /* 0x000f220000300800 */
[----:B0-----:R-:W-:Y:S02]  /*314f0*/  PRMT R32, RZ, 0x7610, R32 ;  /* 0x00007610ff207816 */ /* 0x001fe40000000020 */
[----:B------:R-:W-:Y:S01]  /*31500*/  @!P4 IADD3 R47, P1, P2, R47, UR11, R24 ;  /* 0x0000000b2f2fcc10 */ /* 0x000fe2000fa3e018 */
[----:B------:R-:W4:Y:S04]  /*31510*/  LDL.LU R39, [R1+0x78c] ;  /* 0x00078c0001277983 */ /* 0x000f280000300800 */
[----:B------:R-:W2:Y:S02]  /*31520*/  @!P3 LDG.E.U8 R32, desc[UR54][R12.64+0x80] ;  /* 0x000080360c20b981 */ /* 0x000ea4000c1e1100 */
[----:B--2---:R-:W-:-:S04]  /*31530*/  LOP3.LUT R32, R32, 0xff, RZ, 0xc0, !PT ;  /* 0x000000ff20207812 */ /* 0x004fc800078ec0ff */
[----:B------:R-:W-:-:S05]  /*31540*/  F2FP.F16.E4M3.UNPACK_B R32, R32 ;  /* 0x00000020ff20723e */ /* 0x000fca00020006ff */
[----:B------:R-:W-:-:S05]  /*31550*/  HADD2.F32 R32, -RZ, R32.H0_H0 ;  /* 0x20000020ff207230 */ /* 0x000fca0000004100 */
[----:B------:R-:W-:-:S04]  /*31560*/  FMUL R32, R32, UR50 ;  /* 0x0000003220207c20 */ /* 0x000fc80008400000 */
[----:B------:R-:W-:-:S05]  /*31570*/  FFMA R32, R45, UR51, R32 ;  /* 0x000000332d207c23 */ /* 0x000fca0008000020 */
[----:B------:R-:W-:-:S05]  /*31580*/  F2FP.SATFINITE.E4M3.F32.PACK_AB_MERGE_C R32, RZ, R32, RZ ;  /* 0x00000020ff20723e */ /* 0x000fca00048070ff */
[----:B------:R0:W-:Y:S02]  /*31590*/  @!P3 STG.E.U8 desc[UR54][R158.64+0x80], R32 ;  /* 0x000080209e00b986 */ /* 0x0001e4000c101136 */
[----:B0-----:R-:W-:Y:S02]  /*315a0*/  PRMT R32, RZ, 0x7610, R32 ;  /* 0x00007610ff207816 */ /* 0x001fe40000000020 */
[----:B------:R-:W-:Y:S02]  /*315b0*/  @P4 LOP3.LUT R0, R0, 0x20, RZ, 0xfc, !PT ;  /* 0x0000002000004812 */ /* 0x000fe400078efcff */
[----:B------:R-:W-:Y:S01]  /*315c0*/  @!P4 IADD3.X R46, R46, UR10, R31, P1, P2 ;  /* 0x0000000a2e2ecc10 */ /* 0x000fe20008fe441f */
[----:B------:R-:W-:Y:S01]  /*315d0*/  IMAD.U32 R45, RZ, RZ, UR8 ;  /* 0x00000008ff2d7e24 */ /* 0x000fe2000f8e00ff */
[----:B------:R-:W2:Y:S01]  /*315e0*/  @!P5 LDG.E.U8 R32, desc[UR54][R12.64+0x81] ;  /* 0x000081360c20d981 */ /* 0x000ea2000c1e1100 */
[C---:B------:R-:W-:Y:S02]  /*315f0*/  ISETP.LT.OR P4, PT, R30.reuse, 0xc9, !P6 ;  /* 0x000000c91e00780c */ /* 0x040fe40007781670 */
[----:B------:R-:W-:Y:S01]  /*31600*/  ISETP.LT.OR P3, PT, R30, 0xca, !P6 ;  /* 0x000000ca1e00780c */ /* 0x000fe20007761670 */
[----:B------:R-:W4:Y:S04]  /*31610*/  LDL.LU R158, [R1+0x790] ;  /* 0x00079000019e7983 */ /* 0x000f280000300800 */
[----:B------:R-:W4:Y:S06]  /*31620*/  LDL.LU R159, [R1+0x794] ;  /* 0x00079400019f7983 */ /* 0x000f2c0000300800 */
[----:B------:R-:W-:-:S04]  /*31630*/  @!P4 IADD3 R45, P1, P2, R45, UR11, R24 ;  /* 0x0000000b2d2dcc10 */ /* 0x000fc8000fa3e018 */
[----:B------:R-:W-:Y:S02]  /*31640*/  @!P4 IADD3.X R44, R44, UR10, R31, P1, P2 ;  /* 0x0000000a2c2ccc10 */ /* 0x000fe40008fe441f */
[----:B------:R-:W-:-:S04]  /*31650*/  @!P3 IADD3 R43, P1, P2, R43, UR11, R24 ;  /* 0x0000000b2b2bbc10 */ /* 0x000fc8000fa3e018 */
[----:B------:R-:W-:Y:S02]  /*31660*/  @!P3 IADD3.X R42, R42, UR10, R31, P1, P2 ;  /* 0x0000000a2a2abc10 */ /* 0x000fe40008fe441f */
[----:B------:R-:W-:Y:S02]  /*31670*/  ISETP.LT.OR P2, PT, R30, 0xd1, !P6 ;  /* 0x000000d11e00780c */ /* 0x000fe40007741670 */
[----:B------:R-:W-:-:S04]  /*31680*/  @P4 LOP3.LUT R7, R7, 0x200000, RZ, 0xfc, !PT ;  /* 0x0020000007074812 */ /* 0x000fc800078efcff */
[----:B------:R-:W-:-:S04]  /*31690*/  LOP3.LUT R7, R7, 0xffbfffff, RZ, 0xc0, !PT ;  /* 0xffbfffff07077812 */ /* 0x000fc800078ec0ff */
[----:B------:R-:W-:Y:S02]  /*316a0*/  @P3 LOP3.LUT R7, R7, 0x400000, RZ, 0xfc, !PT ;  /* 0x0040000007073812 */ /* 0x000fe400078efcff */
[----:B------:R-:W-:Y:S02]  /*316b0*/  ISETP.GE.AND P3, PT, R9, 0x1, PT ;  /* 0x000000010900780c */ /* 0x000fe40003f66270 */
[----:B------:R-:W-:Y:S02]  /*316c0*/  @!P2 IADD3 R41, P1, P6, R41, UR11, R24 ;  /* 0x0000000b2929ac10 */ /* 0x000fe4000fe3e018 */
[----:B--2---:R-:W-:-:S04]  /*316d0*/  LOP3.LUT R32, R32, 0xff, RZ, 0xc0, !PT ;  /* 0x000000ff20207812 */ /* 0x004fc800078ec0ff */
[----:B------:R-:W-:-:S05]  /*316e0*/  F2FP.F16.E4M3.UNPACK_B R32, R32 ;  /* 0x00000020ff20723e */ /* 0x000fca00020006ff */
[----:B------:R-:W-:-:S05]  /*316f0*/  HADD2.F32 R32, -RZ, R32.H0_H0 ;  /* 0x20000020ff207230 */ /* 0x000fca0000004100 */
[----:B------:R-:W-:-:S04]  /*31700*/  FMUL R32, R32, UR50 ;  /* 0x0000003220207c20 */ /* 0x000fc80008400000 */
[----:B---3--:R-:W-:Y:S01]  /*31710*/  FFMA R32, R40, UR51, R32 ;  /* 0x0000003328207c23 */ /* 0x008fe20008000020 */
[----:B------:R-:W-:-:S05]  /*31720*/  IMAD.U32 R40, RZ, RZ, UR7 ;  /* 0x00000007ff287e24 */ /* 0x000fca000f8e00ff */
[----:B------:R-:W-:Y:S02]  /*31730*/  @!P2 IADD3.X R40, R40, UR10, R31, P1, P6 ;  /* 0x0000000a2828ac10 */ /* 0x000fe40008fec41f */
[----:B------:R-:W-:Y:S02]  /*31740*/  ISETP.LT.OR P1, PT, R30, 0x89, !P3 ;  /* 0x000000891e00780c */ /* 0x000fe40005f21670 */
[----:B------:R-:W-:-:S05]  /*31750*/  F2FP.SATFINITE.E4M3.F32.PACK_AB_MERGE_C R32, RZ, R32, RZ ;  /* 0x00000020ff20723e */ /* 0x000fca00048070ff */
[----:B------:R0:W-:Y:S06]  /*31760*/  @!P5 STG.E.U8 desc[UR54][R160.64+0x81], R32 ;  /* 0x00008120a000d986 */ /* 0x0001ec000c101136 */
[----:B------:R-:W1:Y:S01]  /*31770*/  @!P1 LDC.64 R36, c[0x0][0x5c0] ;  /* 0x00017000ff249b82 */ /* 0x000e620000000a00 */
[----:B0-----:R-:W-:-:S06]  /*31780*/  PRMT R32, RZ, 0x7610, R32 ;  /* 0x00007610ff207816 */ /* 0x001fcc0000000020 */
[----:B------:R-:W2:Y:S01]  /*31790*/  @!P1 LDG.E.U8 R32, desc[UR54][R26.64+0x88] ;  /* 0x000088361a209981 */ /* 0x000ea2000c1e1100 */
[----:B-1----:R-:W-:-:S05]  /*317a0*/  @!P1 IADD3 R36, P6, R24, R36, RZ ;  /* 0x0000002418249210 */ /* 0x002fca0007fde0ff */
[----:B------:R-:W-:Y:S01]  /*317b0*/  @!P1 IMAD.X R37, R31, 0x1, R37, P6 ;  /* 0x000000011f259824 */ /* 0x000fe200030e0625 */
[----:B--2---:R-:W-:-:S04]  /*317c0*/  LOP3.LUT R32, R32, 0xff, RZ, 0xc0, !PT ;  /* 0x000000ff20207812 */ /* 0x004fc800078ec0ff */
        /* <DEDUP_REMOVED lines=9> */
[----:B------:R-:W2:Y:S01]  /*31860*/  @!P1 LDG.E.U8 R32, desc[UR54][R26.64+0x89] ;  /* 0x000089361a209981 */ /* 0x000ea2000c1e1100 */
[----:B------:R-:W-:Y:S02]  /*31870*/  LOP3.LUT P4, RZ, R3, 0x80000, RZ, 0xc0, !PT ;  /* 0x0008000003ff7812 */ /* 0x000fe4000788c0ff */
[----:B0-----:R-:W-:-:S05]  /*31880*/  @!P1 IADD3 R36, P6, R24, R36, RZ ;  /* 0x0000002418249210 */ /* 0x001fca0007fde0ff */
[----:B------:R-:W-:Y:S01]  /*31890*/  @!P1 IMAD.X R37, R31, 0x1, R37, P6 ;  /* 0x000000011f259824 */ /* 0x000fe200030e0625 */
[----:B--2---:R-:W-:-:S04]  /*318a0*/  LOP3.LUT R32, R32, 0xff, RZ, 0xc0, !PT ;  /* 0x000000ff20207812 */ /* 0x004fc800078ec0ff */
[----:B------:R-:W-:-:S05]  /*318b0*/  F2FP.F16.E4M3.UNPACK_B R32, R32 ;  /* 0x00000020ff20723e */ /* 0x000fca00020006ff */
[----:B------:R-:W-:-:S05]  /*318c0*/  HADD2.F32 R32, -RZ, R32.H0_H0 ;  /* 0x20000020ff207230 */ /* 0x000fca0000004100 */
[----:B------:R-:W-:-:S04]  /*318d0*/  FMUL R32, R32, UR50 ;  /* 0x0000003220207c20 */ /* 0x000fc80008400000 */
[----:B------:R-:W-:Y:S01]  /*318e0*/  FFMA R32, R39, UR51, R32 ;  /* 0x0000003327207c23 */ /* 0x000fe20008000020 */
[----:B------:R-:W-:Y:S02]  /*318f0*/  LOP3.LUT P5, RZ, R3, 0x4000, RZ, 0xc0, !PT ;  /* 0x0000400003ff7812 */ /* 0x000fe400078ac0ff */
[----:B------:R-:W-:Y:S01]  /*31900*/  LOP3.LUT R7, R7, 0xff7fffff, RZ, 0xc0, !PT ;  /* 0xff7fffff07077812 */ /* 0x000fe200078ec0ff */
[----:B------:R-:W-:Y:S01]  /*31910*/  IMAD.U32 R35, RZ, RZ, UR8 ;  /* 0x00000008ff237e24 */ /* 0x000fe2000f8e00ff */
[----:B------:R-:W-:Y:S01]  /*31920*/  F2FP.SATFINITE.E4M3.F32.PACK_AB_MERGE_C R32, RZ, R32, RZ ;  /* 0x00000020ff20723e */ /* 0x000fe200048070ff */
[----:B------:R-:W2:Y:S04]  /*31930*/  LDL.LU R39, [R1+0x798] ;  /* 0x0007980001277983 */ /* 0x000ea80000300800 */
[----:B------:R0:W-:Y:S02]  /*31940*/  @!P1 STG.E.U8 desc[UR54][R36.64+0x89], R32 ;  /* 0x0000892024009986 */ /* 0x0001e4000c101136 */
[----:B0-----:R-:W-:-:S06]  /*31950*/  PRMT R36, RZ, 0x7610, R36 ;  /* 0x00007610ff247816 */ /* 0x001fcc0000000024 */
[----:B------:R-:W3:Y:S02]  /*31960*/  @!P4 LDG.E.U8 R36, desc[UR54][R12.64+0x88] ;  /* 0x000088360c24c981 */ /* 0x000ee4000c1e1100 */
[----:B---3--:R-:W-:-:S04]  /*31970*/  LOP3.LUT R36, R36, 0xff, RZ, 0xc0, !PT ;  /* 0x000000ff24247812 */ /* 0x008fc800078ec0ff */
[----:B------:R-:W-:-:S05]  /*31980*/  F2FP.F16.E4M3.UNPACK_B R36, R36 ;  /* 0x00000024ff24723e */ /* 0x000fca00020006ff */
[----:B------:R-:W-:-:S05]  /*31990*/  HADD2.F32 R36, -RZ, R36.H0_H0 ;  /* 0x20000024ff247230 */ /* 0x000fca0000004100 */
[----:B------:R-:W-:-:S04]  /*319a0*/  FMUL R36, R36, UR50 ;  /* 0x0000003224247c20 */ /* 0x000fc80008400000 */
[----:B------:R-:W-:Y:S01]  /*319b0*/  FFMA R36, R158, UR51, R36 ;  /* 0x000000339e247c23 */ /* 0x000fe20008000024 */
[----:B------:R-:W-:Y:S01]  /*319c0*/  @P2 LOP3.LUT R7, R7, 0x800000, RZ, 0xfc, !PT ;  /* 0x0080000007072812 */ /* 0x000fe200078efcff */
[----:B------:R-:W-:Y:S01]  /*319d0*/  IMAD.U32 R32, RZ, RZ, UR7 ;  /* 0x00000007ff207e24 */ /* 0x000fe2000f8e00ff */
[----:B------:R-:W-:Y:S01]  /*319e0*/  PRMT R38, RZ, 0x7610, R38 ;  /* 0x00007610ff267816 */ /* 0x000fe20000000026 */
[----:B------:R-:W3:Y:S01]  /*319f0*/  LDL.LU R158, [R1+0x79c] ;  /* 0x00079c00019e7983 */ /* 0x000ee20000300800 */
[----:B------:R-:W-:-:S05]  /*31a00*/  F2FP.SATFINITE.E4M3.F32.PACK_AB_MERGE_C R36, RZ, R36, RZ ;  /* 0x00000024ff24723e */ /* 0x000fca00048070ff */
[----:B------:R0:W-:Y:S02]  /*31a10*/  @!P4 STG.E.U8 desc[UR54][R164.64+0x88], R36 ;  /* 0x00008824a400c986 */ /* 0x0001e4000c101136 */
[----:B0-----:R-:W-:-:S06]  /*31a20*/  PRMT R36, RZ, 0x7610, R36 ;  /* 0x00007610ff247816 */ /* 0x001fcc0000000024 */
[----:B------:R-:W4:Y:S01]  /*31a30*/  @!P5 LDG.E.U8 R36, desc[UR54][R12.64+0x89] ;  /* 0x000089360c24d981 */ /* 0x000f22000c1e1100 */
[----:B------:R-:W-:-:S04]  /*31a40*/  ISETP.GE.AND P2, PT, R9, 0x109, PT ;  /* 0x000001090900780c */ /* 0x000fc80003f46270 */
[----:B------:R-:W-:-:S13]  /*31a50*/  ISETP.LT.OR P1, PT, R30, 0xd2, !P2 ;  /* 0x000000d21e00780c */ /* 0x000fda0005721670 */
[----:B------:R-:W-:-:S04]  /*31a60*/  @!P1 IADD3 R35, P2, P6, R35, UR11, R24 ;  /* 0x0000000b23239c10 */ /* 0x000fc8000fe5e018 */
[----:B------:R-:W-:Y:S02]  /*31a70*/  @!P1 IADD3.X R32, R32, UR10, R31, P2, P6 ;  /* 0x0000000a20209c10 */ /* 0x000fe400097ec41f */
[----:B------:R-:W-:Y:S02]  /*31a80*/  ISETP.LT.OR P6, PT, R30, 0x91, !P3 ;  /* 0x000000911e00780c */ /* 0x000fe40005fc1670 */
[----:B----4-:R-:W-:-:S04]  /*31a90*/  LOP3.LUT R36, R36, 0xff, RZ, 0xc0, !PT ;  /* 0x000000ff24247812 */ /* 0x010fc800078ec0ff */
[----:B------:R-:W-:-:S05]  /*31aa0*/  F2FP.F16.E4M3.UNPACK_B R36, R36 ;  /* 0x00000024ff24723e */ /* 0x000fca00020006ff */
[----:B------:R-:W-:-:S05]  /*31ab0*/  HADD2.F32 R36, -RZ, R36.H0_H0 ;  /* 0x20000024ff247230 */ /* 0x000fca0000004100 */
[----:B------:R-:W-:-:S04]  /*31ac0*/  FMUL R36, R36, UR50 ;  /* 0x0000003224247c20 */ /* 0x000fc80008400000 */
[----:B------:R-:W-:Y:S01]  /*31ad0*/  FFMA R36, R159, UR51, R36 ;  /* 0x000000339f247c23 */ /* 0x000fe20008000024 */
[----:B------:R-:W-:Y:S01]  /*31ae0*/  LOP3.LUT R7, R7, 0xfeffffff, RZ, 0xc0, !PT ;  /* 0xfeffffff07077812 */ /* 0x000fe200078ec0ff */
[----:B------:R-:W4:Y:S03]  /*31af0*/  LDL.LU R159, [R1+0x7a0] ;  /* 0x0007a000019f7983 */ /* 0x000f260000300800 */
[----:B------:R-:W-:-:S05]  /*31b00*/  F2FP.SATFINITE.E4M3.F32.PACK_AB_MERGE_C R36, RZ, R36, RZ ;  /* 0x00000024ff24723e */ /* 0x000fca00048070ff */
[----:B------:R0:W-:Y:S04]  /*31b10*/  @!P5 STG.E.U8 desc[UR54][R162.64+0x89], R36 ;  /* 0x00008924a200d986 */ /* 0x0001e8000c101136 */
[----:B------:R-:W2:Y:S01]  /*31b20*/  @!P6 LDG.E.U8 R38, desc[UR54][R26.64+0x90] ;  /* 0x000090361a26e981 */ /* 0x000ea2000c1e1100 */
[----:B0-----:R-:W0:Y:S01]  /*31b30*/  @!P6 LDC.64 R36, c[0x0][0x5c0] ;  /* 0x00017000ff24eb82 */ /* 0x001e220000000a00 */
[----:B------:R-:W-:Y:S02]  /*31b40*/  @P1 LOP3.LUT R7, R7, 0x1000000, RZ, 0xfc, !PT ;  /* 0x0100000007071812 */ /* 0x000fe400078efcff */
[----:B0-----:R-:W-:-:S05]  /*31b50*/  @!P6 IADD3 R36, P1, R24, R36, RZ ;  /* 0x000000241824e210 */ /* 0x001fca0007f3e0ff */
[----:B------:R-:W-:Y:S01]  /*31b60*/  @!P6 IMAD.X R37, R31, 0x1, R37, P1 ;  /* 0x000000011f25e824 */ /* 0x000fe200008e0625 */
        /* <DEDUP_REMOVED lines=19> */
[----:B------:R-:W-:Y:S01]  /*31ca0*/  FFMA R38, R158, UR51, R38 ;  /* 0x000000339e267c23 */ /* 0x000fe20008000026 */
        /* <DEDUP_REMOVED lines=10> */
[----:B------:R-:W-:Y:S01]  /*31d50*/  FFMA R36, R159, UR51, R36 ;  /* 0x000000339f247c23 */ /* 0x000fe20008000024 */
[----:B------:R-:W-:Y:S01]  /*31d60*/  ISETP.LT.OR P6, PT, R30, 0x99, !P3 ;  /* 0x000000991e00780c */ /* 0x000fe20005fc1670 */
[----:B------:R-:W4:Y:S03]  /*31d70*/  LDL.LU R159, [R1+0x7ac] ;  /* 0x0007ac00019f7983 */ /* 0x000f260000300800 */
[----:B------:R-:W-:-:S05]  /*31d80*/  F2FP.SATFINITE.E4M3.F32.PACK_AB_MERGE_C R36, RZ, R36, RZ ;  /* 0x00000024ff24723e */ /* 0x000fca00048070ff */
[----:B------:R0:W-:Y:S02]  /*31d90*/  @!P4 STG.E.U8 desc[UR54][R178.64+0x90], R36 ;  /* 0x00009024b200c986 */ /* 0x0001e4000c101136 */
[----:B0-----:R-:W-:-:S06]  /*31da0*/  PRMT R36, RZ, 0x7610, R36 ;  /* 0x00007610ff247816 */ /* 0x001fcc0000000024 */
[----:B------:R-:W2:Y:S01]  /*31db0*/  @!P5 LDG.E.U8 R36, desc[UR54][R12.64+0x91] ;  /* 0x000091360c24d981 */ /* 0x000ea2000c1e1100 */
[----:B------:R-:W-:Y:S02]  /*31dc0*/  PRMT R38, RZ, 0x7610, R38 ;  /* 0x00007610ff267816 */ /* 0x000fe40000000026 */
        /* <DEDUP_REMOVED lines=8> */
[----:B------:R0:W-:Y:S04]  /*31e50*/  @!P5 STG.E.U8 desc[UR54][R182.64+0x91], R36 ;  /* 0x00009124b600d986 */ /* 0x0001e8000c101136 */
[----:B------:R-:W3:Y:S01]  /*31e60*/  @!P6 LDG.E.U8 R38, desc[UR54][R26.64+0x98] ;  /* 0x000098361a26e981 */ /* 0x000ee2000c1e1100 */
[----:B0-----:R-:W0:Y:S02]  /*31e70*/  @!P6 LDC.64 R36, c[0x0][0x5c0] ;  /* 0x00017000ff24eb82 */ /* 0x001e240000000a00 */
        /* <DEDUP_REMOVED lines=21> */
[----:B------:R-:W-:Y:S01]  /*31fd0*/  FFMA R38, R159, UR51, R38 ;  /* 0x000000339f267c23 */ /* 0x000fe20008000026 */
[----:B------:R-:W-:Y:S01]  /*31fe0*/  LOP3.LUT P1, RZ, R33, 0x10000000, RZ, 0xc0, !PT ;  /* 0x1000000021ff7812 */ /* 0x000fe2000782c0ff */
[----:B------:R-:W4:Y:S03]  /*31ff0*/  LDL.LU R159, [R1+0x7b8] ;  /* 0x0007b800019f7983 */ /* 0x000f260000300800 */
[----:B------:R-:W-:-:S05]  /*32000*/  F2FP.SATFINITE.E4M3.F32.PACK_AB_MERGE_C R38, RZ, R38, RZ ;  /* 0x00000026ff26723e */ /* 0x000fca00048070ff */
[----:B------:R0:W-:Y:S02]  /*32010*/  @!P6 STG.E.U8 desc[UR54][R36.64+0x99], R38 ;  /* 0x000099262400e986 */ /* 0x0001e4000c101136 */
[----:B0-----:R-:W-:-:S06]  /*32020*/  PRMT R36, RZ, 0x7610, R36 ;  /* 0x00007610ff247816 */ /* 0x001fcc0000000024 */
[----:B------:R-:W2:Y:S02]  /*32030*/  @!P4 LDG.E.U8 R36, desc[UR54][R12.64+0x98] ;  /* 0x000098360c24c981 */ /* 0x000ea4000c1e1100 */
        /* <DEDUP_REMOVED lines=27> */
[----:B------:R-:W-:Y:S01]  /*321f0*/  PRMT R38, RZ, 0x7610, R38 ;  /* 0x00007610ff267816 */ /* 0x000fe20000000026 */
        /* <DEDUP_REMOVED lines=27> */
[----:B0-----:R-:W-:Y:S01]  /*323b0*/  PRMT R38, RZ, 0x7610, R38 ;  /* 0x00007610ff267816 */ /* 0x001fe20000000026 */
[----:B------:R-:W0:Y:S05]  /*323c0*/  @!P5 LDC.64 R36, c[0x0][0x5c0] ;  /* 0x00017000ff24db82 */ /* 0x000e2a0000000a00 */
        /* <DEDUP_REMOVED lines=24> */
[----:B------:R-:W3:Y:S01]  /*32550*/  @!P2 LDG.E.U8 R36, desc[UR54][R14.64+0x89] ;  /* 0x000089360e24a981 */ /* 0x000ee2000c1e1100 */
[----:B------:R-:W-:Y:S02]  /*32560*/  PRMT R38, RZ, 0x7610, R38 ;  /* 0x00007610ff267816 */ /* 0x000fe40000000026 */
        /* <DEDUP_REMOVED lines=8> */
[----:B------:R0:W-:Y:S04]  /*325f0*/  @!P2 STG.E.U8 desc[UR54][R166.64+0x89], R36 ;  /* 0x00008924a600a986 */ /* 0x0001e8000c101136 */
        /* <DEDUP_REMOVED lines=13> */
[----:B0-----:R-:W-:Y:S01]  /*326d0*/  PRMT R38, RZ, 0x7610, R38 ;  /* 0x00007610ff267816 */ /* 0x001fe20000000026 */
[----:B------:R-:W0:Y:S05]  /*326e0*/  @!P5 LDC.64 R36, c[0x0][0x5c0] ;  /* 0x00017000ff24db82 */ /* 0x000e2a0000000a00 */
[----:B------:R-:W2:Y:S01]  /*326f0*/  @!P5 LDG.E.U8 R38, desc[UR54][R16.64+0x89] ;  /* 0x000089361026d981 */ /* 0x000ea2000c1e1100 */
        /* <DEDUP_REMOVED lines=8> */
[----:B------:R-:W-:Y:S01]  /*32780*/  LOP3.LUT P4, RZ, R0, 0x4000000, RZ, 0xc0, !PT ;  /* 0x0400000000ff7812 */ /* 0x000fe2000788c0ff */
[----:B------:R-:W2:Y:S01]  /*32790*/  LDL.LU R39, [R1+0x7e0] ;  /* 0x0007e00001277983 */ /* 0x000ea20000300800 */
        /* <DEDUP_REMOVED lines=9> */
[----:B------:R-:W-:Y:S02]  /*32830*/  PRMT R38, RZ, 0x7610, R38 ;  /* 0x00007610ff267816 */ /* 0x000fe40000000026 */
[----:B------:R-:W-:Y:S01]  /*32840*/  LOP3.LUT P5, RZ, R0, 0x800000, RZ, 0xc0, !PT ;  /* 0x0080000000ff7812 */ /* 0x000fe200078ac0ff */
[----:B------:R-:W3:Y:S01]  /*32850*/  LDL.LU R158, [R1+0x7e4] ;  /* 0x0007e400019e7983 */ /* 0x000ee20000300800 */
        /* <DEDUP_REMOVED lines=12> */
[----:B------:R0:W-:Y:S04]  /*32920*/  @!P2 STG.E.U8 desc[UR54][R192.64+0x91], R36 ;  /* 0x00009124c000a986 */ /* 0x0001e8000c101136 */
[----:B------:R-:W2:Y:S01]  /*32930*/  @!P4 LDG.E.U8 R38, desc[UR54][R16.64+0x90] ;  /* 0x000090361026c981 */ /* 0x000ea2000c1e1100 */
[----:B0-----:R-:W0:Y:S02]  /*32940*/  @!P4 LDC.64 R36, c[0x0][0x5c0] ;  /* 0x00017000ff24cb82 */ /* 0x001e240000000a00 */
        /* <DEDUP_REMOVED lines=11> */
[----:B0-----:R-:W-:Y:S01]  /*32a00*/  PRMT R38, RZ, 0x7610, R38 ;  /* 0x00007610ff267816 */ /* 0x001fe20000000026 */
[----:B------:R-:W0:Y:S05]  /*32a10*/  @!P5 LDC.64 R36, c[0x0][0x5c0] ;  /* 0x00017000ff24db82 */ /* 0x000e2a0000000a00 */
        /* <DEDUP_REMOVED lines=19> */
[----:B------:R-:W-:Y:S02]  /*32b50*/  PRMT R38, RZ, 0x7610, R38 ;  /* 0x00007610ff267816 */ /* 0x000fe40000000026 */
[----:B------:R-:W-:Y:S01]  /*32b60*/  LOP3.LUT P5, RZ, R0, 0x40000, RZ, 0xc0, !PT ;  /* 0x0004000000ff7812 */ /* 0x000fe200078ac0ff */
[----:B------:R-:W4:Y:S01]  /*32b70*/  LDL.LU R159, [R1+0x7f4] ;  /* 0x0007f400019f7983 */ /* 0x000f220000300800 */
        /* <DEDUP_REMOVED lines=47> */
[----:B------:R-:W-:Y:S02]  /*32e70*/  PRMT R38, RZ, 0x7610, R38 ;  /* 0x00007610ff267816 */ /* 0x000fe40000000026 */
        /* <DEDUP_REMOVED lines=160> */
[----:B------:R-:W-:Y:S02]  /*33880*/  FFMA R36, R158, UR51, R36 ;  /* 0x000000339e247c23 */ /* 0x000fe40008000024 */
        /* <DEDUP_REMOVED lines=11> */
[----:B------:R-:W-:Y:S02]  /*33940*/  FFMA R38, R159, UR51, R38 ;  /* 0x000000339f267c23 */ /* 0x000fe40008000026 */
[----:B------:R-:W4:Y:S01]  /*33950*/  LDL.LU R159, [R1+0x83c] ;  /* 0x00083c00019f7983 */ /* 0x000f220000300800 */
[----:B------:R-:W-:-:S03]  /*33960*/  LOP3.LUT P2, RZ, R3, 0x100, RZ, 0xc0, !PT ;  /* 0x0000010003ff7812 */ /* 0x000fc6000784c0ff */
[----:B------:R-:W4:Y:S01]  /*33970*/  LDL.LU R163, [R1+0x840] ;  /* 0x0008400001a37983 */ /* 0x000f220000300800 */
[----:B------:R-:W-:-:S03]  /*33980*/  F2FP.SATFINITE.E4M3.F32.PACK_AB_MERGE_C R38, RZ, R38, RZ ;  /* 0x00000026ff26723e */ /* 0x000fc600048070ff */
[----:B------:R-:W4:Y:S04]  /*33990*/  LDL.LU.64 R164, [R1+0xc8] ;  /* 0x0000c80001a47983 */ /* 0x000f280000300a00 */
        /* <DEDUP_REMOVED lines=17> */
[----:B------:R-:W-:-:S03]  /*33ab0*/  @!P5 IMAD.WIDE.U32 R36, R10, 0x180, R36 ;  /* 0x000001800a24d825 */ /* 0x000fc600078e0024 */
[----:B0-----:R-:W-:Y:S02]  /*33ac0*/  @!P5 IADD3 R36, P6, R36, R38, RZ ;  /* 0x000000262424d210 */ /* 0x001fe40007fde0ff */
[----:B------:R-:W-:-:S06]  /*33ad0*/  PRMT R38, RZ, 0x7610, R38 ;  /* 0x00007610ff267816 */ /* 0x000fcc0000000026 */
[----:B------:R-:W2:Y:S01]  /*33ae0*/  @!P5 LDG.E.U8 R38, desc[UR54][R22.64+0x80] ;  /* 0x000080361626d981 */ /* 0x000ea2000c1e1100 */
[----:B------:R-:W-:-:S05]  /*33af0*/  @!P5 IMAD R48, R11, 0x180, RZ ;  /* 0x000001800b30d824 */ /* 0x000fca00078e02ff */
[----:B------:R-:W-:Y:S02]  /*33b00*/  @!P5 IADD3.X R37, R39, R37, R48, P6, !PT ;  /* 0x000000252725d210 */ /* 0x000fe400037fe430 */
[----:B--2---:R-:W-:-:S04]  /*33b10*/  LOP3.LUT R38, R38, 0xff, RZ, 0xc0, !PT ;  /* 0x000000ff26267812 */ /* 0x004fc800078ec0ff */
[----:B------:R-:W-:-:S05]  /*33b20*/  F2FP.F16.E4M3.UNPACK_B R38, R38 ;  /* 0x00000026ff26723e */ /* 0x000fca00020006ff */
[----:B------:R-:W-:-:S05]  /*33b30*/  HADD2.F32 R38, -RZ, R38.H0_H0 ;  /* 0x20000026ff267230 */ /* 0x000fca0000004100 */
[----:B------:R-:W-:-:S04]  /*33b40*/  FMUL R38, R38, UR50 ;  /* 0x0000003226267c20 */ /* 0x000fc80008400000 */
[----:B---3--:R-:W-:Y:S01]  /*33b50*/  FFMA R38, R158, UR51, R38 ;  /* 0x000000339e267c23 */ /* 0x008fe20008000026 */
[----:B------:R-:W-:Y:S01]  /*33b60*/  LOP3.LUT P4, RZ, R3, 0x40, RZ, 0xc0, !PT ;  /* 0x0000004003ff7812 */ /* 0x000fe2000788c0ff */
[----:B------:R-:W2:Y:S04]  /*33b70*/  LDL.LU R158, [R1+0x844] ;  /* 0x00084400019e7983 */ /* 0x000ea80000300800 */
[----:B------:R-:W3:Y:S01]  /*33b80*/  LDL.LU.64 R160, [R1+0xc0] ;  /* 0x0000c00001a07983 */ /* 0x000ee20000300a00 */
        /* <DEDUP_REMOVED lines=9> */
[----:B------:R-:W4:Y:S01]  /*33c20*/  @!P5 LDG.E.U8 R38, desc[UR54][R22.64+0x81] ;  /* 0x000081361626d981 */ /* 0x000f22000c1e1100 */
[----:B------:R-:W-:-:S05]  /*33c30*/  @!P5 IMAD R48, R11, 0x180, RZ ;  /* 0x000001800b30d824 */ /* 0x000fca00078e02ff */
[----:B------:R-:W-:Y:S02]  /*33c40*/  @!P5 IADD3.X R37, R39, R37, R48, P6, !PT ;  /* 0x000000252725d210 */ /* 0x000fe400037fe430 */
[----:B----4-:R-:W-:-:S04]  /*33c50*/  LOP3.LUT R38, R38, 0xff, RZ, 0xc0, !PT ;  /* 0x000000ff26267812 */ /* 0x010fc800078ec0ff */
[----:B------:R-:W-:-:S05]  /*33c60*/  F2FP.F16.E4M3.UNPACK_B R38, R38 ;  /* 0x00000026ff26723e */ /* 0x000fca00020006ff */
[----:B------:R-:W-:-:S05]  /*33c70*/  HADD2.F32 R38, -RZ, R38.H0_H0 ;  /* 0x20000026ff267230 */ /* 0x000fca0000004100 */
[----:B------:R-:W-:-:S04]  /*33c80*/  FMUL R38, R38, UR50 ;  /* 0x0000003226267c20 */ /* 0x000fc80008400000 */
[----:B------:R-:W-:Y:S02]  /*33c90*/  FFMA R38, R159, UR51, R38 ;  /* 0x000000339f267c23 */ /* 0x000fe40008000026 */
        /* <DEDUP_REMOVED lines=16> */
[----:B------:R-:W-:Y:S01]  /*33da0*/  @!P5 IMAD.MOV.U32 R37, RZ, RZ, R31 ;  /* 0x000000ffff25d224 */ /* 0x000fe200078e001f */
[----:B--2---:R-:W-:-:S04]  /*33db0*/  LOP3.LUT R36, R36, 0xff, RZ, 0xc0, !PT ;  /* 0x000000ff24247812 */ /* 0x004fc800078ec0ff */
[----:B------:R-:W-:-:S05]  /*33dc0*/  F2FP.F16.E4M3.UNPACK_B R36, R36 ;  /* 0x00000024ff24723e */ /* 0x000fca00020006ff */
[----:B------:R-:W-:-:S05]  /*33dd0*/  HADD2.F32 R36, -RZ, R36.H0_H0 ;  /* 0x20000024ff247230 */ /* 0x000fca0000004100 */
[----:B------:R-:W-:-:S04]  /*33de0*/  FMUL R36, R36, UR50 ;  /* 0x0000003224247c20 */ /* 0x000fc80008400000 */
[----:B------:R-:W-:Y:S01]  /*33df0*/  FFMA R36, R158, UR51, R36 ;  /* 0x000000339e247c23 */ /* 0x000fe20008000024 */
[----:B------:R-:W-:Y:S01]  /*33e00*/  @!P5 IMAD R48, R11, 0x180, RZ ;  /* 0x000001800b30d824 */ /* 0x000fe200078e02ff */
[----:B------:R-:W2:Y:S01]  /*33e10*/  LDL.LU R158, [R1+0x84c] ;  /* 0x00084c00019e7983 */ /* 0x000ea20000300800 */
[----:B------:R-:W-:-:S03]  /*33e20*/  LOP3.LUT P2, RZ, R3, 0x20, RZ, 0xc0, !PT ;  /* 0x0000002003ff7812 */ /* 0x000fc6000784c0ff */
[----:B------:R-:W2:Y:S01]  /*33e30*/  LDL.LU R163, [R1+0x850] ;  /* 0x0008500001a37983 */ /* 0x000ea20000300800 */
[----:B------:R-:W-:-:S03]  /*33e40*/  F2FP.SATFINITE.E4M3.F32.PACK_AB_MERGE_C R36, RZ, R36, RZ ;  /* 0x00000024ff24723e */ /* 0x000fc600048070ff */
[----:B------:R-:W2:Y:S04]  /*33e50*/  LDL.LU.64 R164, [R1+0xd0] ;  /* 0x0000d00001a47983 */ /* 0x000ea80000300a00 */
[----:B---3--:R1:W-:Y:S02]  /*33e60*/  @!P4 STG.E.U8 desc[UR54][R160.64+0x81], R36 ;  /* 0x00008124a000c986 */ /* 0x0083e4000c101136 */
[----:B-1----:R-:W-:-:S04]  /*33e70*/  @!P5 IMAD.MOV.U32 R36, RZ, RZ, R24 ;  /* 0x000000ffff24d224 */ /* 0x002fc800078e0018 */
[----:B------:R-:W-:-:S03]  /*33e80*/  @!P5 IMAD.WIDE.U32 R36, R10, 0x180, R36 ;  /* 0x000001800a24d825 */ /* 0x000fc600078e0024 */
[----:B0-----:R-:W-:Y:S02]  /*33e90*/  @!P5 IADD3 R36, P6, R36, R38, RZ ;  /* 0x000000262424d210 */ /* 0x001fe40007fde0ff */
[----:B------:R-:W-:-:S06]  /*33ea0*/  PRMT R38, RZ, 0x7610, R38 ;  /* 0x00007610ff267816 */ /* 0x000fcc0000000026 */
[----:B------:R-:W3:Y:S01]  /*33eb0*/  @!P5 LDG.E.U8 R38, desc[UR54][R22.64+0x88] ;  /* 0x000088361626d981 */ /* 0x000ee2000c1e1100 */
[----:B------:R-:W-:Y:S02]  /*33ec0*/  @!P5 IADD3.X R37, R39, R37, R48, P6, !PT ;  /* 0x000000252725d210 */ /* 0x000fe400037fe430 */
[----:B---3--:R-:W-:-:S04]  /*33ed0*/  LOP3.LUT R38, R38, 0xff, RZ, 0xc0, !PT ;  /* 0x000000ff26267812 */ /* 0x008fc800078ec0ff */
[----:B------:R-:W-:-:S05]  /*33ee0*/  F2FP.F16.E4M3.UNPACK_B R38, R38 ;  /* 0x00000026ff26723e */ /* 0x000fca00020006ff */
[----:B------:R-:W-:-:S05]  /*33ef0*/  HADD2.F32 R38, -RZ, R38.H0_H0 ;  /* 0x20000026ff267230 */ /* 0x000fca0000004100 */
[----:B------:R-:W-:-:S04]  /*33f00*/  FMUL R38, R38, UR50 ;  /* 0x0000003226267c20 */ /* 0x000fc80008400000 */
[----:B----4-:R-:W-:Y:S01]  /*33f10*/  FFMA R38, R159, UR51, R38 ;  /* 0x000000339f267c23 */ /* 0x010fe20008000026 */
[----:B------:R-:W-:Y:S01]  /*33f20*/  LOP3.LUT P4, RZ, R3, 0x8, RZ, 0xc0, !PT ;  /* 0x0000000803ff7812 */ /* 0x000fe2000788c0ff */
[----:B------:R-:W3:Y:S04]  /*33f30*/  LDL.LU R159, [R1+0x854] ;  /* 0x00085400019f7983 */ /* 0x000ee80000300800 */
[----:B------:R-:W4:Y:S01]  /*33f40*/  LDL.LU.64 R160, [R1+0xb8] ;  /* 0x0000b80001a07983 */ /* 0x000f220000300a00 */
        /* <DEDUP_REMOVED lines=16> */
[----:B------:R-:W-:Y:S02]  /*34050*/  FFMA R38, R158, UR51, R38 ;  /* 0x000000339e267c23 */ /* 0x000fe40008000026 */
        /* <DEDUP_REMOVED lines=14> */
[----:B------:R-:W-:-:S13]  /*34140*/  ISETP.LT.OR P5, PT, R30, 0x91, !P0 ;  /* 0x000000911e00780c */ /* 0x000fda00047a1670 */
[----:B------:R-:W0:Y:S01]  /*34150*/  @!P5 LDC.64 R38, c[0x0][0x5c0] ;  /* 0x00017000ff26db82 */ /* 0x000e220000000a00 */
[----:B------:R-:W-:Y:S01]  /*34160*/  @!P5 IMAD.MOV.U32 R37, RZ, RZ, R31 ;  /* 0x000000ffff25d224 */ /* 0x000fe200078e001f */
[----:B---3--:R-:W-:-:S04]  /*34170*/  LOP3.LUT R36, R36, 0xff, RZ, 0xc0, !PT ;  /* 0x000000ff24247812 */ /* 0x008fc800078ec0ff */
[----:B------:R-:W-:-:S05]  /*34180*/  F2FP.F16.E4M3.UNPACK_B R36, R36 ;  /* 0x00000024ff24723e */ /* 0x000fca00020006ff */
[----:B------:R-:W-:-:S05]  /*34190*/  HADD2.F32 R36, -RZ, R36.H0_H0 ;  /* 0x20000024ff247230 */ /* 0x000fca0000004100 */
[----:B------:R-:W-:-:S04]  /*341a0*/  FMUL R36, R36, UR50 ;  /* 0x0000003224247c20 */ /* 0x000fc80008400000 */
[----:B------:R-:W-:Y:S01]  /*341b0*/  FFMA R36, R159, UR51, R36 ;  /* 0x000000339f247c23 */ /* 0x000fe20008000024 */
[----:B------:R-:W-:Y:S01]  /*341c0*/  @!P5 IMAD R48, R11, 0x180, RZ ;  /* 0x000001800b30d824 */ /* 0x000fe200078e02ff */
[----:B------:R-:W3:Y:S01]  /*341d0*/  LDL.LU R159, [R1+0x85c] ;  /* 0x00085c00019f7983 */ /* 0x000ee20000300800 */
[----:B------:R-:W-:-:S03]  /*341e0*/  LOP3.LUT P2, RZ, R3, 0x10, RZ, 0xc0, !PT ;  /* 0x0000001003ff7812 */ /* 0x000fc6000784c0ff */
[----:B------:R-:W3:Y:S01]  /*341f0*/  LDL.LU R163, [R1+0x860] ;  /* 0x0008600001a37983 */ /* 0x000ee20000300800 */
[----:B------:R-:W-:-:S03]  /*34200*/  F2FP.SATFINITE.E4M3.F32.PACK_AB_MERGE_C R36, RZ, R36, RZ ;  /* 0x00000024ff24723e */ /* 0x000fc600048070ff */
[----:B------:R-:W3:Y:S04]  /*34210*/  LDL.LU.64 R164, [R1+0xe0] ;  /* 0x0000e00001a47983 */ /* 0x000ee80000300a00 */
[----:B----4-:R1:W-:Y:S02]  /*34220*/  @!P4 STG.E.U8 desc[UR54][R160.64+0x89], R36 ;  /* 0x00008924a000c986 */ /* 0x0103e4000c101136 */
[----:B-1----:R-:W-:-:S04]  /*34230*/  @!P5 IMAD.MOV.U32 R36, RZ, RZ, R24 ;  /* 0x000000ffff24d224 */ /* 0x002fc800078e0018 */
[----:B------:R-:W-:-:S03]  /*34240*/  @!P5 IMAD.WIDE.U32 R36, R10, 0x180, R36 ;  /* 0x000001800a24d825 */ /* 0x000fc600078e0024 */
[----:B0-----:R-:W-:Y:S02]  /*34250*/  @!P5 IADD3 R36, P6, R36, R38, RZ ;  /* 0x000000262424d210 */ /* 0x001fe40007fde0ff */
[----:B------:R-:W-:-:S06]  /*34260*/  PRMT R38, RZ, 0x7610, R38 ;  /* 0x00007610ff267816 */ /* 0x000fcc0000000026 */
[----:B------:R-:W4:Y:S01]  /*34270*/  @!P5 LDG.E.U8 R38, desc[UR54][R22.64+0x90] ;  /* 0x000090361626d981 */ /* 0x000f22000c1e1100 */
[----:B------:R-:W-:Y:S02]  /*34280*/  @!P5 IADD3.X R37, R39, R37, R48, P6, !PT ;  /* 0x000000252725d210 */ /* 0x000fe400037fe430 */
[----:B----4-:R-:W-:-:S04]  /*34290*/  LOP3.LUT R38, R38, 0xff, RZ, 0xc0, !PT ;  /* 0x000000ff26267812 */ /* 0x010fc800078ec0ff */
[----:B------:R-:W-:-:S05]  /*342a0*/  F2FP.F16.E4M3.UNPACK_B R38, R38 ;  /* 0x00000026ff26723e */ /* 0x000fca00020006ff */
[----:B------:R-:W-:-:S05]  /*342b0*/  HADD2.F32 R38, -RZ, R38.H0_H0 ;  /* 0x20000026ff267230 */ /* 0x000fca0000004100 */
[----:B------:R-:W-:-:S04]  /*342c0*/  FMUL R38, R38, UR50 ;  /* 0x0000003226267c20 */ /* 0x000fc80008400000 */
[----:B--2---:R-:W-:Y:S01]  /*342d0*/  FFMA R38, R158, UR51, R38 ;  /* 0x000000339e267c23 */ /* 0x004fe20008000026 */
[----:B------:R-:W-:Y:S01]  /*342e0*/  LOP3.LUT P4, RZ, R3, 0x2, RZ, 0xc0, !PT ;  /* 0x0000000203ff7812 */ /* 0x000fe2000788c0ff */
[----:B------:R-:W2:Y:S04]  /*342f0*/  LDL.LU R158, [R1+0x864] ;  /* 0x00086400019e7983 */ /* 0x000ea80000300800 */
        /* <DEDUP_REMOVED lines=10> */
[----:B------:R-:W3:Y:S01]  /*343a0*/  @!P5 LDG.E.U8 R38, desc[UR54][R22.64+0x91] ;  /* 0x000091361626d981 */ /* 0x000ee2000c1e1100 */
[----:B------:R-:W-:-:S05]  /*343b0*/  @!P5 IMAD R48, R11, 0x180, RZ ;  /* 0x000001800b30d824 */ /* 0x000fca00078e02ff */
[----:B------:R-:W-:Y:S02]  /*343c0*/  @!P5 IADD3.X R37, R39, R37, R48, P6, !PT ;  /* 0x000000252725d210 */ /* 0x000fe400037fe430 */
        /* <DEDUP_REMOVED lines=26> */
[----:B------:R-:W-:-:S05]  /*34570*/  FFMA R36, R158, UR51, R36 ;  /* 0x000000339e247c23 */ /* 0x000fca0008000024 */
[----:B------:R-:W-:-:S05]  /*34580*/  F2FP.SATFINITE.E4M3.F32.PACK_AB_MERGE_C R36, RZ, R36, RZ ;  /* 0x00000024ff24723e */ /* 0x000fca00048070ff */
[----:B----4-:R1:W-:Y:S02]  /*34590*/  @!P4 STG.E.U8 desc[UR54][R160.64+0x91], R36 ;  /* 0x00009124a000c986 */ /* 0x0103e4000c101136 */
[----:B-1----:R-:W-:Y:S02]  /*345a0*/  @!P5 IMAD.MOV.U32 R36, RZ, RZ, R24 ;  /* 0x000000ffff24d224 */ /* 0x002fe400078e0018 */
[----:B------:R-:W-:Y:S01]  /*345b0*/  @!P5 IMAD R48, R11, 0x180, RZ ;  /* 0x000001800b30d824 */ /* 0x000fe200078e02ff */
[----:B------:R-:W2:Y:S01]  /*345c0*/  LDL.LU R161, [R1+0x86c] ;  /* 0x00086c0001a17983 */ /* 0x000ea20000300800 */
[----:B------:R-:W-:Y:S01]  /*345d0*/  LOP3.LUT P2, RZ, R3, 0x4, RZ, 0xc0, !PT ;  /* 0x0000000403ff7812 */ /* 0x000fe2000784c0ff */
[----:B------:R-:W-:Y:S02]  /*345e0*/  @!P5 IMAD.WIDE.U32 R36, R10, 0x180, R36 ;  /* 0x000001800a24d825 */ /* 0x000fe400078e0024 */
[----:B------:R-:W4:Y:S04]  /*345f0*/  LDL.LU R158, [R1+0x870] ;  /* 0x00087000019e7983 */ /* 0x000f280000300800 */
[----:B------:R-:W4:Y:S01]  /*34600*/  LDL.LU.64 R162, [R1+0xf0] ;  /* 0x0000f00001a27983 */ /* 0x000f220000300a00 */
[----:B0-----:R-:W-:-:S02]  /*34610*/  @!P5 IADD3 R36, P6, R36, R38, RZ ;  /* 0x000000262424d210 */ /* 0x001fc40007fde0ff */
[----:B------:R-:W-:-:S06]  /*34620*/  PRMT R38, RZ, 0x7610, R38 ;  /* 0x00007610ff267816 */ /* 0x000fcc0000000026 */
[----:B------:R-:W3:Y:S01]  /*34630*/  @!P5 LDG.E.U8 R38, desc[UR54][R22.64+0x98] ;  /* 0x000098361626d981 */ /* 0x000ee2000c1e1100 */
[----:B------:R-:W-:Y:S02]  /*34640*/  @!P5 IADD3.X R37, R39, R37, R48, P6, !PT ;  /* 0x000000252725d210 */ /* 0x000fe400037fe430 */
[----:B---3--:R-:W-:-:S04]  /*34650*/  LOP3.LUT R38, R38, 0xff, RZ, 0xc0, !PT ;  /* 0x000000ff26267812 */ /* 0x008fc800078ec0ff */
[----:B------:R-:W-:-:S05]  /*34660*/  F2FP.F16.E4M3.UNPACK_B R38, R38 ;  /* 0x00000026ff26723e */ /* 0x000fca00020006ff */
[----:B------:R-:W-:-:S05]  /*34670*/  HADD2.F32 R38, -RZ, R38.H0_H0 ;  /* 0x20000026ff267230 */ /* 0x000fca0000004100 */
[----:B------:R-:W-:-:S04]  /*34680*/  FMUL R38, R38, UR50 ;  /* 0x0000003226267c20 */ /* 0x000fc80008400000 */
[----:B------:R-:W-:Y:S01]  /*34690*/  FFMA R38, R159, UR51, R38 ;  /* 0x000000339f267c23 */ /* 0x000fe20008000026 */
[----:B------:R-:W-:Y:S01]  /*346a0*/  LOP3.LUT P4, RZ, R33, 0x80000000, RZ, 0xc0, !PT ;  /* 0x8000000021ff7812 */ /* 0x000fe2000788c0ff */
[----:B------:R-:W3:Y:S04]  /*346b0*/  LDL.LU R159, [R1+0x874] ;  /* 0x00087400019f7983 */ /* 0x000ee80000300800 */
        /* <DEDUP_REMOVED lines=28> */
[----:B------:R-:W-:Y:S02]  /*34880*/  ISETP.LT.OR P5, PT, R30, 0xa1, !P3 ;  /* 0x000000a11e00780c */ /* 0x000fe40005fa1670 */
[----:B------:R-:W-:Y:S01]  /*34890*/  PRMT R38, RZ, 0x7610, R38 ;  /* 0x00007610ff267816 */ /* 0x000fe20000000026 */
[----:B------:R-:W4:Y:S01]  /*348a0*/  LDL.LU R158, [R1+0x87c] ;  /* 0x00087c00019e7983 */ /* 0x000f220000300800 */
        /* <DEDUP_REMOVED lines=47> */
[----:B------:R-:W-:Y:S02]  /*34ba0*/  ISETP.LT.OR P5, PT, R30, 0xa9, !P3 ;  /* 0x000000a91e00780c */ /* 0x000fe40005fa1670 */
[----:B------:R-:W-:Y:S01]  /*34bb0*/  PRMT R38, RZ, 0x7610, R38 ;  /* 0x00007610ff267816 */ /* 0x000fe20000000026 */
[----:B------:R-:W3:Y:S01]  /*34bc0*/  LDL.LU R159, [R1+0x88c] ;  /* 0x00088c00019f7983 */ /* 0x000ee20000300800 */
        /* <DEDUP_REMOVED lines=47> */
[----:B------:R-:W-:Y:S02]  /*34ec0*/  ISETP.LT.OR P5, PT, R30, 0xb1, !P3 ;  /* 0x000000b11e00780c */ /* 0x000fe40005fa1670 */
[----:B------:R-:W-:Y:S01]  /*34ed0*/  PRMT R38, RZ, 0x7610, R38 ;  /* 0x00007610ff267816 */ /* 0x000fe20000000026 */
[----:B------:R-:W2:Y:S01]  /*34ee0*/  LDL.LU R161, [R1+0x89c] ;  /* 0x00089c0001a17983 */ /* 0x000ea20000300800 */
        /* <DEDUP_REMOVED lines=10> */
[----:B------:R-:W4:Y:S04]  /*34f90*/  LDL.LU R158, [R1+0x8a0] ;  /* 0x0008a000019e7983 */ /* 0x000f280000300800 */
[----:B------:R-:W4:Y:S01]  /*34fa0*/  LDL.LU.64 R162, [R1] ;  /* 0x0000000001a27983 */ /* 0x000f220000300a00 */
        /* <DEDUP_REMOVED lines=16> */
[----:B------:R-:W-:Y:S02]  /*350b0*/  ISETP.LT.OR P5, PT, R30, 0xb2, !P3 ;  /* 0x000000b21e00780c */ /* 0x000fe40005fa1670 */
[----:B0-----:R-:W-:-:S11]  /*350c0*/  PRMT R38, RZ, 0x7610, R38 ;  /* 0x00007610ff267816 */ /* 0x001fd60000000026 */
[----:B------:R-:W0:Y:S01]  /*350d0*/  @!P5 LDC.64 R36, c[0x0][0x5c0] ;  /* 0x00017000ff24db82 */ /* 0x000e220000000a00 */
[----:B------:R-:W2:Y:S01]  /*350e0*/  @!P5 LDG.E.U8 R38, desc[UR54][R26.64+0xb1] ;  /* 0x0000b1361a26d981 */ /* 0x000ea2000c1e1100 */
[----:B0-----:R-:W-:-:S05]  /*350f0*/  @!P5 IADD3 R36, P6, R24, R36, RZ ;  /* 0x000000241824d210 */ /* 0x001fca0007fde0ff */
[----:B------:R-:W-:Y:S01]  /*35100*/  @!P5 IMAD.X R37, R31, 0x1, R37, P6 ;  /* 0x000000011f25d824 */ /* 0x000fe200030e0625 */
        /* <DEDUP_REMOVED lines=65> */
[C---:B------:R-:W-:Y:S02]  /*35520*/  LOP3.LUT P5, RZ, R34.reuse, 0x8000000, RZ, 0xc0, !PT ;  /* 0x0800000022ff7812 */ /* 0x040fe400078ac0ff */
[----:B------:R-:W-:Y:S01]  /*35530*/  LOP3.LUT P6, RZ, R34, 0x4000000, RZ, 0xc0, !PT ;  /* 0x0400000022ff7812 */ /* 0x000fe200078cc0ff */
        /* <DEDUP_REMOVED lines=10> */
[----:B------:R-:W-:Y:S02]  /*355e0*/  LOP3.LUT P2, RZ, R2, 0x400, RZ, 0xc0, !PT ;  /* 0x0000040002ff7812 */ /* 0x000fe4000784c0ff */
        /* <DEDUP_REMOVED lines=23> */
[----:B------:R0:W-:Y:S04]  /*35760*/  @!P6 STG.E.U8 desc[UR54][R222.64+0xa1], R36 ;  /* 0x0000a124de00e986 */ /* 0x0001e8000c101136 */
[----:B------:R-:W3:Y:S01]  /*35770*/  @!P2 LDG.E.U8 R38, desc[UR54][R16.64+0xa0] ;  /* 0x0000a0361026a981 */ /* 0x000ee2000c1e1100 */
[----:B0-----:R-:W0:Y:S02]  /*35780*/  @!P2 LDC.64 R36, c[0x0][0x5c0] ;  /* 0x00017000ff24ab82 */ /* 0x001e240000000a00 */
[----:B0-----:R-:W-:Y:S02]  /*35790*/  @!P2 IADD3 R36, P5, R218, R36, RZ ;  /* 0x00000024da24a210 */ /* 0x001fe40007fbe0ff */
[----:B------:R-:W4:Y:S03]  /*357a0*/  LDL.LU R218, [R1+0xb0c] ;  /* 0x000b0c0001da7983 */ /* 0x000f260000300800 */
[----:B------:R-:W-:-:S02]  /*357b0*/  @!P2 IMAD.X R37, R219, 0x1, R37, P5 ;  /* 0x00000001db25a824 */ /* 0x000fc400028e0625 */
[----:B------:R-:W4:Y:S04]  /*357c0*/  LDL.LU R219, [R1+0xb08] ;  /* 0x000b080001db7983 */ /* 0x000f280000300800 */
        /* <DEDUP_REMOVED lines=9> */
[----:B0-----:R-:W-:Y:S01]  /*35860*/  PRMT R38, RZ, 0x7610, R38 ;  /* 0x00007610ff267816 */ /* 0x001fe20000000026 */
[----:B------:R-:W0:Y:S05]  /*35870*/  @!P4 LDC.64 R36, c[0x0][0x5c0] ;  /* 0x00017000ff24cb82 */ /* 0x000e2a0000000a00 */
[----:B------:R-:W3:Y:S01]  /*35880*/  @!P4 LDG.E.U8 R38, desc[UR54][R16.64+0xa1] ;  /* 0x0000a1361026c981 */ /* 0x000ee2000c1e1100 */
[----:B0-----:R-:W-:-:S03]  /*35890*/  @!P4 IADD3 R36, P5, R220, R36, RZ ;  /* 0x00000024dc24c210 */ /* 0x001fc60007fbe0ff */
[----:B------:R-:W2:Y:S02]  /*358a0*/  LDL.LU R220, [R1+0xb04] ;  /* 0x000b040001dc7983 */ /* 0x000ea40000300800 */
[----:B------:R-:W-:Y:S01]  /*358b0*/  @!P4 IMAD.X R37, R221, 0x1, R37, P5 ;  /* 0x00000001dd25c824 */ /* 0x000fe200028e0625 */
[----:B------:R-:W-:Y:S01]  /*358c0*/  LOP3.LUT P5, RZ, R34, 0x2000000, RZ, 0xc0, !PT ;  /* 0x0200000022ff7812 */ /* 0x000fe200078ac0ff */
[----:B------:R-:W2:Y:S01]  /*358d0*/  LDL.LU R221, [R1+0xb00] ;  /* 0x000b000001dd7983 */ /* 0x000ea20000300800 */
[----:B---3--:R-:W-:-:S04]  /*358e0*/  LOP3.LUT R38, R38, 0xff, RZ, 0xc0, !PT ;  /* 0x000000ff26267812 */ /* 0x008fc800078ec0ff */
[----:B------:R-:W-:-:S05]  /*358f0*/  F2FP.F16.E4M3.UNPACK_B R38, R38 ;  /* 0x00000026ff26723e */ /* 0x000fca00020006ff */
[----:B------:R-:W-:-:S05]  /*35900*/  HADD2.F32 R38, -RZ, R38.H0_H0 ;  /* 0x20000026ff267230 */ /* 0x000fca0000004100 */
[----:B------:R-:W-:-:S04]  /*35910*/  FMUL R38, R38, UR50 ;  /* 0x0000003226267c20 */ /* 0x000fc80008400000 */
[----:B----4-:R-:W-:Y:S01]  /*35920*/  FFMA R38, R158, UR51, R38 ;  /* 0x000000339e267c23 */ /* 0x010fe20008000026 */
[----:B------:R-:W-:Y:S02]  /*35930*/  LOP3.LUT P6, RZ, R34, 0x800000, RZ, 0xc0, !PT ;  /* 0x0080000022ff7812 */ /* 0x000fe400078cc0ff */
        /* <DEDUP_REMOVED lines=15> */
[----:B--2---:R0:W-:Y:S02]  /*35a30*/  @!P5 STG.E.U8 desc[UR54][R220.64+0xa8], R36 ;  /* 0x0000a824dc00d986 */ /* 0x0041e4000c101136 */
        /* <DEDUP_REMOVED lines=8> */
[----:B------:R0:W-:Y:S04]  /*35ac0*/  @!P6 STG.E.U8 desc[UR54][R218.64+0xa9], R36 ;  /* 0x0000a924da00e986 */ /* 0x0001e8000c101136 */
[----:B------:R-:W2:Y:S01]  /*35ad0*/  @!P2 LDG.E.U8 R38, desc[UR54][R16.64+0xa8] ;  /* 0x0000a8361026a981 */ /* 0x000ea2000c1e1100 */
[----:B0-----:R-:W0:Y:S02]  /*35ae0*/  @!P2 LDC.64 R36, c[0x0][0x5c0] ;  /* 0x00017000ff24ab82 */ /* 0x001e240000000a00 */
[----:B0-----:R-:W-:Y:S02]  /*35af0*/  @!P2 IADD3 R36, P5, R214, R36, RZ ;  /* 0x00000024d624a210 */ /* 0x001fe40007fbe0ff */
[----:B------:R-:W4:Y:S03]  /*35b00*/  LDL.LU R214, [R1+0xafc] ;  /* 0x000afc0001d67983 */ /* 0x000f260000300800 */
[----:B------:R-:W-:-:S02]  /*35b10*/  @!P2 IMAD.X R37, R215, 0x1, R37, P5 ;  /* 0x00000001d725a824 */ /* 0x000fc400028e0625 */
[----:B------:R-:W4:Y:S04]  /*35b20*/  LDL.LU R215, [R1+0xaf8] ;  /* 0x000af80001d77983 */ /* 0x000f280000300800 */
[----:B------:R-:W4:Y:S01]  /*35b30*/  LDL.LU R161, [R1+0x8d8] ;  /* 0x0008d80001a17983 */ /* 0x000f220000300800 */
[----:B--2---:R-:W-:-:S04]  /*35b40*/  LOP3.LUT R38, R38, 0xff, RZ, 0xc0, !PT ;  /* 0x000000ff26267812 */ /* 0x004fc800078ec0ff */
[----:B------:R-:W-:-:S05]  /*35b50*/  F2FP.F16.E4M3.UNPACK_B R38, R38 ;  /* 0x00000026ff26723e */ /* 0x000fca00020006ff */
[----:B------:R-:W-:-:S05]  /*35b60*/  HADD2.F32 R38, -RZ, R38.H0_H0 ;  /* 0x20000026ff267230 */ /* 0x000fca0000004100 */
[----:B------:R-:W-:-:S04]  /*35b70*/  FMUL R38, R38, UR50 ;  /* 0x0000003226267c20 */ /* 0x000fc80008400000 */
[----:B---3--:R-:W-:Y:S02]  /*35b80*/  FFMA R38, R158, UR51, R38 ;  /* 0x000000339e267c23 */ /* 0x008fe40008000026 */
        /* <DEDUP_REMOVED lines=231> */
[--C-:B----4-:R-:W-:Y:S01]  /*36a00*/  FFMA R39, R161, UR51, R38.reuse ;  /* 0x00000033a1277c23 */ /* 0x110fe20008000026 */
[----:B------:R-:W-:Y:S02]  /*36a10*/  PRMT R38, RZ, 0x7610, R38 ;  /* 0x00007610ff267816 */ /* 0x000fe40000000026 */
[----:B------:R-:W-:Y:S02]  /*36a20*/  LOP3.LUT P6, RZ, R34, 0x8, RZ, 0xc0, !PT ;  /* 0x0000000822ff7812 */ /* 0x000fe400078cc0ff */
[----:B------:R-:W-:Y:S01]  /*36a30*/  LOP3.LUT P2, RZ, R0, 0x100, RZ, 0xc0, !PT ;  /* 0x0000010000ff7812 */ /* 0x000fe2000784c0ff */
[----:B------:R-:W3:Y:S01]  /*36a40*/  LDL.LU R161, [R1+0x920] ;  /* 0x0009200001a17983 */ /* 0x000ee20000300800 */
[----:B------:R-:W-:-:S05]  /*36a50*/  F2FP.SATFINITE.E4M3.F32.PACK_AB_MERGE_C R39, RZ, R39, RZ ;  /* 0x00000027ff27723e */ /* 0x000fca00048070ff */
[----:B------:R0:W-:Y:S04]  /*36a60*/  @!P4 STG.E.U8 desc[UR54][R36.64+0xa9], R39 ;  /* 0x0000a9272400c986 */ /* 0x0001e8000c101136 */
[----:B------:R-:W4:Y:S02]  /*36a70*/  @!P5 LDG.E.U8 R38, desc[UR54][R18.64+0xb0] ;  /* 0x0000b0361226d981 */ /* 0x000f24000c1e1100 */
[----:B0-----:R-:W0:Y:S01]  /*36a80*/  @!P2 LDC.64 R36, c[0x0][0x5c0] ;  /* 0x00017000ff24ab82 */ /* 0x001e220000000a00 */
[----:B----4-:R-:W-:-:S04]  /*36a90*/  LOP3.LUT R38, R38, 0xff, RZ, 0xc0, !PT ;  /* 0x000000ff26267812 */ /* 0x010fc800078ec0ff */
[----:B------:R-:W-:-:S05]  /*36aa0*/  F2FP.F16.E4M3.UNPACK_B R38, R38 ;  /* 0x00000026ff26723e */ /* 0x000fca00020006ff */
[----:B------:R-:W-:-:S05]  /*36ab0*/  HADD2.F32 R38, -RZ, R38.H0_H0 ;  /* 0x20000026ff267230 */ /* 0x000fca0000004100 */
[----:B------:R-:W-:-:S04]  /*36ac0*/  FMUL R38, R38, UR50 ;  /* 0x0000003226267c20 */ /* 0x000fc80008400000 */
[----:B------:R-:W-:Y:S01]  /*36ad0*/  FFMA R38, R158, UR51, R38 ;  /* 0x000000339e267c23 */ /* 0x000fe20008000026 */
[----:B------:R-:W-:Y:S01]  /*36ae0*/  LOP3.LUT P4, RZ, R0, 0x40, RZ, 0xc0, !PT ;  /* 0x0000004000ff7812 */ /* 0x000fe2000788c0ff */
[----:B------:R-:W4:Y:S03]  /*36af0*/  LDL.LU R158, [R1+0x924] ;  /* 0x00092400019e7983 */ /* 0x000f260000300800 */
[----:B------:R-:W-:Y:S02]  /*36b00*/  F2FP.SATFINITE.E4M3.F32.PACK_AB_MERGE_C R49, RZ, R38, RZ ;  /* 0x00000026ff31723e */ /* 0x000fe400048070ff */
[----:B------:R-:W-:-:S03]  /*36b10*/  PRMT R38, RZ, 0x7610, R38 ;  /* 0x00007610ff267816 */ /* 0x000fc60000000026 */
[----:B--2---:R-:W-:Y:S04]  /*36b20*/  @!P5 STG.E.U8 desc[UR54][R150.64+0xb0], R49 ;  /* 0x0000b0319600d986 */ /* 0x004fe8000c101136 */
[----:B------:R-:W2:Y:S02]  /*36b30*/  @!P6 LDG.E.U8 R38, desc[UR54][R18.64+0xb1] ;  /* 0x0000b1361226e981 */ /* 0x000ea4000c1e1100 */
[----:B--2---:R-:W-:-:S04]  /*36b40*/  LOP3.LUT R38, R38, 0xff, RZ, 0xc0, !PT ;  /* 0x000000ff26267812 */ /* 0x004fc800078ec0ff */
[----:B------:R-:W-:-:S05]  /*36b50*/  F2FP.F16.E4M3.UNPACK_B R38, R38 ;  /* 0x00000026ff26723e */ /* 0x000fca00020006ff */
[----:B------:R-:W-:-:S05]  /*36b60*/  HADD2.F32 R38, -RZ, R38.H0_H0 ;  /* 0x20000026ff267230 */ /* 0x000fca0000004100 */
[----:B------:R-:W-:-:S04]  /*36b70*/  FMUL R38, R38, UR50 ;  /* 0x0000003226267c20 */ /* 0x000fc80008400000 */
[----:B------:R-:W-:Y:S01]  /*36b80*/  FFMA R38, R159, UR51, R38 ;  /* 0x000000339f267c23 */ /* 0x000fe20008000026 */
[----:B0-----:R-:W-:Y:S01]  /*36b90*/  @!P2 IADD3 R36, P5, R132, R36, RZ ;  /* 0x000000248424a210 */ /* 0x001fe20007fbe0ff */
[----:B------:R-:W2:Y:S03]  /*36ba0*/  LDL.LU R159, [R1+0x928] ;  /* 0x00092800019f7983 */ /* 0x000ea60000300800 */
[----:B------:R-:W-:Y:S02]  /*36bb0*/  F2FP.SATFINITE.E4M3.F32.PACK_AB_MERGE_C R39, RZ, R38, RZ ;  /* 0x00000026ff27723e */ /* 0x000fe400048070ff */
[----:B------:R-:W-:-:S03]  /*36bc0*/  PRMT R38, RZ, 0x7610, R38 ;  /* 0x00007610ff267816 */ /* 0x000fc60000000026 */
[----:B------:R0:W-:Y:S04]  /*36bd0*/  @!P6 STG.E.U8 desc[UR54][R144.64+0xb1], R39 ;  /* 0x0000b1279000e986 */ /* 0x0001e8000c101136 */
[----:B------:R-:W3:Y:S01]  /*36be0*/  @!P2 LDG.E.U8 R38, desc[UR54][R20.64+0xb0] ;  /* 0x0000b0361426a981 */ /* 0x000ee2000c1e1100 */
        /* <DEDUP_REMOVED lines=8> */
[----:B0-----:R-:W-:Y:S02]  /*36c70*/  F2FP.SATFINITE.E4M3.F32.PACK_AB_MERGE_C R39, RZ, R38, RZ ;  /* 0x00000026ff27723e */ /* 0x001fe400048070ff */
[----:B------:R-:W-:-:S03]  /*36c80*/  PRMT R38, RZ, 0x7610, R38 ;  /* 0x00007610ff267816 */ /* 0x000fc60000000026 */
[----:B------:R0:W-:Y:S04]  /*36c90*/  @!P2 STG.E.U8 desc[UR54][R36.64+0xb0], R39 ;  /* 0x0000b0272400a986 */ /* 0x0001e8000c101136 */
[----:B------:R-:W4:Y:S01]  /*36ca0*/  @!P4 LDG.E.U8 R38, desc[UR54][R20.64+0xb1] ;  /* 0x0000b1361426c981 */ /* 0x000f22000c1e1100 */
[----:B0-----:R-:W0:Y:S02]  /*36cb0*/  @!P4 LDC.64 R36, c[0x0][0x5c0] ;  /* 0x00017000ff24cb82 */ /* 0x001e240000000a00 */
[----:B0-----:R-:W-:-:S05]  /*36cc0*/  @!P4 IADD3 R36, P5, R128, R36, RZ ;  /* 0x000000248024c210 */ /* 0x001fca0007fbe0ff */
[----:B------:R-:W-:Y:S01]  /*36cd0*/  @!P4 IMAD.X R37, R129, 0x1, R37, P5 ;  /* 0x000000018125c824 */ /* 0x000fe200028e0625 */
[----:B------:R-:W-:Y:S02]  /*36ce0*/  LOP3.LUT P5, RZ, R34, 0x4, RZ, 0xc0, !PT ;  /* 0x0000000422ff7812 */ /* 0x000fe400078ac0ff */
        /* <DEDUP_REMOVED lines=9> */
[----:B------:R0:W-:Y:S04]  /*36d80*/  @!P4 STG.E.U8 desc[UR54][R36.64+0xb1], R39 ;  /* 0x0000b1272400c986 */ /* 0x0001e8000c101136 */
[----:B------:R-:W2:Y:S01]  /*36d90*/  @!P5 LDG.E.U8 R38, desc[UR54][R18.64+0xb8] ;  /* 0x0000b8361226d981 */ /* 0x000ea2000c1e1100 */
[----:B0-----:R-:W0:Y:S01]  /*36da0*/  @!P2 LDC.64 R36, c[0x0][0x5c0] ;  /* 0x00017000ff24ab82 */ /* 0x001e220000000a00 */
[----:B--2---:R-:W-:-:S04]  /*36db0*/  LOP3.LUT R38, R38, 0xff, RZ, 0xc0, !PT ;  /* 0x000000ff26267812 */ /* 0x004fc800078ec0ff */
[----:B------:R-:W-:-:S05]  /*36dc0*/  F2FP.F16.E4M3.UNPACK_B R38, R38 ;  /* 0x00000026ff26723e */ /* 0x000fca00020006ff */
[----:B------:R-:W-:-:S05]  /*36dd0*/  HADD2.F32 R38, -RZ, R38.H0_H0 ;  /* 0x20000026ff267230 */ /* 0x000fca0000004100 */
[----:B------:R-:W-:-:S04]  /*36de0*/  FMUL R38, R38, UR50 ;  /* 0x0000003226267c20 */ /* 0x000fc80008400000 */
[----:B------:R-:W-:Y:S01]  /*36df0*/  FFMA R38, R159, UR51, R38 ;  /* 0x000000339f267c23 */ /* 0x000fe20008000026 */
[----:B------:R-:W-:Y:S01]  /*36e00*/  LOP3.LUT P4, RZ, R0, 0x4, RZ, 0xc0, !PT ;  /* 0x0000000400ff7812 */ /* 0x000fe2000788c0ff */
[----:B------:R-:W2:Y:S03]  /*36e10*/  LDL.LU R159, [R1+0x934] ;  /* 0x00093400019f7983 */ /* 0x000ea60000300800 */
[----:B------:R-:W-:Y:S02]  /*36e20*/  F2FP.SATFINITE.E4M3.F32.PACK_AB_MERGE_C R49, RZ, R38, RZ ;  /* 0x00000026ff31723e */ /* 0x000fe400048070ff */
[----:B------:R-:W-:-:S03]  /*36e30*/  PRMT R38, RZ, 0x7610, R38 ;  /* 0x00007610ff267816 */ /* 0x000fc60000000026 */
[----:B------:R-:W-:Y:S04]  /*36e40*/  @!P5 STG.E.U8 desc[UR54][R146.64+0xb8], R49 ;  /* 0x0000b8319200d986 */ /* 0x000fe8000c101136 */
[----:B------:R-:W3:Y:S02]  /*36e50*/  @!P6 LDG.E.U8 R38, desc[UR54][R18.64+0xb9] ;  /* 0x0000b9361226e981 */ /* 0x000ee4000c1e1100 */
[----:B---3--:R-:W-:-:S04]  /*36e60*/  LOP3.LUT R38, R38, 0xff, RZ, 0xc0, !PT ;  /* 0x000000ff26267812 */ /* 0x008fc800078ec0ff */
[----:B------:R-:W-:-:S05]  /*36e70*/  F2FP.F16.E4M3.UNPACK_B R38, R38 ;  /* 0x00000026ff26723e */ /* 0x000fca00020006ff */
[----:B------:R-:W-:-:S05]  /*36e80*/  HADD2.F32 R38, -RZ, R38.H0_H0 ;  /* 0x20000026ff267230 */ /* 0x000fca0000004100 */
[----:B------:R-:W-:-:S04]  /*36e90*/  FMUL R38, R38, UR50 ;  /* 0x0000003226267c20 */ /* 0x000fc80008400000 */
[----:B------:R-:W-:-:S05]  /*36ea0*/  FFMA R38, R161, UR51, R38 ;  /* 0x00000033a1267c23 */ /* 0x000fca0008000026 */
[----:B------:R-:W-:Y:S02]  /*36eb0*/  F2FP.SATFINITE.E4M3.F32.PACK_AB_MERGE_C R39, RZ, R38, RZ ;  /* 0x00000026ff27723e */ /* 0x000fe400048070ff */
[----:B------:R-:W-:-:S03]  /*36ec0*/  PRMT R38, RZ, 0x7610, R38 ;  /* 0x00007610ff267816 */ /* 0x000fc60000000026 */
[----:B------:R1:W-:Y:S04]  /*36ed0*/  @!P6 STG.E.U8 desc[UR54][R140.64+0xb9], R39 ;  /* 0x0000b9278c00e986 */ /* 0x0003e8000c101136 */
[----:B------:R-:W3:Y:S01]  /*36ee0*/  @!P2 LDG.E.U8 R38, desc[UR54][R20.64+0xb8] ;  /* 0x0000b8361426a981 */ /* 0x000ee2000c1e1100 */
[----:B0-----:R-:W-:-:S05]  /*36ef0*/  @!P2 IADD3 R36, P5, R126, R36, RZ ;  /* 0x000000247e24a210 */ /* 0x001fca0007fbe0ff */
[----:B------:R-:W-:Y:S01]  /*36f00*/  @!P2 IMAD.X R37, R127, 0x1, R37, P5 ;  /* 0x000000017f25a824 */ /* 0x000fe200028e0625 */
[----:B---3--:R-:W-:-:S04]  /*36f10*/  LOP3.LUT R38, R38, 0xff, RZ, 0xc0, !PT ;  /* 0x000000ff26267812 */ /* 0x008fc800078ec0ff */
[----:B------:R-:W-:-:S05]  /*36f20*/  F2FP.F16.E4M3.UNPACK_B R38, R38 ;  /* 0x00000026ff26723e */ /* 0x000fca00020006ff */
[----:B------:R-:W-:-:S05]  /*36f30*/  HADD2.F32 R38, -RZ, R38.H0_H0 ;  /* 0x20000026ff267230 */ /* 0x000fca0000004100 */
[----:B------:R-:W-:-:S04]  /*36f40*/  FMUL R38, R38, UR50 ;  /* 0x0000003226267c20 */ /* 0x000fc80008400000 */
[----:B----4-:R-:W-:Y:S02]  /*36f50*/  FFMA R38, R158, UR51, R38 ;  /* 0x000000339e267c23 */ /* 0x010fe40008000026 */
[----:B------:R-:W3:Y:S03]  /*36f60*/  LDL.LU R158, [R1+0x938] ;  /* 0x00093800019e7983 */ /* 0x000ee60000300800 */
[----:B-1----:R-:W-:Y:S02]  /*36f70*/  F2FP.SATFINITE.E4M3.F32.PACK_AB_MERGE_C R39, RZ, R38, RZ ;  /* 0x00000026ff27723e */ /* 0x002fe400048070ff */
[----:B------:R-:W-:-:S03]  /*36f80*/  PRMT R38, RZ, 0x7610, R38 ;  /* 0x00007610ff267816 */ /* 0x000fc60000000026 */
[----:B------:R0:W-:Y:S04]  /*36f90*/  @!P2 STG.E.U8 desc[UR54][R36.64+0xb8], R39 ;  /* 0x0000b8272400a986 */ /* 0x0001e8000c101136 */
[----:B------:R-:W4:Y:S01]  /*36fa0*/  @!P4 LDG.E.U8 R38, desc[UR54][R20.64+0xb9] ;  /* 0x0000b9361426c981 */ /* 0x000f22000c1e1100 */
[----:B0-----:R-:W0:Y:S02]  /*36fb0*/  @!P4 LDC.64 R36, c[0x0][0x5c0] ;  /* 0x00017000ff24cb82 */ /* 0x001e240000000a00 */
[----:B0-----:R-:W-:-:S05]  /*36fc0*/  @!P4 IADD3 R36, P5, R121, R36, RZ ;  /* 0x000000247924c210 */ /* 0x001fca0007fbe0ff */
[----:B------:R-:W-:Y:S01]  /*36fd0*/  @!P4 IMAD.X R37, R123, 0x1, R37, P5 ;  /* 0x000000017b25c824 */ /* 0x000fe200028e0625 */
[----:B------:R-:W-:-:S13]  /*36fe0*/  ISETP.LT.OR P5, PT, R30, 0xa1, !P0 ;  /* 0x000000a11e00780c */ /* 0x000fda00047a1670 */
[----:B------:R-:W-:Y:S01]  /*36ff0*/  @!P5 IMAD.MOV.U32 R39, RZ, RZ, R31 ;  /* 0x000000ffff27d224 */ /* 0x000fe200078e001f */
[----:B----4-:R-:W-:-:S04]  /*37000*/  LOP3.LUT R38, R38, 0xff, RZ, 0xc0, !PT ;  /* 0x000000ff26267812 */ /* 0x010fc800078ec0ff */
[----:B------:R-:W-:-:S05]  /*37010*/  F2FP.F16.E4M3.UNPACK_B R38, R38 ;  /* 0x00000026ff26723e */ /* 0x000fca00020006ff */
[----:B------:R-:W-:-:S05]  /*37020*/  HADD2.F32 R38, -RZ, R38.H0_H0 ;  /* 0x20000026ff267230 */ /* 0x000fca0000004100 */
[----:B------:R-:W-:-:S04]  /*37030*/  FMUL R38, R38, UR50 ;  /* 0x0000003226267c20 */ /* 0x000fc80008400000 */
[----:B--2---:R-:W-:Y:S01]  /*37040*/  FFMA R38, R159, UR51, R38 ;  /* 0x000000339f267c23 */ /* 0x004fe20008000026 */
[----:B------:R-:W-:Y:S01]  /*37050*/  @!P5 IMAD R48, R11, 0x180, RZ ;  /* 0x000001800b30d824 */ /* 0x000fe200078e02ff */
[----:B------:R-:W2:Y:S01]  /*37060*/  LDL.LU R159, [R1+0x93c] ;  /* 0x00093c00019f7983 */ /* 0x000ea20000300800 */
[----:B------:R-:W-:-:S03]  /*37070*/  LOP3.LUT P2, RZ, R3, 0x10000, RZ, 0xc0, !PT ;  /* 0x0001000003ff7812 */ /* 0x000fc6000784c0ff */
[----:B------:R-:W4:Y:S01]  /*37080*/  LDL.LU R163, [R1+0x940] ;  /* 0x0009400001a37983 */ /* 0x000f220000300800 */
[----:B------:R-:W-:-:S03]  /*37090*/  F2FP.SATFINITE.E4M3.F32.PACK_AB_MERGE_C R49, RZ, R38, RZ ;  /* 0x00000026ff31723e */ /* 0x000fc600048070ff */
[----:B------:R-:W4:Y:S04]  /*370a0*/  LDL.LU.64 R164, [R1+0x130] ;  /* 0x0001300001a47983 */ /* 0x000f280000300a00 */
[----:B------:R0:W-:Y:S02]  /*370b0*/  @!P4 STG.E.U8 desc[UR54][R36.64+0xb9], R49 ;  /* 0x0000b9312400c986 */ /* 0x0001e4000c101136 */
[----:B0-----:R-:W0:Y:S01]  /*370c0*/  @!P5 LDC.64 R36, c[0x0][0x5c0] ;  /* 0x00017000ff24db82 */ /* 0x001e220000000a00 */
[----:B------:R-:W-:-:S04]  /*370d0*/  @!P5 IMAD.MOV.U32 R38, RZ, RZ, R24 ;  /* 0x000000ffff26d224 */ /* 0x000fc800078e0018 */
        /* <DEDUP_REMOVED lines=31> */
[----:B------:R-:W-:Y:S02]  /*372d0*/  F2FP.SATFINITE.E4M3.F32.PACK_AB_MERGE_C R39, RZ, R38, RZ ;  /* 0x00000026ff27723e */ /* 0x000fe400048070ff */
[----:B------:R-:W-:-:S03]  /*372e0*/  PRMT R38, RZ, 0x7610, R38 ;  /* 0x00007610ff267816 */ /* 0x000fc60000000026 */
[----:B------:R0:W-:Y:S04]  /*372f0*/  @!P5 STG.E.U8 desc[UR54][R36.64+0xa1], R39 ;  /* 0x0000a1272400d986 */ /* 0x0001e8000c101136 */
[----:B------:R-:W4:Y:S02]  /*37300*/  @!P2 LDG.E.U8 R38, desc[UR54][R28.64+0xa0] ;  /* 0x0000a0361c26a981 */ /* 0x000f24000c1e1100 */
[----:B----4-:R-:W-:-:S04]  /*37310*/  LOP3.LUT R38, R38, 0xff, RZ, 0xc0, !PT ;  /* 0x000000ff26267812 */ /* 0x010fc800078ec0ff */
[----:B------:R-:W-:-:S05]  /*37320*/  F2FP.F16.E4M3.UNPACK_B R38, R38 ;  /* 0x00000026ff26723e */ /* 0x000fca00020006ff */
[----:B------:R-:W-:-:S05]  /*37330*/  HADD2.F32 R38, -RZ, R38.H0_H0 ;  /* 0x20000026ff267230 */ /* 0x000fca0000004100 */
[----:B------:R-:W-:-:S04]  /*37340*/  FMUL R38, R38, UR50 ;  /* 0x0000003226267c20 */ /* 0x000fc80008400000 */
[----:B------:R-:W-:-:S05]  /*37350*/  FFMA R38, R163, UR51, R38 ;  /* 0x00000033a3267c23 */ /* 0x000fca0008000026 */
[----:B------:R-:W-:Y:S02]  /*37360*/  F2FP.SATFINITE.E4M3.F32.PACK_AB_MERGE_C R48, RZ, R38, RZ ;  /* 0x00000026ff30723e */ /* 0x000fe400048070ff */
[----:B------:R-:W-:-:S03]  /*37370*/  PRMT R38, RZ, 0x7610, R38 ;  /* 0x00007610ff267816 */ /* 0x000fc60000000026 */
[----:B------:R1:W-:Y:S04]  /*37380*/  @!P2 STG.E.U8 desc[UR54][R164.64+0xa0], R48 ;  /* 0x0000a030a400a986 */ /* 0x0003e8000c101136 */
[----:B------:R-:W4:Y:S01]  /*37390*/  @!P4 LDG.E.U8 R38, desc[UR54][R28.64+0xa1] ;  /* 0x0000a1361c26c981 */ /* 0x000f22000c1e1100 */
[----:B------:R-:W-:-:S13]  /*373a0*/  ISETP.LT.OR P5, PT, R30, 0xa9, !P0 ;  /* 0x000000a91e00780c */ /* 0x000fda00047a1670 */
[----:B0-----:R-:W0:Y:S01]  /*373b0*/  @!P5 LDC.64 R36, c[0x0][0x5c0] ;  /* 0x00017000ff24db82 */ /* 0x001e220000000a00 */
[----:B------:R-:W-:Y:S01]  /*373c0*/  @!P5 IMAD.MOV.U32 R39, RZ, RZ, R31 ;  /* 0x000000ffff27d224 */ /* 0x000fe200078e001f */
[----:B----4-:R-:W-:-:S04]  /*373d0*/  LOP3.LUT R38, R38, 0xff, RZ, 0xc0, !PT ;  /* 0x000000ff26267812 */ /* 0x010fc800078ec0ff */
[----:B------:R-:W-:-:S05]  /*373e0*/  F2FP.F16.E4M3.UNPACK_B R38, R38 ;  /* 0x00000026ff26723e */ /* 0x000fca00020006ff */
[----:B------:R-:W-:-:S05]  /*373f0*/  HADD2.F32 R38, -RZ, R38.H0_H0 ;  /* 0x20000026ff267230 */ /* 0x000fca0000004100 */
[----:B------:R-:W-:-:S04]  /*37400*/  FMUL R38, R38, UR50 ;  /* 0x0000003226267c20 */ /* 0x000fc80008400000 */
[----:B---3--:R-:W-:Y:S01]  /*37410*/  FFMA R38, R158, UR51, R38 ;  /* 0x000000339e267c23 */ /* 0x008fe20008000026 */
[----:B-1----:R-:W-:Y:S01]  /*37420*/  @!P5 IMAD R48, R11, 0x180, RZ ;  /* 0x000001800b30d824 */ /* 0x002fe200078e02ff */
[----:B------:R-:W3:Y:S01]  /*37430*/  LDL.LU R158, [R1+0x94c] ;  /* 0x00094c00019e7983 */ /* 0x000ee20000300800 */
[----:B------:R-:W-:-:S03]  /*37440*/  LOP3.LUT P2, RZ, R3, 0x800, RZ, 0xc0, !PT ;  /* 0x0000080003ff7812 */ /* 0x000fc6000784c0ff */
[----:B------:R-:W4:Y:S01]  /*37450*/  LDL.LU R163, [R1+0x950] ;  /* 0x0009500001a37983 */ /* 0x000f220000300800 */
[----:B------:R-:W-:Y:S01]  /*37460*/  F2FP.SATFINITE.E4M3.F32.PACK_AB_MERGE_C R49, RZ, R38, RZ ;  /* 0x00000026ff31723e */ /* 0x000fe200048070ff */
[----:B------:R-:W-:Y:S02]  /*37470*/  @!P5 IMAD.MOV.U32 R38, RZ, RZ, R24 ;  /* 0x000000ffff26d224 */ /* 0x000fe400078e0018 */
[----:B------:R-:W4:Y:S02]  /*37480*/  LDL.LU.64 R164, [R1+0x120] ;  /* 0x0001200001a47983 */ /* 0x000f240000300a00 */
[----:B------:R-:W-:-:S03]  /*37490*/  @!P5 IMAD.WIDE.U32 R38, R10, 0x180, R38 ;  /* 0x000001800a26d825 */ /* 0x000fc600078e0026 */
[----:B0-----:R-:W-:Y:S02]  /*374a0*/  @!P5 IADD3 R36, P6, R38, R36, RZ ;  /* 0x000000242624d210 */ /* 0x001fe40007fde0ff */
[----:B------:R-:W-:Y:S01]  /*374b0*/  PRMT R38, RZ, 0x7610, R38 ;  /* 0x00007610ff267816 */ /* 0x000fe20000000026 */
[----:B------:R0:W-:Y:S05]  /*374c0*/  @!P4 STG.E.U8 desc[UR54][R160.64+0xa1], R49 ;  /* 0x0000a131a000c986 */ /* 0x0001ea000c101136 */
[----:B------:R-:W2:Y:S01]  /*374d0*/  @!P5 LDG.E.U8 R38, desc[UR54][R22.64+0xa8] ;  /* 0x0000a8361626d981 */ /* 0x000ea2000c1e1100 */
[----:B------:R-:W-:Y:S02]  /*374e0*/  @!P5 IADD3.X R37, R37, R39, R48, P6, !PT ;  /* 0x000000272525d210 */ /* 0x000fe400037fe430 */
[----:B--2---:R-:W-:-:S04]  /*374f0*/  LOP3.LUT R38, R38, 0xff, RZ, 0xc0, !PT ;  /* 0x000000ff26267812 */ /* 0x004fc800078ec0ff */
[----:B------:R-:W-:-:S05]  /*37500*/  F2FP.F16.E4M3.UNPACK_B R38, R38 ;  /* 0x00000026ff26723e */ /* 0x000fca00020006ff */
[----:B------:R-:W-:-:S05]  /*37510*/  HADD2.F32 R38, -RZ, R38.H0_H0 ;  /* 0x20000026ff267230 */ /* 0x000fca0000004100 */
[----:B------:R-:W-:-:S04]  /*37520*/  FMUL R38, R38, UR50 ;  /* 0x0000003226267c20 */ /* 0x000fc80008400000 */
[----:B------:R-:W-:Y:S01]  /*37530*/  FFMA R38, R159, UR51, R38 ;  /* 0x000000339f267c23 */ /* 0x000fe20008000026 */
[----:B------:R-:W-:Y:S01]  /*37540*/  LOP3.LUT P4, RZ, R3, 0x200, RZ, 0xc0, !PT ;  /* 0x0000020003ff7812 */ /* 0x000fe2000788c0ff */
[----:B------:R-:W2:Y:S04]  /*37550*/  LDL.LU R159, [R1+0x954] ;  /* 0x00095400019f7983 */ /* 0x000ea80000300800 */
[----:B0-----:R-:W2:Y:S01]  /*37560*/  LDL.LU.64 R160, [R1+0x118] ;  /* 0x0001180001a07983 */ /* 0x001ea20000300a00 */
        /* <DEDUP_REMOVED lines=38> */
[----:B--2---:R-:W-:Y:S01]  /*377d0*/  FFMA R38, R159, UR51, R38 ;  /* 0x000000339f267c23 */ /* 0x004fe20008000026 */
[----:B-1----:R-:W-:Y:S01]  /*377e0*/  @!P5 IMAD R48, R11, 0x180, RZ ;  /* 0x000001800b30d824 */ /* 0x002fe200078e02ff */
[----:B------:R-:W2:Y:S01]  /*377f0*/  LDL.LU R159, [R1+0x95c] ;  /* 0x00095c00019f7983 */ /* 0x000ea20000300800 */
        /* <DEDUP_REMOVED lines=18> */
[----:B0-----:R-:W3:Y:S01]  /*37920*/  LDL.LU.64 R160, [R1+0x108] ;  /* 0x0001080001a07983 */ /* 0x001ee20000300a00 */
        /* <DEDUP_REMOVED lines=29> */
[----:B------:R-:W-:Y:S04]  /*37b00*/  @!P2 STG.E.U8 desc[UR54][R164.64+0xb0], R48 ;  /* 0x0000b030a400a986 */ /* 0x000fe8000c101136 */
[----:B------:R-:W4:Y:S01]  /*37b10*/  @!P4 LDG.E.U8 R38, desc[UR54][R28.64+0xb1] ;  /* 0x0000b1361c26c981 */ /* 0x000f22000c1e1100 */
[----:B------:R-:W-:-:S13]  /*37b20*/  ISETP.LT.OR P5, PT, R30, 0xb9, !P0 ;  /* 0x000000b91e00780c */ /* 0x000fda00047a1670 */
[----:B0-----:R-:W0:Y:S01]  /*37b30*/  @!P5 LDC.64 R36, c[0x0][0x5c0] ;  /* 0x00017000ff24db82 */ /* 0x001e220000000a00 */
[----:B------:R-:W-:Y:S01]  /*37b40*/  @!P5 IMAD.MOV.U32 R39, RZ, RZ, R31 ;  /* 0x000000ffff27d224 */ /* 0x000fe200078e001f */
[----:B------:R-:W-:Y:S02]  /*37b50*/  LOP3.LUT P2, RZ, R33, 0x40000000, RZ, 0xc0, !PT ;  /* 0x4000000021ff7812 */ /* 0x000fe4000784c0ff */
[----:B----4-:R-:W-:-:S04]  /*37b60*/  LOP3.LUT R38, R38, 0xff, RZ, 0xc0, !PT ;  /* 0x000000ff26267812 */ /* 0x010fc800078ec0ff */
[----:B------:R-:W-:-:S05]  /*37b70*/  F2FP.F16.E4M3.UNPACK_B R38, R38 ;  /* 0x00000026ff26723e */ /* 0x000fca00020006ff */
[----:B------:R-:W-:-:S05]  /*37b80*/  HADD2.F32 R38, -RZ, R38.H0_H0 ;  /* 0x20000026ff267230 */ /* 0x000fca0000004100 */
[----:B------:R-:W-:-:S04]  /*37b90*/  FMUL R38, R38, UR50 ;  /* 0x0000003226267c20 */ /* 0x000fc80008400000 */
[----:B---3--:R-:W-:Y:S02]  /*37ba0*/  FFMA R38, R158, UR51, R38 ;  /* 0x000000339e267c23 */ /* 0x008fe40008000026 */
[----:B------:R-:W3:Y:S04]  /*37bb0*/  LDL.LU R158, [R1+0x96c] ;  /* 0x00096c00019e7983 */ /* 0x000ee80000300800 */
[----:B------:R-:W4:Y:S01]  /*37bc0*/  LDL.LU R163, [R1+0x970] ;  /* 0x0009700001a37983 */ /* 0x000f220000300800 */
[----:B------:R-:W-:Y:S01]  /*37bd0*/  F2FP.SATFINITE.E4M3.F32.PACK_AB_MERGE_C R49, RZ, R38, RZ ;  /* 0x00000026ff31723e */ /* 0x000fe200048070ff */
[----:B------:R-:W-:-:S04]  /*37be0*/  @!P5 IMAD.MOV.U32 R38, RZ, RZ, R24 ;  /* 0x000000ffff26d224 */ /* 0x000fc800078e0018 */
[----:B------:R-:W-:Y:S01]  /*37bf0*/  @!P5 IMAD.WIDE.U32 R38, R10, 0x180, R38 ;  /* 0x000001800a26d825 */ /* 0x000fe200078e0026 */
[----:B------:R1:W-:Y:S01]  /*37c00*/  @!P4 STG.E.U8 desc[UR54][R160.64+0xb1], R49 ;  /* 0x0000b131a000c986 */ /* 0x0003e2000c101136 */
[----:B------:R-:W-:Y:S02]  /*37c10*/  LOP3.LUT P4, RZ, R33, 0x8000000, RZ, 0xc0, !PT ;  /* 0x0800000021ff7812 */ /* 0x000fe4000788c0ff */
[----:B------:R-:W-:Y:S01]  /*37c20*/  @!P5 IMAD R33, R11, 0x180, RZ ;  /* 0x000001800b21d824 */ /* 0x000fe200078e02ff */
[----:B0-----:R-:W-:-:S04]  /*37c30*/  @!P5 IADD3 R36, P6, R38, R36, RZ ;  /* 0x000000242624d210 */ /* 0x001fc80007fde0ff */
[--C-:B------:R-:W-:Y:S02]  /*37c40*/  @!P5 IADD3.X R37, R37, R39, R33.reuse, P6, !PT ;  /* 0x000000272525d210 */ /* 0x100fe400037fe421 */
[----:B------:R-:W-:Y:S01]  /*37c50*/  PRMT R33, RZ, 0x7610, R33 ;  /* 0x00007610ff217816 */ /* 0x000fe20000000021 */
[----:B-1----:R-:W4:Y:S05]  /*37c60*/  LDL.LU.64 R160, [R1+0x100] ;  /* 0x0001000001a07983 */ /* 0x002f2a0000300a00 */
[----:B------:R-:W2:Y:S02]  /*37c70*/  @!P5 LDG.E.U8 R33, desc[UR54][R22.64+0xb8] ;  /* 0x0000b8361621d981 */ /* 0x000ea4000c1e1100 */
[----:B--2---:R-:W-:-:S04]  /*37c80*/  LOP3.LUT R33, R33, 0xff, RZ, 0xc0, !PT ;  /* 0x000000ff21217812 */ /* 0x004fc800078ec0ff */
[----:B------:R-:W-:-:S05]  /*37c90*/  F2FP.F16.E4M3.UNPACK_B R33, R33 ;  /* 0x00000021ff21723e */ /* 0x000fca00020006ff */
[----:B------:R-:W-:-:S05]  /*37ca0*/  HADD2.F32 R33, -RZ, R33.H0_H0 ;  /* 0x20000021ff217230 */ /* 0x000fca0000004100 */
[----:B------:R-:W-:-:S04]  /*37cb0*/  FMUL R33, R33, UR50 ;  /* 0x0000003221217c20 */ /* 0x000fc80008400000 */
[----:B------:R-:W-:Y:S02]  /*37cc0*/  FFMA R33, R159, UR51, R33 ;  /* 0x000000339f217c23 */ /* 0x000fe40008000021 */
[----:B------:R-:W2:Y:S04]  /*37cd0*/  LDL.LU R159, [R1+0x974] ;  /* 0x00097400019f7983 */ /* 0x000ea80000300800 */
[----:B------:R-:W2:Y:S01]  /*37ce0*/  LDL.LU.64 R164, [R1+0xf8] ;  /* 0x0000f80001a47983 */ /* 0x000ea20000300a00 */
        /* <DEDUP_REMOVED lines=11> */
[----:B------:R-:W3:Y:S02]  /*37da0*/  @!P5 LDG.E.U8 R33, desc[UR54][R22.64+0xb9] ;  /* 0x0000b9361621d981 */ /* 0x000ee4000c1e1100 */
        /* <DEDUP_REMOVED lines=8> */
[----:B------:R-:W-:Y:S04]  /*37e30*/  @!P5 STG.E.U8 desc[UR54][R36.64+0xb9], R39 ;  /* 0x0000b9272400d986 */ /* 0x000fe8000c101136 */
        /* <DEDUP_REMOVED lines=10> */
[----:B------:R-:W-:-:S03]  /*37ee0*/  ISETP.LT.OR P5, PT, R30, 0xc1, !P3 ;  /* 0x000000c11e00780c */ /* 0x000fc60005fa1670 */
[----:B0-----:R-:W3:Y:S10]  /*37ef0*/  LDL.LU R161, [R1+0x97c] ;  /* 0x00097c0001a17983 */ /* 0x001ef40000300800 */
[----:B------:R-:W0:Y:S01]  /*37f00*/  @!P5 LDC.64 R36, c[0x0][0x5c0] ;  /* 0x00017000ff24db82 */ /* 0x000e220000000a00 */
[----:B----4-:R-:W-:-:S04]  /*37f10*/  LOP3.LUT R33, R33, 0xff, RZ, 0xc0, !PT ;  /* 0x000000ff21217812 */ /* 0x010fc800078ec0ff */
[----:B------:R-:W-:-:S05]  /*37f20*/  F2FP.F16.E4M3.UNPACK_B R33, R33 ;  /* 0x00000021ff21723e */ /* 0x000fca00020006ff */
[----:B------:R-:W-:-:S05]  /*37f30*/  HADD2.F32 R33, -RZ, R33.H0_H0 ;  /* 0x20000021ff217230 */ /* 0x000fca0000004100 */
[----:B------:R-:W-:-:S04]  /*37f40*/  FMUL R33, R33, UR50 ;  /* 0x0000003221217c20 */ /* 0x000fc80008400000 */
[----:B--2---:R-:W-:Y:S01]  /*37f50*/  FFMA R33, R159, UR51, R33 ;  /* 0x000000339f217c23 */ /* 0x004fe20008000021 */
[----:B0-----:R-:W-:Y:S02]  /*37f60*/  @!P5 IADD3 R36, P6, R24, R36, RZ ;  /* 0x000000241824d210 */ /* 0x001fe40007fde0ff */
[----:B------:R-:W-:Y:S01]  /*37f70*/  LOP3.LUT P2, RZ, R34, 0x20000, RZ, 0xc0, !PT ;  /* 0x0002000022ff7812 */ /* 0x000fe2000784c0ff */
[----:B------:R-:W2:Y:S01]  /*37f80*/  LDL.LU R159, [R1+0x980] ;  /* 0x00098000019f7983 */ /* 0x000ea20000300800 */
[----:B------:R-:W-:Y:S02]  /*37f90*/  F2FP.SATFINITE.E4M3.F32.PACK_AB_MERGE_C R39, RZ, R33, RZ ;  /* 0x00000021ff27723e */ /* 0x000fe400048070ff */
[----:B------:R-:W-:-:S03]  /*37fa0*/  PRMT R33, RZ, 0x7610, R33 ;  /* 0x00007610ff217816 */ /* 0x000fc60000000021 */
[----:B------:R0:W-:Y:S04]  /*37fb0*/  @!P4 STG.E.U8 desc[UR54][R164.64+0xb9], R39 ;  /* 0x0000b927a400c986 */ /* 0x0001e8000c101136 */
[----:B------:R-:W4:Y:S01]  /*37fc0*/  @!P5 LDG.E.U8 R33, desc[UR54][R26.64+0xc0] ;  /* 0x0000c0361a21d981 */ /* 0x000f22000c1e1100 */
        /* <DEDUP_REMOVED lines=8> */
[----:B0-----:R-:W-:-:S05]  /*38050*/  F2FP.SATFINITE.E4M3.F32.PACK_AB_MERGE_C R39, RZ, R33, RZ ;  /* 0x00000021ff27723e */ /* 0x001fca00048070ff */
[----:B------:R0:W-:Y:S01]  /*38060*/  @!P5 STG.E.U8 desc[UR54][R36.64+0xc0], R39 ;  /* 0x0000c0272400d986 */ /* 0x0001e2000c101136 */
[----:B------:R-:W-:Y:S02]  /*38070*/  ISETP.LT.OR P5, PT, R30, 0xc2, !P3 ;  /* 0x000000c21e00780c */ /* 0x000fe40005fa1670 */
[----:B------:R-:W-:-:S11]  /*38080*/  PRMT R33, RZ, 0x7610, R33 ;  /* 0x00007610ff217816 */ /* 0x000fd60000000021 */
        /* <DEDUP_REMOVED lines=10> */
[----:B------:R-:W-:Y:S02]  /*38130*/  F2FP.SATFINITE.E4M3.F32.PACK_AB_MERGE_C R39, RZ, R33, RZ ;  /* 0x00000021ff27723e */ /* 0x000fe400048070ff */
[----:B------:R-:W-:-:S03]  /*38140*/  PRMT R33, RZ, 0x7610, R33 ;  /* 0x00007610ff217816 */ /* 0x000fc60000000021 */
[----:B------:R0:W-:Y:S04]  /*38150*/  @!P5 STG.E.U8 desc[UR54][R36.64+0xc1], R39 ;  /* 0x0000c1272400d986 */ /* 0x0001e8000c101136 */
[----:B------:R-:W2:Y:S02]  /*38160*/  @!P2 LDG.E.U8 R33, desc[UR54][R12.64+0xc0] ;  /* 0x0000c0360c21a981 */ /* 0x000ea4000c1e1100 */
[----:B--2---:R-:W-:-:S04]  /*38170*/  LOP3.LUT R33, R33, 0xff, RZ, 0xc0, !PT ;  /* 0x000000ff21217812 */ /* 0x004fc800078ec0ff */
[----:B------:R-:W-:-:S05]  /*38180*/  F2FP.F16.E4M3.UNPACK_B R33, R33 ;  /* 0x00000021ff21723e */ /* 0x000fca00020006ff */
[----:B------:R-:W-:-:S05]  /*38190*/  HADD2.F32 R33, -RZ, R33.H0_H0 ;  /* 0x20000021ff217230 */ /* 0x000fca0000004100 */
[----:B------:R-:W-:-:S04]  /*381a0*/  FMUL R33, R33, UR50 ;  /* 0x0000003221217c20 */ /* 0x000fc80008400000 */
[----:B------:R-:W-:Y:S01]  /*381b0*/  FFMA R33, R159, UR51, R33 ;  /* 0x000000339f217c23 */ /* 0x000fe20008000021 */
[----:B------:R-:W-:Y:S01]  /*381c0*/  ISETP.LT.OR P5, PT, R30, 0xc9, !P3 ;  /* 0x000000c91e00780c */ /* 0x000fe20005fa1670 */
[----:B------:R-:W2:Y:S03]  /*381d0*/  LDL.LU R159, [R1+0x98c] ;  /* 0x00098c00019f7983 */ /* 0x000ea60000300800 */
[----:B------:R-:W-:Y:S02]  /*381e0*/  F2FP.SATFINITE.E4M3.F32.PACK_AB_MERGE_C R49, RZ, R33, RZ ;  /* 0x00000021ff31723e */ /* 0x000fe400048070ff */
[----:B------:R-:W-:-:S03]  /*381f0*/  PRMT R33, RZ, 0x7610, R33 ;  /* 0x00007610ff217816 */ /* 0x000fc60000000021 */
[----:B------:R-:W-:Y:S04]  /*38200*/  @!P2 STG.E.U8 desc[UR54][R152.64+0xc0], R49 ;  /* 0x0000c0319800a986 */ /* 0x000fe8000c101136 */
[----:B------:R-:W3:Y:S01]  /*38210*/  @!P4 LDG.E.U8 R33, desc[UR54][R12.64+0xc1] ;  /* 0x0000c1360c21c981 */ /* 0x000ee2000c1e1100 */
[----:B0-----:R-:W0:Y:S01]  /*38220*/  @!P5 LDC.64 R36, c[0x0][0x5c0] ;  /* 0x00017000ff24db82 */ /* 0x001e220000000a00 */
[----:B---3--:R-:W-:-:S04]  /*38230*/  LOP3.LUT R33, R33, 0xff, RZ, 0xc0, !PT ;  /* 0x000000ff21217812 */ /* 0x008fc800078ec0ff */
[----:B------:R-:W-:-:S05]  /*38240*/  F2FP.F16.E4M3.UNPACK_B R33, R33 ;  /* 0x00000021ff21723e */ /* 0x000fca00020006ff */
[----:B------:R-:W-:-:S05]  /*38250*/  HADD2.F32 R33, -RZ, R33.H0_H0 ;  /* 0x20000021ff217230 */ /* 0x000fca0000004100 */
[----:B------:R-:W-:-:S04]  /*38260*/  FMUL R33, R33, UR50 ;  /* 0x0000003221217c20 */ /* 0x000fc80008400000 */
[----:B------:R-:W-:Y:S01]  /*38270*/  FFMA R33, R158, UR51, R33 ;  /* 0x000000339e217c23 */ /* 0x000fe20008000021 */
[----:B0-----:R-:W-:Y:S02]  /*38280*/  @!P5 IADD3 R36, P6, R24, R36, RZ ;  /* 0x000000241824d210 */ /* 0x001fe40007fde0ff */
[----:B------:R-:W-:Y:S01]  /*38290*/  LOP3.LUT P2, RZ, R34, 0x8000, RZ, 0xc0, !PT ;  /* 0x0000800022ff7812 */ /* 0x000fe2000784c0ff */
[----:B------:R-:W3:Y:S01]  /*382a0*/  LDL.LU R158, [R1+0x990] ;  /* 0x00099000019e7983 */ /* 0x000ee20000300800 */
        /* <DEDUP_REMOVED lines=12> */
[----:B0-----:R-:W-:-:S05]  /*38370*/  F2FP.SATFINITE.E4M3.F32.PACK_AB_MERGE_C R39, RZ, R33, RZ ;  /* 0x00000021ff27723e */ /* 0x001fca00048070ff */
[----:B------:R0:W-:Y:S01]  /*38380*/  @!P5 STG.E.U8 desc[UR54][R36.64+0xc8], R39 ;  /* 0x0000c8272400d986 */ /* 0x0001e2000c101136 */
[----:B------:R-:W-:Y:S02]  /*38390*/  ISETP.LT.OR P5, PT, R30, 0xca, !P3 ;  /* 0x000000ca1e00780c */ /* 0x000fe40005fa1670 */
[----:B------:R-:W-:-:S11]  /*383a0*/  PRMT R33, RZ, 0x7610, R33 ;  /* 0x00007610ff217816 */ /* 0x000fd60000000021 */
        /* <DEDUP_REMOVED lines=13> */
[----:B------:R-:W3:Y:S02]  /*38480*/  @!P2 LDG.E.U8 R33, desc[UR54][R12.64+0xc8] ;  /* 0x0000c8360c21a981 */ /* 0x000ee4000c1e1100 */
[----:B---3--:R-:W-:-:S04]  /*38490*/  LOP3.LUT R33, R33, 0xff, RZ, 0xc0, !PT ;  /* 0x000000ff21217812 */ /* 0x008fc800078ec0ff */
[----:B------:R-:W-:-:S05]  /*384a0*/  F2FP.F16.E4M3.UNPACK_B R33, R33 ;  /* 0x00000021ff21723e */ /* 0x000fca00020006ff */
[----:B------:R-:W-:-:S05]  /*384b0*/  HADD2.F32 R33, -RZ, R33.H0_H0 ;  /* 0x20000021ff217230 */ /* 0x000fca0000004100 */
[----:B------:R-:W-:-:S04]  /*384c0*/  FMUL R33, R33, UR50 ;  /* 0x0000003221217c20 */ /* 0x000fc80008400000 */
[----:B------:R-:W-:Y:S01]  /*384d0*/  FFMA R33, R158, UR51, R33 ;  /* 0x000000339e217c23 */ /* 0x000fe20008000021 */
[----:B------:R-:W-:Y:S01]  /*384e0*/  ISETP.LT.OR P5, PT, R30, 0xd1, !P3 ;  /* 0x000000d11e00780c */ /* 0x000fe20005fa1670 */
[----:B------:R-:W3:Y:S03]  /*384f0*/  LDL.LU R158, [R1+0x99c] ;  /* 0x00099c00019e7983 */ /* 0x000ee60000300800 */
[----:B------:R-:W-:Y:S02]  /*38500*/  F2FP.SATFINITE.E4M3.F32.PACK_AB_MERGE_C R49, RZ, R33, RZ ;  /* 0x00000021ff31723e */ /* 0x000fe400048070ff */
[----:B------:R-:W-:-:S03]  /*38510*/  PRMT R33, RZ, 0x7610, R33 ;  /* 0x00007610ff217816 */ /* 0x000fc60000000021 */
[----:B------:R-:W-:Y:S04]  /*38520*/  @!P2 STG.E.U8 desc[UR54][R142.64+0xc8], R49 ;  /* 0x0000c8318e00a986 */ /* 0x000fe8000c101136 */
[----:B------:R-:W4:Y:S01]  /*38530*/  @!P4 LDG.E.U8 R33, desc[UR54][R12.64+0xc9] ;  /* 0x0000c9360c21c981 */ /* 0x000f22000c1e1100 */
[----:B0-----:R-:W0:Y:S01]  /*38540*/  @!P5 LDC.64 R36, c[0x0][0x5c0] ;  /* 0x00017000ff24db82 */ /* 0x001e220000000a00 */
[----:B----4-:R-:W-:-:S04]  /*38550*/  LOP3.LUT R33, R33, 0xff, RZ, 0xc0, !PT ;  /* 0x000000ff21217812 */ /* 0x010fc800078ec0ff */
[----:B------:R-:W-:-:S05]  /*38560*/  F2FP.F16.E4M3.UNPACK_B R33, R33 ;  /* 0x00000021ff21723e */ /* 0x000fca00020006ff */
[----:B------:R-:W-:-:S05]  /*38570*/  HADD2.F32 R33, -RZ, R33.H0_H0 ;  /* 0x20000021ff217230 */ /* 0x000fca0000004100 */
[----:B------:R-:W-:-:S04]  /*38580*/  FMUL R33, R33, UR50 ;  /* 0x0000003221217c20 */ /* 0x000fc80008400000 */
[----:B------:R-:W-:Y:S01]  /*38590*/  FFMA R33, R161, UR51, R33 ;  /* 0x00000033a1217c23 */ /* 0x000fe20008000021 */
[----:B0-----:R-:W-:Y:S02]  /*385a0*/  @!P5 IADD3 R36, P6, R24, R36, RZ ;  /* 0x000000241824d210 */ /* 0x001fe40007fde0ff */
[----:B------:R-:W-:Y:S01]  /*385b0*/  LOP3.LUT P2, RZ, R34, 0x200, RZ, 0xc0, !PT ;  /* 0x0000020022ff7812 */ /* 0x000fe2000784c0ff */
[----:B------:R-:W4:Y:S01]  /*385c0*/  LDL.LU R161, [R1+0x9a0] ;  /* 0x0009a00001a17983 */ /* 0x000f220000300800 */
[----:B------:R-:W-:Y:S02]  /*385d0*/  F2FP.SATFINITE.E4M3.F32.PACK_AB_MERGE_C R39, RZ, R33, RZ ;  /* 0x00000021ff27723e */ /* 0x000fe400048070ff */
[----:B------:R-:W-:-:S03]  /*385e0*/  PRMT R33, RZ, 0x7610, R33 ;  /* 0x00007610ff217816 */ /* 0x000fc60000000021 */
[----:B------:R0:W-:Y:S04]  /*385f0*/  @!P4 STG.E.U8 desc[UR54][R138.64+0xc9], R39 ;  /* 0x0000c9278a00c986 */ /* 0x0001e8000c101136 */
[----:B------:R-:W2:Y:S01]  /*38600*/  @!P5 LDG.E.U8 R33, desc[UR54][R26.64+0xd0] ;  /* 0x0000d0361a21d981 */ /* 0x000ea2000c1e1100 */
        /* <DEDUP_REMOVED lines=8> */
[----:B0-----:R-:W-:-:S05]  /*38690*/  F2FP.SATFINITE.E4M3.F32.PACK_AB_MERGE_C R39, RZ, R33, RZ ;  /* 0x00000021ff27723e */ /* 0x001fca00048070ff */
[----:B------:R0:W-:Y:S01]  /*386a0*/  @!P5 STG.E.U8 desc[UR54][R36.64+0xd0], R39 ;  /* 0x0000d0272400d986 */ /* 0x0001e2000c101136 */
[----:B------:R-:W-:Y:S02]  /*386b0*/  ISETP.LT.OR P5, PT, R30, 0xd2, !P3 ;  /* 0x000000d21e00780c */ /* 0x000fe40005fa1670 */
[----:B------:R-:W-:-:S11]  /*386c0*/  PRMT R33, RZ, 0x7610, R33 ;  /* 0x00007610ff217816 */ /* 0x000fd60000000021 */
        /* <DEDUP_REMOVED lines=21> */
[----:B------:R-:W-:Y:S02]  /*38820*/  F2FP.SATFINITE.E4M3.F32.PACK_AB_MERGE_C R49, RZ, R33, RZ ;  /* 0x00000021ff31723e */ /* 0x000fe400048070ff */
[----:B------:R-:W-:-:S03]  /*38830*/  PRMT R33, RZ, 0x7610, R33 ;  /* 0x00007610ff217816 */ /* 0x000fc60000000021 */
[----:B------:R-:W-:Y:S04]  /*38840*/  @!P2 STG.E.U8 desc[UR54][R136.64+0xd0], R49 ;  /* 0x0000d0318800a986 */ /* 0x000fe8000c101136 */
[----:B------:R-:W2:Y:S01]  /*38850*/  @!P4 LDG.E.U8 R33, desc[UR54][R12.64+0xd1] ;  /* 0x0000d1360c21c981 */ /* 0x000ea2000c1e1100 */
[----:B0-----:R-:W0:Y:S01]  /*38860*/  @!P5 LDC.64 R36, c[0x0][0x5c0] ;  /* 0x00017000ff24db82 */ /* 0x001e220000000a00 */
[----:B--2---:R-:W-:-:S04]  /*38870*/  LOP3.LUT R33, R33, 0xff, RZ, 0xc0, !PT ;  /* 0x000000ff21217812 */ /* 0x004fc800078ec0ff */
[----:B------:R-:W-:-:S05]  /*38880*/  F2FP.F16.E4M3.UNPACK_B R33, R33 ;  /* 0x00000021ff21723e */ /* 0x000fca00020006ff */
[----:B------:R-:W-:-:S05]  /*38890*/  HADD2.F32 R33, -RZ, R33.H0_H0 ;  /* 0x20000021ff217230 */ /* 0x000fca0000004100 */
[----:B------:R-:W-:-:S04]  /*388a0*/  FMUL R33, R33, UR50 ;  /* 0x0000003221217c20 */ /* 0x000fc80008400000 */
[----:B------:R-:W-:Y:S01]  /*388b0*/  FFMA R33, R159, UR51, R33 ;  /* 0x000000339f217c23 */ /* 0x000fe20008000021 */
[----:B0-----:R-:W-:Y:S02]  /*388c0*/  @!P5 IADD3 R36, P6, R24, R36, RZ ;  /* 0x000000241824d210 */ /* 0x001fe40007fde0ff */
[----:B------:R-:W-:Y:S01]  /*388d0*/  LOP3.LUT P2, RZ, R34, 0x100, RZ, 0xc0, !PT ;  /* 0x0000010022ff7812 */ /* 0x000fe2000784c0ff */
[----:B------:R-:W2:Y:S01]  /*388e0*/  LDL.LU R159, [R1+0x9b0] ;  /* 0x0009b000019f7983 */ /* 0x000ea20000300800 */
        /* <DEDUP_REMOVED lines=50> */
[----:B------:R-:W-:Y:S02]  /*38c10*/  F2FP.SATFINITE.E4M3.F32.PACK_AB_MERGE_C R27, RZ, R26, RZ ;  /* 0x0000001aff1b723e */ /* 0x000fe400048070ff */
[----:B------:R-:W-:-:S03]  /*38c20*/  PRMT R26, RZ, 0x7610, R26 ;  /* 0x00007610ff1a7816 */ /* 0x000fc6000000001a */
        /* <DEDUP_REMOVED lines=8> */
[----:B------:R-:W-:Y:S02]  /*38cb0*/  LOP3.LUT P4, RZ, R2, 0x80, RZ, 0xc0, !PT ;  /* 0x0000008002ff7812 */ /* 0x000fe4000788c0ff */
[----:B-1----:R-:W-:Y:S01]  /*38cc0*/  PRMT R33, RZ, 0x7610, R33 ;  /* 0x00007610ff217816 */ /* 0x002fe20000000021 */
[----:B------:R-:W4:Y:S01]  /*38cd0*/  LDL.LU R161, [R1+0x9c4] ;  /* 0x0009c40001a17983 */ /* 0x000f220000300800 */
[----:B------:R-:W-:-:S05]  /*38ce0*/  F2FP.SATFINITE.E4M3.F32.PACK_AB_MERGE_C R13, RZ, R26, RZ ;  /* 0x0000001aff0d723e */ /* 0x000fca00048070ff */
[----:B------:R1:W-:Y:S04]  /*38cf0*/  @!P6 STG.E.U8 desc[UR54][R84.64+0xc0], R13 ;  /* 0x0000c00d5400e986 */ /* 0x0003e8000c101136 */
[----:B------:R-:W2:Y:S01]  /*38d00*/  @!P5 LDG.E.U8 R12, desc[UR54][R14.64+0xc1] ;  /* 0x0000c1360e0cd981 */ /* 0x000ea2000c1e1100 */
[----:B------:R-:W-:Y:S02]  /*38d10*/  PRMT R26, RZ, 0x7610, R26 ;  /* 0x00007610ff1a7816 */ /* 0x000fe4000000001a */
[----:B--2---:R-:W-:-:S04]  /*38d20*/  LOP3.LUT R12, R12, 0xff, RZ, 0xc0, !PT ;  /* 0x000000ff0c0c7812 */ /* 0x004fc800078ec0ff */
[----:B------:R-:W-:-:S05]  /*38d30*/  F2FP.F16.E4M3.UNPACK_B R12, R12 ;  /* 0x0000000cff0c723e */ /* 0x000fca00020006ff */
[----:B------:R-:W-:-:S05]  /*38d40*/  HADD2.F32 R12, -RZ, R12.H0_H0 ;  /* 0x2000000cff0c7230 */ /* 0x000fca0000004100 */
[----:B------:R-:W-:-:S04]  /*38d50*/  FMUL R12, R12, UR50 ;  /* 0x000000320c0c7c20 */ /* 0x000fc80008400000 */
[----:B------:R-:W-:-:S05]  /*38d60*/  FFMA R12, R159, UR51, R12 ;  /* 0x000000339f0c7c23 */ /* 0x000fca000800000c */
[----:B------:R-:W-:-:S05]  /*38d70*/  F2FP.SATFINITE.E4M3.F32.PACK_AB_MERGE_C R27, RZ, R12, RZ ;  /* 0x0000000cff1b723e */ /* 0x000fca00048070ff */
[----:B------:R2:W-:Y:S04]  /*38d80*/  @!P5 STG.E.U8 desc[UR54][R82.64+0xc1], R27 ;  /* 0x0000c11b5200d986 */ /* 0x0005e8000c101136 */
[----:B------:R-:W3:Y:S01]  /*38d90*/  @!P3 LDG.E.U8 R26, desc[UR54][R16.64+0xc0] ;  /* 0x0000c036101ab981 */ /* 0x000ee2000c1e1100 */
[----:B0-----:R-:W-:Y:S02]  /*38da0*/  @!P3 IADD3 R12, P5, R80, R36, RZ ;  /* 0x00000024500cb210 */ /* 0x001fe40007fbe0ff */
[----:B------:R-:W-:Y:S01]  /*38db0*/  LOP3.LUT P6, RZ, R2, 0x40000000, RZ, 0xc0, !PT ;  /* 0x4000000002ff7812 */ /* 0x000fe200078cc0ff */
[----:B------:R-:W4:Y:S02]  /*38dc0*/  LDL.LU R80, [R1+0xaac] ;  /* 0x000aac0001507983 */ /* 0x000f240000300800 */
[----:B-1----:R-:W-:-:S02]  /*38dd0*/  @!P3 IMAD.X R13, R81, 0x1, R37, P5 ;  /* 0x00000001510db824 */ /* 0x002fc400028e0625 */
[----:B------:R-:W4:Y:S04]  /*38de0*/  LDL.LU R81, [R1+0xaa8] ;  /* 0x000aa80001517983 */ /* 0x000f280000300800 */
[----:B------:R-:W4:Y:S01]  /*38df0*/  LDL.LU R159, [R1+0x9c8] ;  /* 0x0009c800019f7983 */ /* 0x000f220000300800 */
[----:B---3--:R-:W-:-:S04]  /*38e00*/  LOP3.LUT R26, R26, 0xff, RZ, 0xc0, !PT ;  /* 0x000000ff1a1a7812 */ /* 0x008fc800078ec0ff */
[----:B------:R-:W-:-:S05]  /*38e10*/  F2FP.F16.E4M3.UNPACK_B R26, R26 ;  /* 0x0000001aff1a723e */ /* 0x000fca00020006ff */
[----:B------:R-:W-:-:S05]  /*38e20*/  HADD2.F32 R26, -RZ, R26.H0_H0 ;  /* 0x2000001aff1a7230 */ /* 0x000fca0000004100 */
[----:B------:R-:W-:-:S04]  /*38e30*/  FMUL R26, R26, UR50 ;  /* 0x000000321a1a7c20 */ /* 0x000fc80008400000 */
[----:B------:R-:W-:-:S05]  /*38e40*/  FFMA R26, R158, UR51, R26 ;  /* 0x000000339e1a7c23 */ /* 0x000fca000800001a */
[----:B------:R-:W-:Y:S02]  /*38e50*/  F2FP.SATFINITE.E4M3.F32.PACK_AB_MERGE_C R37, RZ, R26, RZ ;  /* 0x0000001aff25723e */ /* 0x000fe400048070ff */
[----:B--2---:R-:W0:Y:S03]  /*38e60*/  @!P4 LDC.64 R26, c[0x0][0x5c0] ;  /* 0x00017000ff1acb82 */ /* 0x004e260000000a00 */
[----:B------:R1:W-:Y:S04]  /*38e70*/  @!P3 STG.E.U8 desc[UR54][R12.64+0xc0], R37 ;  /* 0x0000c0250c00b986 */ /* 0x0003e8000c101136 */
[----:B------:R-:W2:Y:S01]  /*38e80*/  @!P4 LDG.E.U8 R33, desc[UR54][R16.64+0xc1] ;  /* 0x0000c1361021c981 */ /* 0x000ea2000c1e1100 */
[----:B-1----:R-:W-:-:S02]  /*38e90*/  PRMT R12, RZ, 0x7610, R12 ;  /* 0x00007610ff0c7816 */ /* 0x002fc4000000000c */
[----:B0-----:R-:W-:Y:S02]  /*38ea0*/  @!P4 IADD3 R26, P5, R8, R26, RZ ;  /* 0x0000001a081ac210 */ /* 0x001fe40007fbe0ff */
[----:B------:R-:W5:Y:S04]  /*38eb0*/  LDL.LU R8, [R1+0xaa4] ;  /* 0x000aa40001087983 */ /* 0x000f680000300800 */
[----:B------:R-:W3:Y:S01]  /*38ec0*/  LDL.LU R158, [R1+0x9cc] ;  /* 0x0009cc00019e7983 */ /* 0x000ee20000300800 */
[----:B------:R-:W-:Y:S01]  /*38ed0*/  @!P4 IMAD.X R27, R6, 0x1, R27, P5 ;  /* 0x00000001061bc824 */ /* 0x000fe200028e061b */
[----:B--2---:R-:W-:Y:S02]  /*38ee0*/  LOP3.LUT R33, R33, 0xff, RZ, 0xc0, !PT ;  /* 0x000000ff21217812 */ /* 0x004fe400078ec0ff */
[----:B------:R-:W-:Y:S01]  /*38ef0*/  LOP3.LUT P3, RZ, R2, 0x20, RZ, 0xc0, !PT ;  /* 0x0000002002ff7812 */ /* 0x000fe2000786c0ff */
[----:B------:R-:W5:Y:S01]  /*38f00*/  LDL.LU R6, [R1+0xaa0] ;  /* 0x000aa00001067983 */ /* 0x000f620000300800 */
[----:B------:R-:W-:-:S05]  /*38f10*/  F2FP.F16.E4M3.UNPACK_B R33, R33 ;  /* 0x00000021ff21723e */ /* 0x000fca00020006ff */
[----:B------:R-:W-:-:S05]  /*38f20*/  HADD2.F32 R33, -RZ, R33.H0_H0 ;  /* 0x20000021ff217230 */ /* 0x000fca0000004100 */
[----:B------:R-:W-:Y:S01]  /*38f30*/  FMUL R33, R33, UR50 ;  /* 0x0000003221217c20 */ /* 0x000fe20008400000 */
[----:B------:R-:W-:Y:S01]  /*38f40*/  LOP3.LUT P5, RZ, R2, 0x20000000, RZ, 0xc0, !PT ;  /* 0x2000000002ff7812 */ /* 0x000fe200078ac0ff */
[----:B------:R-:W0:Y:S02]  /*38f50*/  @!P3 LDC.64 R36, c[0x0][0x5c0] ;  /* 0x00017000ff24bb82 */ /* 0x000e240000000a00 */
[----:B----4-:R-:W-:Y:S02]  /*38f60*/  FFMA R33, R161, UR51, R33 ;  /* 0x00000033a1217c23 */ /* 0x010fe40008000021 */
[----:B------:R-:W2:Y:S03]  /*38f70*/  LDL.LU R161, [R1+0x9d0] ;  /* 0x0009d00001a17983 */ /* 0x000ea60000300800 */
[----:B------:R-:W-:-:S05]  /*38f80*/  F2FP.SATFINITE.E4M3.F32.PACK_AB_MERGE_C R33, RZ, R33, RZ ;  /* 0x00000021ff21723e */ /* 0x000fca00048070ff */
[----:B------:R1:W-:Y:S04]  /*38f90*/  @!P4 STG.E.U8 desc[UR54][R26.64+0xc1], R33 ;  /* 0x0000c1211a00c986 */ /* 0x0003e8000c101136 */
[----:B------:R-:W4:Y:S02]  /*38fa0*/  @!P6 LDG.E.U8 R12, desc[UR54][R14.64+0xc8] ;  /* 0x0000c8360e0ce981 */ /* 0x000f24000c1e1100 */
[----:B----4-:R-:W-:-:S04]  /*38fb0*/  LOP3.LUT R12, R12, 0xff, RZ, 0xc0, !PT ;  /* 0x000000ff0c0c7812 */ /* 0x010fc800078ec0ff */
[----:B------:R-:W-:-:S05]  /*38fc0*/  F2FP.F16.E4M3.UNPACK_B R12, R12 ;  /* 0x0000000cff0c723e */ /* 0x000fca00020006ff */
[----:B------:R-:W-:-:S05]  /*38fd0*/  HADD2.F32 R12, -RZ, R12.H0_H0 ;  /* 0x2000000cff0c7230 */ /* 0x000fca0000004100 */
[----:B------:R-:W-:-:S04]  /*38fe0*/  FMUL R12, R12, UR50 ;  /* 0x000000320c0c7c20 */ /* 0x000fc80008400000 */
[----:B------:R-:W-:Y:S01]  /*38ff0*/  FFMA R12, R159, UR51, R12 ;  /* 0x000000339f0c7c23 */ /* 0x000fe2000800000c */
[----:B-1----:R-:W-:Y:S02]  /*39000*/  PRMT R26, RZ, 0x7610, R26 ;  /* 0x00007610ff1a7816 */ /* 0x002fe4000000001a */
[----:B------:R-:W-:Y:S02]  /*39010*/  LOP3.LUT P4, RZ, R2, 0x2, RZ, 0xc0, !PT ;  /* 0x0000000202ff7812 */ /* 0x000fe4000788c0ff */
[----:B------:R-:W-:Y:S01]  /*39020*/  PRMT R33, RZ, 0x7610, R33 ;  /* 0x00007610ff217816 */ /* 0x000fe20000000021 */
[----:B------:R-:W4:Y:S01]  /*39030*/  LDL.LU R159, [R1+0x9d4] ;  /* 0x0009d400019f7983 */ /* 0x000f220000300800 */
        /* <DEDUP_REMOVED lines=11> */
[----:B------:R-:W2:Y:S01]  /*390f0*/  @!P3 LDG.E.U8 R26, desc[UR54][R16.64+0xc8] ;  /* 0x0000c836101ab981 */ /* 0x000ea2000c1e1100 */
[----:B0-----:R-:W-:Y:S02]  /*39100*/  @!P3 IADD3 R12, P5, R5, R36, RZ ;  /* 0x00000024050cb210 */ /* 0x001fe40007fbe0ff */
[----:B------:R-:W-:Y:S01]  /*39110*/  LOP3.LUT P6, RZ, R2, 0x8000000, RZ, 0xc0, !PT ;  /* 0x0800000002ff7812 */ /* 0x000fe200078cc0ff */
[----:B------:R-:W5:Y:S02]  /*39120*/  LDL.LU R5, [R1+0xa9c] ;  /* 0x000a9c0001057983 */ /* 0x000f640000300800 */
[----:B-1----:R-:W-:-:S02]  /*39130*/  @!P3 IMAD.X R13, R4, 0x1, R37, P5 ;  /* 0x00000001040db824 */ /* 0x002fc400028e0625 */
[----:B------:R-:W5:Y:S04]  /*39140*/  LDL.LU R4, [R1+0xa98] ;  /* 0x000a980001047983 */ /* 0x000f680000300800 */
[----:B------:R-:W4:Y:S01]  /*39150*/  LDL.LU R158, [R1+0x9d8] ;  /* 0x0009d800019e7983 */ /* 0x000f220000300800 */
[----:B--2---:R-:W-:-:S04]  /*39160*/  LOP3.LUT R26, R26, 0xff, RZ, 0xc0, !PT ;  /* 0x000000ff1a1a7812 */ /* 0x004fc800078ec0ff */
[----:B------:R-:W-:-:S05]  /*39170*/  F2FP.F16.E4M3.UNPACK_B R26, R26 ;  /* 0x0000001aff1a723e */ /* 0x000fca00020006ff */
[----:B------:R-:W-:-:S05]  /*39180*/  HADD2.F32 R26, -RZ, R26.H0_H0 ;  /* 0x2000001aff1a7230 */ /* 0x000fca0000004100 */
[----:B------:R-:W-:-:S04]  /*39190*/  FMUL R26, R26, UR50 ;  /* 0x000000321a1a7c20 */ /* 0x000fc80008400000 */
[----:B------:R-:W-:Y:S02]  /*391a0*/  FFMA R26, R161, UR51, R26 ;  /* 0x00000033a11a7c23 */ /* 0x000fe4000800001a */
[----:B------:R-:W2:Y:S03]  /*391b0*/  LDL.LU R161, [R1+0x9dc] ;  /* 0x0009dc0001a17983 */ /* 0x000ea60000300800 */
[----:B------:R-:W-:Y:S02]  /*391c0*/  F2FP.SATFINITE.E4M3.F32.PACK_AB_MERGE_C R37, RZ, R26, RZ ;  /* 0x0000001aff25723e */ /* 0x000fe400048070ff */
[----:B---3--:R-:W0:Y:S03]  /*391d0*/  @!P4 LDC.64 R26, c[0x0][0x5c0] ;  /* 0x00017000ff1acb82 */ /* 0x008e260000000a00 */
[----:B------:R1:W-:Y:S04]  /*391e0*/  @!P3 STG.E.U8 desc[UR54][R12.64+0xc8], R37 ;  /* 0x0000c8250c00b986 */ /* 0x0003e8000c101136 */
[----:B------:R-:W3:Y:S01]  /*391f0*/  @!P4 LDG.E.U8 R33, desc[UR54][R16.64+0xc9] ;  /* 0x0000c9361021c981 */ /* 0x000ee2000c1e1100 */
[----:B-1----:R-:W-:-:S02]  /*39200*/  PRMT R12, RZ, 0x7610, R12 ;  /* 0x00007610ff0c7816 */ /* 0x002fc4000000000c */
[----:B0-----:R-:W-:-:S05]  /*39210*/  @!P4 IADD3 R26, P5, R135, R26, RZ ;  /* 0x0000001a871ac210 */ /* 0x001fca0007fbe0ff */
[----:B------:R-:W-:Y:S01]  /*39220*/  @!P4 IMAD.X R27, R134, 0x1, R27, P5 ;  /* 0x00000001861bc824 */ /* 0x000fe200028e061b */
        /* <DEDUP_REMOVED lines=9> */
[----:B------:R0:W-:Y:S04]  /*392c0*/  @!P4 STG.E.U8 desc[UR54][R26.64+0xc9], R33 ;  /* 0x0000c9211a00c986 */ /* 0x0001e8000c101136 */
[----:B------:R-:W4:Y:S02]  /*392d0*/  @!P6 LDG.E.U8 R12, desc[UR54][R14.64+0xd0] ;  /* 0x0000d0360e0ce981 */ /* 0x000f24000c1e1100 */
[----:B------:R-:W1:Y:S01]  /*392e0*/  @!P3 LDC.64 R36, c[0x0][0x5c0] ;  /* 0x00017000ff24bb82 */ /* 0x000e620000000a00 */
[----:B----4-:R-:W-:-:S04]  /*392f0*/  LOP3.LUT R12, R12, 0xff, RZ, 0xc0, !PT ;  /* 0x000000ff0c0c7812 */ /* 0x010fc800078ec0ff */
[----:B------:R-:W-:-:S05]  /*39300*/  F2FP.F16.E4M3.UNPACK_B R12, R12 ;  /* 0x0000000cff0c723e */ /* 0x000fca00020006ff */
[----:B------:R-:W-:-:S05]  /*39310*/  HADD2.F32 R12, -RZ, R12.H0_H0 ;  /* 0x2000000cff0c7230 */ /* 0x000fca0000004100 */
[----:B------:R-:W-:-:S04]  /*39320*/  FMUL R12, R12, UR50 ;  /* 0x000000320c0c7c20 */ /* 0x000fc80008400000 */
[----:B------:R-:W-:Y:S01]  /*39330*/  FFMA R12, R158, UR51, R12 ;  /* 0x000000339e0c7c23 */ /* 0x000fe2000800000c */
[----:B0-----:R-:W-:Y:S02]  /*39340*/  PRMT R26, RZ, 0x7610, R26 ;  /* 0x00007610ff1a7816 */ /* 0x001fe4000000001a */
        /* <DEDUP_REMOVED lines=16> */
[----:B-1----:R-:W-:-:S05]  /*39450*/  @!P3 IADD3 R12, P5, R125, R36, RZ ;  /* 0x000000247d0cb210 */ /* 0x002fca0007fbe0ff */
[----:B0-----:R-:W-:Y:S02]  /*39460*/  @!P3 IMAD.X R13, R124, 0x1, R37, P5 ;  /* 0x000000017c0db824 */ /* 0x001fe400028e0625 */
[----:B------:R-:W0:Y:S01]  /*39470*/  @!P4 LDC.64 R36, c[0x0][0x5c0] ;  /* 0x00017000ff24cb82 */ /* 0x000e220000000a00 */
[----:B---3--:R-:W-:-:S04]  /*39480*/  LOP3.LUT R26, R26, 0xff, RZ, 0xc0, !PT ;  /* 0x000000ff1a1a7812 */ /* 0x008fc800078ec0ff */
[----:B------:R-:W-:-:S05]  /*39490*/  F2FP.F16.E4M3.UNPACK_B R26, R26 ;  /* 0x0000001aff1a723e */ /* 0x000fca00020006ff */
[----:B------:R-:W-:-:S05]  /*394a0*/  HADD2.F32 R26, -RZ, R26.H0_H0 ;  /* 0x2000001aff1a7230 */ /* 0x000fca0000004100 */
[----:B------:R-:W-:-:S04]  /*394b0*/  FMUL R26, R26, UR50 ;  /* 0x000000321a1a7c20 */ /* 0x000fc80008400000 */
[----:B------:R-:W-:Y:S01]  /*394c0*/  FFMA R26, R159, UR51, R26 ;  /* 0x000000339f1a7c23 */ /* 0x000fe2000800001a */
[----:B0-----:R-:W-:Y:S01]  /*394d0*/  @!P4 IADD3 R122, P5, R122, R36, RZ ;  /* 0x000000247a7ac210 */ /* 0x001fe20007fbe0ff */
[----:B------:R-:W3:Y:S03]  /*394e0*/  LDL.LU R159, [R1+0x9ec] ;  /* 0x0009ec00019f7983 */ /* 0x000ee60000300800 */
[----:B----4-:R-:W-:Y:S02]  /*394f0*/  F2FP.SATFINITE.E4M3.F32.PACK_AB_MERGE_C R27, RZ, R26, RZ ;  /* 0x0000001aff1b723e */ /* 0x010fe400048070ff */
[----:B------:R-:W-:-:S03]  /*39500*/  PRMT R26, RZ, 0x7610, R26 ;  /* 0x00007610ff1a7816 */ /* 0x000fc6000000001a */
[----:B------:R0:W-:Y:S04]  /*39510*/  @!P3 STG.E.U8 desc[UR54][R12.64+0xd0], R27 ;  /* 0x0000d01b0c00b986 */ /* 0x0001e8000c101136 */
[----:B------:R-:W4:Y:S01]  /*39520*/  @!P4 LDG.E.U8 R26, desc[UR54][R16.64+0xd1] ;  /* 0x0000d136101ac981 */ /* 0x000f22000c1e1100 */
[----:B------:R-:W-:Y:S01]  /*39530*/  @!P4 IMAD.X R123, R120, 0x1, R37, P5 ;  /* 0x00000001787bc824 */ /* 0x000fe200028e0625 */
[----:B0-----:R-:W-:Y:S02]  /*39540*/  PRMT R12, RZ, 0x7610, R12 ;  /* 0x00007610ff0c7816 */ /* 0x001fe4000000000c */
[----:B----4-:R-:W-:-:S04]  /*39550*/  LOP3.LUT R26, R26, 0xff, RZ, 0xc0, !PT ;  /* 0x000000ff1a1a7812 */ /* 0x010fc800078ec0ff */
[----:B------:R-:W-:-:S05]  /*39560*/  F2FP.F16.E4M3.UNPACK_B R26, R26 ;  /* 0x0000001aff1a723e */ /* 0x000fca00020006ff */
[----:B------:R-:W-:-:S05]  /*39570*/  HADD2.F32 R26, -RZ, R26.H0_H0 ;  /* 0x2000001aff1a7230 */ /* 0x000fca0000004100 */
[----:B------:R-:W-:-:S04]  /*39580*/  FMUL R26, R26, UR50 ;  /* 0x000000321a1a7c20 */ /* 0x000fc80008400000 */
[----:B------:R-:W-:Y:S01]  /*39590*/  FFMA R26, R158, UR51, R26 ;  /* 0x000000339e1a7c23 */ /* 0x000fe2000800001a */
[----:B------:R-:W-:Y:S02]  /*395a0*/  LOP3.LUT P5, RZ, R2, 0x800000, RZ, 0xc0, !PT ;  /* 0x0080000002ff7812 */ /* 0x000fe400078ac0ff */
[----:B------:R-:W-:Y:S01]  /*395b0*/  LOP3.LUT P3, RZ, R0, 0x1000000, RZ, 0xc0, !PT ;  /* 0x0100000000ff7812 */ /* 0x000fe2000786c0ff */
[----:B------:R-:W4:Y:S01]  /*395c0*/  LDL.LU R158, [R1+0x9f0] ;  /* 0x0009f000019e7983 */ /* 0x000f220000300800 */
[----:B------:R-:W-:-:S05]  /*395d0*/  F2FP.SATFINITE.E4M3.F32.PACK_AB_MERGE_C R13, RZ, R26, RZ ;  /* 0x0000001aff0d723e */ /* 0x000fca00048070ff */
[----:B------:R0:W-:Y:S04]  /*395e0*/  @!P4 STG.E.U8 desc[UR54][R122.64+0xd1], R13 ;  /* 0x0000d10d7a00c986 */ /* 0x0001e8000c101136 */
        /* <DEDUP_REMOVED lines=9> */
[----:B------:R-:W-:Y:S02]  /*39680*/  F2FP.SATFINITE.E4M3.F32.PACK_AB_MERGE_C R27, RZ, R12, RZ ;  /* 0x0000000cff1b723e */ /* 0x000fe400048070ff */
[----:B------:R-:W-:-:S03]  /*39690*/  PRMT R12, RZ, 0x7610, R12 ;  /* 0x00007610ff0c7816 */ /* 0x000fc6000000000c */
[----:B------:R1:W-:Y:S04]  /*396a0*/  @!P6 STG.E.U8 desc[UR54][R72.64+0xd8], R27 ;  /* 0x0000d81b4800e986 */ /* 0x0003e8000c101136 */
[----:B------:R3:W4:Y:S02]  /*396b0*/  @!P5 LDG.E.U8 R12, desc[UR54][R14.64+0xd9] ;  /* 0x0000d9360e0cd981 */ /* 0x000724000c1e1100 */
[----:B---3--:R-:W-:Y:S02]  /*396c0*/  PRMT R14, RZ, 0x7610, R14 ;  /* 0x00007610ff0e7816 */ /* 0x008fe4000000000e */
[----:B----4-:R-:W-:-:S04]  /*396d0*/  LOP3.LUT R12, R12, 0xff, RZ, 0xc0, !PT ;  /* 0x000000ff0c0c7812 */ /* 0x010fc800078ec0ff */
[----:B------:R-:W-:-:S05]  /*396e0*/  F2FP.F16.E4M3.UNPACK_B R12, R12 ;  /* 0x0000000cff0c723e */ /* 0x000fca00020006ff */
[----:B------:R-:W-:-:S05]  /*396f0*/  HADD2.F32 R12, -RZ, R12.H0_H0 ;  /* 0x2000000cff0c7230 */ /* 0x000fca0000004100 */
[----:B------:R-:W-:-:S04]  /*39700*/  FMUL R12, R12, UR50 ;  /* 0x000000320c0c7c20 */ /* 0x000fc80008400000 */
[----:B------:R-:W-:Y:S01]  /*39710*/  FFMA R12, R159, UR51, R12 ;  /* 0x000000339f0c7c23 */ /* 0x000fe2000800000c */
[----:B------:R-:W-:Y:S01]  /*39720*/  LOP3.LUT P6, RZ, R2, 0x400000, RZ, 0xc0, !PT ;  /* 0x0040000002ff7812 */ /* 0x000fe200078cc0ff */
[----:B------:R-:W3:Y:S03]  /*39730*/  LDL.LU R159, [R1+0x9f8] ;  /* 0x0009f800019f7983 */ /* 0x000ee60000300800 */
[----:B------:R-:W-:Y:S02]  /*39740*/  F2FP.SATFINITE.E4M3.F32.PACK_AB_MERGE_C R33, RZ, R12, RZ ;  /* 0x0000000cff21723e */ /* 0x000fe400048070ff */
[----:B0-----:R-:W0:Y:S03]  /*39750*/  @!P3 LDC.64 R12, c[0x0][0x5c0] ;  /* 0x00017000ff0cbb82 */ /* 0x001e260000000a00 */
[----:B------:R-:W-:Y:S04]  /*39760*/  @!P5 STG.E.U8 desc[UR54][R70.64+0xd9], R33 ;  /* 0x0000d9214600d986 */ /* 0x000fe8000c101136 */
        /* <DEDUP_REMOVED lines=9> */
[----:B-1----:R-:W-:Y:S02]  /*39800*/  F2FP.SATFINITE.E4M3.F32.PACK_AB_MERGE_C R27, RZ, R14, RZ ;  /* 0x0000000eff1b723e */ /* 0x002fe400048070ff */
[----:B------:R-:W0:Y:S03]  /*39810*/  @!P4 LDC.64 R14, c[0x0][0x5c0] ;  /* 0x00017000ff0ecb82 */ /* 0x000e260000000a00 */
[----:B------:R1:W-:Y:S04]  /*39820*/  @!P3 STG.E.U8 desc[UR54][R12.64+0xd8], R27 ;  /* 0x0000d81b0c00b986 */ /* 0x0003e8000c101136 */
[----:B------:R-:W2:Y:S01]  /*39830*/  @!P4 LDG.E.U8 R26, desc[UR54][R16.64+0xd9] ;  /* 0x0000d936101ac981 */ /* 0x000ea2000c1e1100 */
[----:B-1----:R-:W-:-:S02]  /*39840*/  PRMT R12, RZ, 0x7610, R12 ;  /* 0x00007610ff0c7816 */ /* 0x002fc4000000000c */
        /* <DEDUP_REMOVED lines=18> */
[----:B0-----:R-:W-:Y:S02]  /*39970*/  PRMT R14, RZ, 0x7610, R14 ;  /* 0x00007610ff0e7816 */ /* 0x001fe4000000000e */
[----:B------:R-:W-:Y:S02]  /*39980*/  LOP3.LUT P4, RZ, R0, 0x20, RZ, 0xc0, !PT ;  /* 0x0000002000ff7812 */ /* 0x000fe4000788c0ff */
[----:B------:R-:W-:Y:S01]  /*39990*/  PRMT R16, RZ, 0x7610, R16 ;  /* 0x00007610ff107816 */ /* 0x000fe20000000010 */
[----:B------:R-:W3:Y:S01]  /*399a0*/  LDL.LU R159, [R1+0xa04] ;  /* 0x000a0400019f7983 */ /* 0x000ee20000300800 */
        /* <DEDUP_REMOVED lines=12> */
[----:B------:R-:W1:Y:S03]  /*39a70*/  @!P3 LDC.64 R12, c[0x0][0x5c0] ;  /* 0x00017000ff0cbb82 */ /* 0x000e660000000a00 */
[----:B------:R3:W-:Y:S04]  /*39a80*/  @!P5 STG.E.U8 desc[UR54][R66.64+0xc1], R15 ;  /* 0x0000c10f4200d986 */ /* 0x0007e8000c101136 */
[----:B------:R-:W2:Y:S01]  /*39a90*/  @!P3 LDG.E.U8 R14, desc[UR54][R20.64+0xc0] ;  /* 0x0000c036140eb981 */ /* 0x000ea2000c1e1100 */
[----:B-1----:R-:W-:-:S05]  /*39aa0*/  @!P3 IADD3 R12, P5, R51, R12, RZ ;  /* 0x0000000c330cb210 */ /* 0x002fca0007fbe0ff */
[----:B------:R-:W-:Y:S01]  /*39ab0*/  @!P3 IMAD.X R13, R50, 0x1, R13, P5 ;  /* 0x00000001320db824 */ /* 0x000fe200028e060d */
[----:B--2---:R-:W-:-:S04]  /*39ac0*/  LOP3.LUT R14, R14, 0xff, RZ, 0xc0, !PT ;  /* 0x000000ff0e0e7812 */ /* 0x004fc800078ec0ff */
[----:B------:R-:W-:-:S05]  /*39ad0*/  F2FP.F16.E4M3.UNPACK_B R14, R14 ;  /* 0x0000000eff0e723e */ /* 0x000fca00020006ff */
[----:B------:R-:W-:-:S05]  /*39ae0*/  HADD2.F32 R14, -RZ, R14.H0_H0 ;  /* 0x2000000eff0e7230 */ /* 0x000fca0000004100 */
[----:B------:R-:W-:-:S04]  /*39af0*/  FMUL R14, R14, UR50 ;  /* 0x000000320e0e7c20 */ /* 0x000fc80008400000 */
[----:B------:R-:W-:Y:S02]  /*39b00*/  FFMA R14, R161, UR51, R14 ;  /* 0x00000033a10e7c23 */ /* 0x000fe4000800000e */
[----:B------:R-:W2:Y:S03]  /*39b10*/  LDL.LU R161, [R1+0xa0c] ;  /* 0x000a0c0001a17983 */ /* 0x000ea60000300800 */
[----:B0-----:R-:W-:Y:S02]  /*39b20*/  F2FP.SATFINITE.E4M3.F32.PACK_AB_MERGE_C R17, RZ, R14, RZ ;  /* 0x0000000eff11723e */ /* 0x001fe400048070ff */
        /* <DEDUP_REMOVED lines=21> */
[C---:B------:R-:W-:Y:S02]  /*39c80*/  LOP3.LUT P4, RZ, R7.reuse, 0x200000, RZ, 0xc0, !PT ;  /* 0x0020000007ff7812 */ /* 0x040fe4000788c0ff */
[----:B0-----:R-:W-:Y:S02]  /*39c90*/  PRMT R14, RZ, 0x7610, R14 ;  /* 0x00007610ff0e7816 */ /* 0x001fe4000000000e */
[----:B------:R-:W-:Y:S02]  /*39ca0*/  LOP3.LUT P3, RZ, R7, 0x400000, RZ, 0xc0, !PT ;  /* 0x0040000007ff7812 */ /* 0x000fe4000786c0ff */
[----:B------:R-:W-:Y:S02]  /*39cb0*/  PRMT R16, RZ, 0x7610, R16 ;  /* 0x00007610ff107816 */ /* 0x000fe40000000010 */
[----:B------:R-:W-:Y:S02]  /*39cc0*/  F2FP.SATFINITE.E4M3.F32.PACK_AB_MERGE_C R17, RZ, R12, RZ ;  /* 0x0000000cff11723e */ /* 0x000fe400048070ff */
[----:B------:R-:W-:Y:S01]  /*39cd0*/  PRMT R12, RZ, 0x7610, R12 ;  /* 0x00007610ff0c7816 */ /* 0x000fe2000000000c */
[----:B------:R-:W4:Y:S04]  /*39ce0*/  LDL.LU R158, [R1+0xa14] ;  /* 0x000a1400019e7983 */ /* 0x000f280000300800 */
        /* <DEDUP_REMOVED lines=10> */
[----:B------:R-:W1:Y:S03]  /*39d90*/  @!P4 LDC.64 R12, c[0x0][0x5c0] ;  /* 0x00017000ff0ccb82 */ /* 0x000e660000000a00 */
[----:B------:R4:W-:Y:S04]  /*39da0*/  @!P5 STG.E.U8 desc[UR54][R62.64+0xc9], R15 ;  /* 0x0000c90f3e00d986 */ /* 0x0009e8000c101136 */
[----:B------:R-:W3:Y:S01]  /*39db0*/  @!P4 LDG.E.U8 R14, desc[UR54][R20.64+0xc8] ;  /* 0x0000c836140ec981 */ /* 0x000ee2000c1e1100 */
[----:B-1----:R-:W-:-:S05]  /*39dc0*/  @!P4 IADD3 R12, P5, R45, R12, RZ ;  /* 0x0000000c2d0cc210 */ /* 0x002fca0007fbe0ff */
        /* <DEDUP_REMOVED lines=9> */
[----:B----4-:R-:W0:Y:S03]  /*39e60*/  @!P3 LDC.64 R14, c[0x0][0x5c0] ;  /* 0x00017000ff0ebb82 */ /* 0x010e260000000a00 */
[----:B------:R1:W-:Y:S04]  /*39e70*/  @!P4 STG.E.U8 desc[UR54][R12.64+0xc8], R17 ;  /* 0x0000c8110c00c986 */ /* 0x0003e8000c101136 */
[----:B------:R-:W4:Y:S01]  /*39e80*/  @!P3 LDG.E.U8 R16, desc[UR54][R20.64+0xc9] ;  /* 0x0000c9361410b981 */ /* 0x000f22000c1e1100 */
[----:B-1----:R-:W-:-:S02]  /*39e90*/  PRMT R12, RZ, 0x7610, R12 ;  /* 0x00007610ff0c7816 */ /* 0x002fc4000000000c */
        /* <DEDUP_REMOVED lines=20> */
[----:B------:R-:W-:Y:S02]  /*39fe0*/  F2FP.SATFINITE.E4M3.F32.PACK_AB_MERGE_C R17, RZ, R12, RZ ;  /* 0x0000000cff11723e */ /* 0x000fe400048070ff */
[----:B------:R-:W-:-:S03]  /*39ff0*/  PRMT R12, RZ, 0x7610, R12 ;  /* 0x00007610ff0c7816 */ /* 0x000fc6000000000c */
[----:B------:R1:W-:Y:S04]  /*3a000*/  @!P6 STG.E.U8 desc[UR54][R60.64+0xd0], R17 ;  /* 0x0000d0113c00e986 */ /* 0x0003e8000c101136 */
[----:B------:R-:W3:Y:S02]  /*3a010*/  @!P5 LDG.E.U8 R12, desc[UR54][R18.64+0xd1] ;  /* 0x0000d136120cd981 */ /* 0x000ee4000c1e1100 */
[----:B0-----:R-:W0:Y:S01]  /*3a020*/  @!P1 LDC.64 R14, c[0x0][0x5c0] ;  /* 0x00017000ff0e9b82 */ /* 0x001e220000000a00 */
[----:B---3--:R-:W-:-:S04]  /*3a030*/  LOP3.LUT R12, R12, 0xff, RZ, 0xc0, !PT ;  /* 0x000000ff0c0c7812 */ /* 0x008fc800078ec0ff */
[----:B------:R-:W-:-:S05]  /*3a040*/  F2FP.F16.E4M3.UNPACK_B R12, R12 ;  /* 0x0000000cff0c723e */ /* 0x000fca00020006ff */
[----:B------:R-:W-:-:S05]  /*3a050*/  HADD2.F32 R12, -RZ, R12.H0_H0 ;  /* 0x2000000cff0c7230 */ /* 0x000fca0000004100 */
[----:B------:R-:W-:-:S04]  /*3a060*/  FMUL R12, R12, UR50 ;  /* 0x000000320c0c7c20 */ /* 0x000fc80008400000 */
[----:B------:R-:W-:Y:S01]  /*3a070*/  FFMA R12, R159, UR51, R12 ;  /* 0x000000339f0c7c23 */ /* 0x000fe2000800000c */
[----:B------:R-:W-:Y:S01]  /*3a080*/  LOP3.LUT P6, RZ, R2, 0x4000, RZ, 0xc0, !PT ;  /* 0x0000400002ff7812 */ /* 0x000fe200078cc0ff */
[----:B------:R-:W3:Y:S03]  /*3a090*/  LDL.LU R159, [R1+0xa28] ;  /* 0x000a2800019f7983 */ /* 0x000ee60000300800 */
[----:B------:R-:W-:Y:S02]  /*3a0a0*/  F2FP.SATFINITE.E4M3.F32.PACK_AB_MERGE_C R27, RZ, R12, RZ ;  /* 0x0000000cff1b723e */ /* 0x000fe400048070ff */
[----:B------:R-:W4:Y:S03]  /*3a0b0*/  @!P2 LDC.64 R12, c[0x0][0x5c0] ;  /* 0x00017000ff0cab82 */ /* 0x000f260000000a00 */
[----:B------:R2:W-:Y:S04]  /*3a0c0*/  @!P5 STG.E.U8 desc[UR54][R58.64+0xd1], R27 ;  /* 0x0000d11b3a00d986 */ /* 0x0005e8000c101136 */
[----:B------:R-:W2:Y:S01]  /*3a0d0*/  @!P2 LDG.E.U8 R16, desc[UR54][R20.64+0xd0] ;  /* 0x0000d0361410a981 */ /* 0x000ea2000c1e1100 */
[----:B----4-:R-:W-:-:S05]  /*3a0e0*/  @!P2 IADD3 R12, P3, R41, R12, RZ ;  /* 0x0000000c290ca210 */ /* 0x010fca0007f7e0ff */
[----:B------:R-:W-:Y:S01]  /*3a0f0*/  @!P2 IMAD.X R13, R40, 0x1, R13, P3 ;  /* 0x00000001280da824 */ /* 0x000fe200018e060d */
[----:B--2---:R-:W-:-:S04]  /*3a100*/  LOP3.LUT R16, R16, 0xff, RZ, 0xc0, !PT ;  /* 0x000000ff10107812 */ /* 0x004fc800078ec0ff */
[----:B------:R-:W-:-:S05]  /*3a110*/  F2FP.F16.E4M3.UNPACK_B R16, R16 ;  /* 0x00000010ff10723e */ /* 0x000fca00020006ff */
[----:B------:R-:W-:-:S05]  /*3a120*/  HADD2.F32 R16, -RZ, R16.H0_H0 ;  /* 0x20000010ff107230 */ /* 0x000fca0000004100 */
[----:B------:R-:W-:-:S04]  /*3a130*/  FMUL R16, R16, UR50 ;  /* 0x0000003210107c20 */ /* 0x000fc80008400000 */
[----:B------:R-:W-:Y:S01]  /*3a140*/  FFMA R16, R158, UR51, R16 ;  /* 0x000000339e107c23 */ /* 0x000fe20008000010 */
[----:B0-----:R-:W-:Y:S02]  /*3a150*/  @!P1 IADD3 R14, P3, R35, R14, RZ ;  /* 0x0000000e230e9210 */ /* 0x001fe40007f7e0ff */
[----:B------:R-:W-:Y:S01]  /*3a160*/  ISETP.GE.AND P5, PT, R9, 0x101, PT ;  /* 0x000001010900780c */ /* 0x000fe20003fa6270 */
[----:B------:R-:W2:Y:S01]  /*3a170*/  LDL.LU R158, [R1+0xa2c] ;  /* 0x000a2c00019e7983 */ /* 0x000ea20000300800 */
[----:B-1----:R-:W-:Y:S02]  /*3a180*/  F2FP.SATFINITE.E4M3.F32.PACK_AB_MERGE_C R17, RZ, R16, RZ ;  /* 0x00000010ff11723e */ /* 0x002fe400048070ff */
        /* <DEDUP_REMOVED lines=13> */
[----:B------:R-:W-:Y:S02]  /*3a260*/  ISETP.LT.OR P2, PT, R30, 0xda, !P5 ;  /* 0x000000da1e00780c */ /* 0x000fe40006f41670 */
[----:B0-----:R-:W-:-:S11]  /*3a270*/  PRMT R12, RZ, 0x7610, R12 ;  /* 0x00007610ff0c7816 */ /* 0x001fd6000000000c */
[----:B-1----:R-:W0:Y:S01]  /*3a280*/  @!P2 LDC.64 R14, c[0x0][0x5c0] ;  /* 0x00017000ff0eab82 */ /* 0x002e220000000a00 */
[----:B----4-:R-:W-:-:S04]  /*3a290*/  LOP3.LUT R16, R16, 0xff, RZ, 0xc0, !PT ;  /* 0x000000ff10107812 */ /* 0x010fc800078ec0ff */
[----:B------:R-:W-:-:S05]  /*3a2a0*/  F2FP.F16.E4M3.UNPACK_B R16, R16 ;  /* 0x00000010ff10723e */ /* 0x000fca00020006ff */
[----:B------:R-:W-:-:S05]  /*3a2b0*/  HADD2.F32 R16, -RZ, R16.H0_H0 ;  /* 0x20000010ff107230 */ /* 0x000fca0000004100 */
[----:B------:R-:W-:-:S04]  /*3a2c0*/  FMUL R16, R16, UR50 ;  /* 0x0000003210107c20 */ /* 0x000fc80008400000 */
[----:B---3--:R-:W-:Y:S02]  /*3a2d0*/  FFMA R16, R159, UR51, R16 ;  /* 0x000000339f107c23 */ /* 0x008fe40008000010 */
[----:B------:R-:W3:Y:S03]  /*3a2e0*/  LDL.LU R159, [R1+0xa30] ;  /* 0x000a3000019f7983 */ /* 0x000ee60000300800 */
[----:B------:R-:W-:-:S05]  /*3a2f0*/  F2FP.SATFINITE.E4M3.F32.PACK_AB_MERGE_C R17, RZ, R16, RZ ;  /* 0x00000010ff11723e */ /* 0x000fca00048070ff */
[----:B------:R1:W-:Y:S04]  /*3a300*/  @!P6 STG.E.U8 desc[UR54][R56.64+0xd8], R17 ;  /* 0x0000d8113800e986 */ /* 0x0003e8000c101136 */
[----:B------:R-:W4:Y:S01]  /*3a310*/  @!P2 LDG.E.U8 R12, desc[UR54][R18.64+0xd9] ;  /* 0x0000d936120ca981 */ /* 0x000f22000c1e1100 */
[----:B------:R-:W-:Y:S02]  /*3a320*/  ISETP.GE.AND P6, PT, R9, 0x109, PT ;  /* 0x000001090900780c */ /* 0x000fe40003fc6270 */
[----:B----4-:R-:W-:-:S04]  /*3a330*/  LOP3.LUT R12, R12, 0xff, RZ, 0xc0, !PT ;  /* 0x000000ff0c0c7812 */ /* 0x010fc800078ec0ff */
[----:B------:R-:W-:-:S05]  /*3a340*/  F2FP.F16.E4M3.UNPACK_B R12, R12 ;  /* 0x0000000cff0c723e */ /* 0x000fca00020006ff */
[----:B------:R-:W-:Y:S01]  /*3a350*/  HADD2.F32 R13, -RZ, R12.H0_H0 ;  /* 0x2000000cff0d7230 */ /* 0x000fe20000004100 */
[----:B0-----:R-:W-:-:S04]  /*3a360*/  @!P2 IADD3 R12, P1, P3, R24, UR11, R14 ;  /* 0x0000000b180cac10 */ /* 0x001fc8000fb3e00e */
[----:B------:R-:W-:Y:S01]  /*3a370*/  FMUL R14, R13, UR50 ;  /* 0x000000320d0e7c20 */ /* 0x000fe20008400000 */
[----:B------:R-:W-:Y:S02]  /*3a380*/  @!P2 IADD3.X R13, R31, UR10, R15, P1, P3 ;  /* 0x0000000a1f0dac10 */ /* 0x000fe40008fe640f */
[----:B------:R-:W-:Y:S01]  /*3a390*/  ISETP.LT.OR P1, PT, R30, 0xd9, !P6 ;  /* 0x000000d91e00780c */ /* 0x000fe20007721670 */
[----:B--2---:R-:W-:Y:S01]  /*3a3a0*/  FFMA R14, R158, UR51, R14 ;  /* 0x000000339e0e7c23 */ /* 0x004fe2000800000e */
[----:B-1----:R-:W-:Y:S02]  /*3a3b0*/  IMAD.U32 R17, RZ, RZ, UR8 ;  /* 0x00000008ff117e24 */ /* 0x002fe4000f8e00ff */
[----:B------:R-:W-:Y:S01]  /*3a3c0*/  IMAD.U32 R16, RZ, RZ, UR7 ;  /* 0x00000007ff107e24 */ /* 0x000fe2000f8e00ff */
[----:B------:R-:W-:Y:S01]  /*3a3d0*/  ISETP.LT.OR P4, PT, R30, 0xda, !P6 ;  /* 0x000000da1e00780c */ /* 0x000fe20007781670 */
[----:B------:R-:W2:Y:S01]  /*3a3e0*/  LDL.LU R158, [R1+0xa34] ;  /* 0x000a3400019e7983 */ /* 0x000ea20000300800 */
[----:B------:R-:W-:-:S02]  /*3a3f0*/  F2FP.SATFINITE.E4M3.F32.PACK_AB_MERGE_C R15, RZ, R14, RZ ;  /* 0x0000000eff0f723e */ /* 0x000fc400048070ff */
[----:B------:R-:W-:-:S03]  /*3a400*/  PRMT R14, RZ, 0x7610, R14 ;  /* 0x00007610ff0e7816 */ /* 0x000fc6000000000e */
[----:B------:R0:W-:Y:S04]  /*3a410*/  @!P2 STG.E.U8 desc[UR54][R12.64+0xd9], R15 ;  /* 0x0000d90f0c00a986 */ /* 0x0001e8000c101136 */
[----:B------:R-:W4:Y:S01]  /*3a420*/  @!P1 LDG.E.U8 R14, desc[UR54][R20.64+0xd8] ;  /* 0x0000d836140e9981 */ /* 0x000f22000c1e1100 */
[----:B------:R-:W0:Y:S01]  /*3a430*/  @!P1 LDC.64 R18, c[0x0][0x5c0] ;  /* 0x00017000ff129b82 */ /* 0x000e220000000a00 */
[----:B------:R-:W-:-:S04]  /*3a440*/  @!P1 IADD3 R17, P2, P3, R17, UR11, R24 ;  /* 0x0000000b11119c10 */ /* 0x000fc8000fb5e018 */
[----:B------:R-:W-:Y:S02]  /*3a450*/  @!P1 IADD3.X R16, R16, UR10, R31, P2, P3 ;  /* 0x0000000a10109c10 */ /* 0x000fe400097e641f */
[----:B0-----:R-:W-:-:S05]  /*3a460*/  @!P1 IADD3 R12, P2, R17, R18, RZ ;  /* 0x00000012110c9210 */ /* 0x001fca0007f5e0ff */
[----:B------:R-:W-:Y:S02]  /*3a470*/  @!P1 IMAD.X R13, R16, 0x1, R19, P2 ;  /* 0x00000001100d9824 */ /* 0x000fe400010e0613 */
[----:B------:R-:W0:Y:S01]  /*3a480*/  @!P4 LDC.64 R18, c[0x0][0x5c0] ;  /* 0x00017000ff12cb82 */ /* 0x000e220000000a00 */
[----:B----4-:R-:W-:-:S04]  /*3a490*/  LOP3.LUT R14, R14, 0xff, RZ, 0xc0, !PT ;  /* 0x000000ff0e0e7812 */ /* 0x010fc800078ec0ff */
[----:B------:R-:W-:-:S05]  /*3a4a0*/  F2FP.F16.E4M3.UNPACK_B R14, R14 ;  /* 0x0000000eff0e723e */ /* 0x000fca00020006ff */
[----:B------:R-:W-:-:S05]  /*3a4b0*/  HADD2.F32 R14, -RZ, R14.H0_H0 ;  /* 0x2000000eff0e7230 */ /* 0x000fca0000004100 */
[----:B------:R-:W-:-:S04]  /*3a4c0*/  FMUL R14, R14, UR50 ;  /* 0x000000320e0e7c20 */ /* 0x000fc80008400000 */
[----:B---3--:R-:W-:Y:S01]  /*3a4d0*/  FFMA R14, R159, UR51, R14 ;  /* 0x000000339f0e7c23 */ /* 0x008fe2000800000e */
[----:B------:R-:W-:Y:S02]  /*3a4e0*/  IMAD.U32 R17, RZ, RZ, UR8 ;  /* 0x00000008ff117e24 */ /* 0x000fe4000f8e00ff */
[----:B------:R-:W-:Y:S01]  /*3a4f0*/  IMAD.U32 R16, RZ, RZ, UR7 ;  /* 0x00000007ff107e24 */ /* 0x000fe2000f8e00ff */
[----:B------:R-:W3:Y:S01]  /*3a500*/  LDL.LU R159, [R1+0xa38] ;  /* 0x000a3800019f7983 */ /* 0x000ee20000300800 */
[----:B------:R-:W-:Y:S02]  /*3a510*/  F2FP.SATFINITE.E4M3.F32.PACK_AB_MERGE_C R15, RZ, R14, RZ ;  /* 0x0000000eff0f723e */ /* 0x000fe400048070ff */
[----:B------:R-:W-:-:S03]  /*3a520*/  PRMT R14, RZ, 0x7610, R14 ;  /* 0x00007610ff0e7816 */ /* 0x000fc6000000000e */
[----:B------:R0:W-:Y:S04]  /*3a530*/  @!P1 STG.E.U8 desc[UR54][R12.64+0xd8], R15 ;  /* 0x0000d80f0c009986 */ /* 0x0001e8000c101136 */
[----:B------:R-:W4:Y:S01]  /*3a540*/  @!P4 LDG.E.U8 R14, desc[UR54][R20.64+0xd9] ;  /* 0x0000d936140ec981 */ /* 0x000f22000c1e1100 */
[----:B------:R-:W-:Y:S02]  /*3a550*/  @!P4 IADD3 R17, P2, P3, R17, UR11, R24 ;  /* 0x0000000b1111cc10 */ /* 0x000fe4000fb5e018 */
[----:B------:R-:W-:Y:S02]  /*3a560*/  ISETP.LT.OR P1, PT, R30, 0xc1, !P0 ;  /* 0x000000c11e00780c */ /* 0x000fe40004721670 */
[----:B------:R-:W-:Y:S02]  /*3a570*/  @!P4 IADD3.X R16, R16, UR10, R31, P2, P3 ;  /* 0x0000000a1010cc10 */ /* 0x000fe400097e641f */
[----:B0-----:R-:W-:-:S05]  /*3a580*/  @!P4 IADD3 R12, P2, R17, R18, RZ ;  /* 0x00000012110cc210 */ /* 0x001fca0007f5e0ff */
[----:B------:R-:W-:-:S04]  /*3a590*/  @!P4 IMAD.X R13, R16, 0x1, R19, P2 ;  /* 0x00000001100dc824 */ /* 0x000fc800010e0613 */
[----:B------:R-:W0:Y:S01]  /*3a5a0*/  @!P1 LDC.64 R18, c[0x0][0x5c0] ;  /* 0x00017000ff129b82 */ /* 0x000e220000000a00 */
[----:B----4-:R-:W-:-:S04]  /*3a5b0*/  LOP3.LUT R14, R14, 0xff, RZ, 0xc0, !PT ;  /* 0x000000ff0e0e7812 */ /* 0x010fc800078ec0ff */
[----:B------:R-:W-:-:S05]  /*3a5c0*/  F2FP.F16.E4M3.UNPACK_B R14, R14 ;  /* 0x0000000eff0e723e */ /* 0x000fca00020006ff */
[----:B------:R-:W-:-:S05]  /*3a5d0*/  HADD2.F32 R14, -RZ, R14.H0_H0 ;  /* 0x2000000eff0e7230 */ /* 0x000fca0000004100 */
[----:B------:R-:W-:-:S04]  /*3a5e0*/  FMUL R14, R14, UR50 ;  /* 0x000000320e0e7c20 */ /* 0x000fc80008400000 */
[----:B--2---:R-:W-:Y:S01]  /*3a5f0*/  FFMA R14, R158, UR51, R14 ;  /* 0x000000339e0e7c23 */ /* 0x004fe2000800000e */
[----:B------:R-:W-:Y:S01]  /*3a600*/  ISETP.LT.OR P2, PT, R30, 0xc2, !P0 ;  /* 0x000000c21e00780c */ /* 0x000fe20004741670 */
[----:B------:R-:W2:Y:S03]  /*3a610*/  LDL.LU R158, [R1+0xa3c] ;  /* 0x000a3c00019e7983 */ /* 0x000ea60000300800 */
[----:B------:R-:W-:Y:S02]  /*3a620*/  F2FP.SATFINITE.E4M3.F32.PACK_AB_MERGE_C R17, RZ, R14, RZ ;  /* 0x0000000eff11723e */ /* 0x000fe400048070ff */
[----:B------:R-:W-:-:S03]  /*3a630*/  PRMT R14, RZ, 0x7610, R14 ;  /* 0x00007610ff0e7816 */ /* 0x000fc6000000000e */
[----:B------:R1:W-:Y:S04]  /*3a640*/  @!P4 STG.E.U8 desc[UR54][R12.64+0xd9], R17 ;  /* 0x0000d9110c00c986 */ /* 0x0003e8000c101136 */
[----:B------:R-:W4:Y:S01]  /*3a650*/  @!P1 LDG.E.U8 R14, desc[UR54][R22.64+0xc0] ;  /* 0x0000c036160e9981 */ /* 0x000f22000c1e1100 */
[----:B-1----:R-:W-:Y:S02]  /*3a660*/  @!P1 IMAD.MOV.U32 R12, RZ, RZ, R24 ;  /* 0x000000ffff0c9224 */ /* 0x002fe400078e0018 */
[----:B------:R-:W-:Y:S01]  /*3a670*/  @!P1 IMAD.MOV.U32 R13, RZ, RZ, R31 ;  /* 0x000000ffff0d9224 */ /* 0x000fe200078e001f */
[----:B----4-:R-:W-:-:S04]  /*3a680*/  LOP3.LUT R14, R14, 0xff, RZ, 0xc0, !PT ;  /* 0x000000ff0e0e7812 */ /* 0x010fc800078ec0ff */
[----:B------:R-:W-:-:S05]  /*3a690*/  F2FP.F16.E4M3.UNPACK_B R14, R14 ;  /* 0x0000000eff0e723e */ /* 0x000fca00020006ff */
[----:B------:R-:W-:-:S05]  /*3a6a0*/  HADD2.F32 R14, -RZ, R14.H0_H0 ;  /* 0x2000000eff0e7230 */ /* 0x000fca0000004100 */
[----:B------:R-:W-:Y:S01]  /*3a6b0*/  FMUL R16, R14, UR50 ;  /* 0x000000320e107c20 */ /* 0x000fe20008400000 */
[----:B------:R-:W-:-:S04]  /*3a6c0*/  @!P1 IMAD.WIDE.U32 R14, R10, 0x180, R12 ;  /* 0x000001800a0e9825 */ /* 0x000fc800078e000c */
[----:B------:R-:W-:Y:S02]  /*3a6d0*/  @!P1 IMAD R13, R11, 0x180, RZ ;  /* 0x000001800b0d9824 */ /* 0x000fe400078e02ff */
[----:B---3--:R-:W-:Y:S01]  /*3a6e0*/  FFMA R16, R159, UR51, R16 ;  /* 0x000000339f107c23 */ /* 0x008fe20008000010 */
[----:B0-----:R-:W-:Y:S02]  /*3a6f0*/  @!P1 IADD3 R12, P3, R14, R18, RZ ;  /* 0x000000120e0c9210 */ /* 0x001fe40007f7e0ff */
[----:B------:R-:W-:Y:S02]  /*3a700*/  PRMT R14, RZ, 0x7610, R14 ;  /* 0x00007610ff0e7816 */ /* 0x000fe4000000000e */
[----:B------:R-:W-:Y:S02]  /*3a710*/  ISETP.GE.AND P6, PT, R9, 0x189, PT ;  /* 0x000001890900780c */ /* 0x000fe40003fc6270 */
[----:B------:R-:W-:Y:S02]  /*3a720*/  F2FP.SATFINITE.E4M3.F32.PACK_AB_MERGE_C R17, RZ, R16, RZ ;  /* 0x00000010ff11723e */ /* 0x000fe400048070ff */
[----:B------:R-:W-:Y:S01]  /*3a730*/  @!P1 IADD3.X R13, R19, R15, R13, P3, !PT ;  /* 0x0000000f130d9210 */ /* 0x000fe20001ffe40d */
[----:B------:R-:W3:Y:S01]  /*3a740*/  LDL.LU R159, [R1+0xa40] ;  /* 0x000a4000019f7983 */ /* 0x000ee20000300800 */
[----:B------:R-:W0:Y:S01]  /*3a750*/  @!P2 LDC.64 R18, c[0x0][0x5c0] ;  /* 0x00017000ff12ab82 */ /* 0x000e220000000a00 */
[----:B------:R-:W-:-:S02]  /*3a760*/  @!P2 IMAD R9, R11, 0x180, RZ ;  /* 0x000001800b09a824 */ /* 0x000fc400078e02ff */
[----:B------:R-:W4:Y:S04]  /*3a770*/  LDL.LU R161, [R1+0xa44] ;  /* 0x000a440001a17983 */ /* 0x000f280000300800 */
[----:B------:R1:W-:Y:S04]  /*3a780*/  @!P1 STG.E.U8 desc[UR54][R12.64+0xc0], R17 ;  /* 0x0000c0110c009986 */ /* 0x0003e8000c101136 */
[----:B------:R-:W2:Y:S01]  /*3a790*/  @!P2 LDG.E.U8 R14, desc[UR54][R22.64+0xc1] ;  /* 0x0000c136160ea981 */ /* 0x000ea2000c1e1100 */
[----:B------:R-:W-:Y:S01]  /*3a7a0*/  ISETP.LT.OR P1, PT, R30, 0xc1, !P6 ;  /* 0x000000c11e00780c */ /* 0x000fe20007721670 */
[----:B-1----:R-:W-:-:S02]  /*3a7b0*/  @!P2 IMAD.MOV.U32 R12, RZ, RZ, R24 ;  /* 0x000000ffff0ca224 */ /* 0x002fc400078e0018 */
[----:B------:R-:W-:-:S10]  /*3a7c0*/  @!P2 IMAD.MOV.U32 R13, RZ, RZ, R31 ;  /* 0x000000ffff0da224 */ /* 0x000fd400078e001f */
[----:B------:R-:W1:Y:S01]  /*3a7d0*/  @!P1 LDC.64 R20, c[0x0][0x5c0] ;  /* 0x00017000ff149b82 */ /* 0x000e620000000a00 */
[----:B--2---:R-:W-:-:S04]  /*3a7e0*/  LOP3.LUT R14, R14, 0xff, RZ, 0xc0, !PT ;  /* 0x000000ff0e0e7812 */ /* 0x004fc800078ec0ff */
[----:B------:R-:W-:-:S05]  /*3a7f0*/  F2FP.F16.E4M3.UNPACK_B R14, R14 ;  /* 0x0000000eff0e723e */ /* 0x000fca00020006ff */
[----:B------:R-:W-:-:S05]  /*3a800*/  HADD2.F32 R14, -RZ, R14.H0_H0 ;  /* 0x2000000eff0e7230 */ /* 0x000fca0000004100 */
[----:B------:R-:W-:Y:S01]  /*3a810*/  FMUL R16, R14, UR50 ;  /* 0x000000320e107c20 */ /* 0x000fe20008400000 */
[----:B------:R-:W-:-:S04]  /*3a820*/  @!P2 IMAD.WIDE.U32 R14, R10, 0x180, R12 ;  /* 0x000001800a0ea825 */ /* 0x000fc800078e000c */
[----:B------:R-:W-:Y:S01]  /*3a830*/  FFMA R16, R158, UR51, R16 ;  /* 0x000000339e107c23 */ /* 0x000fe20008000010 */
[----:B0-----:R-:W-:-:S04]  /*3a840*/  @!P2 IADD3 R12, P3, R14, R18, RZ ;  /* 0x000000120e0ca210 */ /* 0x001fc80007f7e0ff */
[----:B------:R-:W-:Y:S02]  /*3a850*/  F2FP.SATFINITE.E4M3.F32.PACK_AB_MERGE_C R17, RZ, R16, RZ ;  /* 0x00000010ff11723e */ /* 0x000fe400048070ff */
[--C-:B------:R-:W-:Y:S02]  /*3a860*/  @!P2 IADD3.X R13, R19, R15, R9.reuse, P3, !PT ;  /* 0x0000000f130da210 */ /* 0x100fe40001ffe409 */
[----:B------:R-:W-:-:S03]  /*3a870*/  PRMT R9, RZ, 0x7610, R9 ;  /* 0x00007610ff097816 */ /* 0x000fc60000000009 */
[----:B------:R0:W-:Y:S04]  /*3a880*/  @!P2 STG.E.U8 desc[UR54][R12.64+0xc1], R17 ;  /* 0x0000c1110c00a986 */ /* 0x0001e8000c101136 */
[----:B------:R-:W2:Y:S01]  /*3a890*/  @!P1 LDG.E.U8 R9, desc[UR54][R28.64+0xc0] ;  /* 0x0000c0361c099981 */ /* 0x000ea2000c1e1100 */
[----:B------:R-:W-:Y:S01]  /*3a8a0*/  @!P1 IMAD R19, R11, 0x180, RZ ;  /* 0x000001800b139824 */ /* 0x000fe200078e02ff */
[----:B------:R-:W-:Y:S01]  /*3a8b0*/  ISETP.LT.OR P2, PT, R30, 0xc2, !P6 ;  /* 0x000000c21e00780c */ /* 0x000fe20007741670 */
[----:B0-----:R-:W-:Y:S02]  /*3a8c0*/  @!P1 IMAD.MOV.U32 R12, RZ, RZ, R24 ;  /* 0x000000ffff0c9224 */ /* 0x001fe400078e0018 */
[----:B------:R-:W-:Y:S02]  /*3a8d0*/  @!P1 IMAD.MOV.U32 R13, RZ, RZ, R31 ;  /* 0x000000ffff0d9224 */ /* 0x000fe400078e001f */
[----:B------:R-:W-:-:S04]  /*3a8e0*/  @!P1 IMAD.WIDE.U32 R14, R10, 0x180, R12 ;  /* 0x000001800a0e9825 */ /* 0x000fc800078e000c */
[----:B------:R-:W-:Y:S01]  /*3a8f0*/  @!P1 IMAD.IADD R12, R15, 0x1, R19 ;  /* 0x000000010f0c9824 */ /* 0x000fe200078e0213 */
[----:B-1----:R-:W-:-:S04]  /*3a900*/  @!P1 IADD3 R14, P3, P4, R14, UR8, R20 ;  /* 0x000000080e0e9c10 */ /* 0x002fc8000fc7e014 */
[----:B------:R-:W-:Y:S02]  /*3a910*/  @!P1 IADD3.X R15, R12, UR7, R21, P3, P4 ;  /* 0x000000070c0f9c10 */ /* 0x000fe40009fe8415 */
[----:B------:R-:W0:Y:S01]  /*3a920*/  @!P2 LDC.64 R20, c[0x0][0x5c0] ;  /* 0x00017000ff14ab82 */ /* 0x000e220000000a00 */
[----:B--2---:R-:W-:-:S04]  /*3a930*/  LOP3.LUT R9, R9, 0xff, RZ, 0xc0, !PT ;  /* 0x000000ff09097812 */ /* 0x004fc800078ec0ff */
[----:B------:R-:W-:-:S05]  /*3a940*/  F2FP.F16.E4M3.UNPACK_B R9, R9 ;  /* 0x00000009ff09723e */ /* 0x000fca00020006ff */
[----:B------:R-:W-:-:S05]  /*3a950*/  HADD2.F32 R9, -RZ, R9.H0_H0 ;  /* 0x20000009ff097230 */ /* 0x000fca0000004100 */
[----:B------:R-:W-:-:S04]  /*3a960*/  FMUL R9, R9, UR50 ;  /* 0x0000003209097c20 */ /* 0x000fc80008400000 */
[----:B---3--:R-:W-:Y:S01]  /*3a970*/  FFMA R9, R159, UR51, R9 ;  /* 0x000000339f097c23 */ /* 0x008fe20008000009 */
[----:B------:R-:W-:Y:S02]  /*3a980*/  @!P2 IMAD.MOV.U32 R12, RZ, RZ, R24 ;  /* 0x000000ffff0ca224 */ /* 0x000fe400078e0018 */
[----:B------:R-:W-:Y:S02]  /*3a990*/  @!P2 IMAD.MOV.U32 R13, RZ, RZ, R31 ;  /* 0x000000ffff0da224 */ /* 0x000fe400078e001f */
[----:B------:R-:W-:Y:S01]  /*3a9a0*/  @!P2 IMAD R19, R11, 0x180, RZ ;  /* 0x000001800b13a824 */ /* 0x000fe200078e02ff */
[----:B------:R-:W2:Y:S01]  /*3a9b0*/  LDL.LU R159, [R1+0xa48] ;  /* 0x000a4800019f7983 */ /* 0x000ea20000300800 */
[----:B------:R-:W-:Y:S02]  /*3a9c0*/  F2FP.SATFINITE.E4M3.F32.PACK_AB_MERGE_C R17, RZ, R9, RZ ;  /* 0x00000009ff11723e */ /* 0x000fe400048070ff */
[----:B------:R-:W-:Y:S01]  /*3a9d0*/  PRMT R9, RZ, 0x7610, R9 ;  /* 0x00007610ff097816 */ /* 0x000fe20000000009 */
[----:B------:R-:W-:Y:S01]  /*3a9e0*/  @!P2 IMAD.WIDE.U32 R12, R10, 0x180, R12 ;  /* 0x000001800a0ca825 */ /* 0x000fe200078e000c */
[----:B------:R-:W3:Y:S04]  /*3a9f0*/  LDL.LU R158, [R1+0xa4c] ;  /* 0x000a4c00019e7983 */ /* 0x000ee80000300800 */
[----:B------:R1:W-:Y:S04]  /*3aa00*/  @!P1 STG.E.U8 desc[UR54][R14.64+0xc0], R17 ;  /* 0x0000c0110e009986 */ /* 0x0003e8000c101136 */
[----:B------:R-:W4:Y:S01]  /*3aa10*/  @!P2 LDG.E.U8 R9, desc[UR54][R28.64+0xc1] ;  /* 0x0000c1361c09a981 */ /* 0x000f22000c1e1100 */
[----:B------:R-:W-:-:S02]  /*3aa20*/  ISETP.LT.OR P1, PT, R30, 0xc9, !P0 ;  /* 0x000000c91e00780c */ /* 0x000fc40004721670 */
[----:B0-----:R-:W-:Y:S01]  /*3aa30*/  @!P2 IADD3 R12, P3, P4, R12, UR8, R20 ;  /* 0x000000080c0cac10 */ /* 0x001fe2000fc7e014 */
[----:B-1----:R-:W-:-:S10]  /*3aa40*/  @!P2 IMAD.IADD R14, R13, 0x1, R19 ;  /* 0x000000010d0ea824 */ /* 0x002fd400078e0213 */
[----:B------:R-:W0:Y:S01]  /*3aa50*/  @!P1 LDC.64 R18, c[0x0][0x5c0] ;  /* 0x00017000ff129b82 */ /* 0x000e220000000a00 */
[----:B------:R-:W-:Y:S02]  /*3aa60*/  @!P2 IADD3.X R13, R14, UR7, R21, P3, P4 ;  /* 0x000000070e0dac10 */ /* 0x000fe40009fe8415 */
        /* <DEDUP_REMOVED lines=9> */
[----:B------:R-:W-:Y:S01]  /*3ab00*/  ISETP.LT.OR P2, PT, R30, 0xca, !P0 ;  /* 0x000000ca1e00780c */ /* 0x000fe20004741670 */
[----:B-1----:R-:W-:Y:S02]  /*3ab10*/  @!P1 IMAD.MOV.U32 R12, RZ, RZ, R24 ;  /* 0x000000ffff0c9224 */ /* 0x002fe400078e0018 */
[----:B------:R-:W-:Y:S02]  /*3ab20*/  @!P1 IMAD.MOV.U32 R13, RZ, RZ, R31 ;  /* 0x000000ffff0d9224 */ /* 0x000fe400078e001f */
[----:B------:R-:W-:-:S04]  /*3ab30*/  @!P1 IMAD.WIDE.U32 R14, R10, 0x180, R12 ;  /* 0x000001800a0e9825 */ /* 0x000fc800078e000c */
[----:B------:R-:W-:Y:S01]  /*3ab40*/  @!P1 IMAD R13, R11, 0x180, RZ ;  /* 0x000001800b0d9824 */ /* 0x000fe200078e02ff */
[----:B0-----:R-:W-:-:S04]  /*3ab50*/  @!P1 IADD3 R12, P3, R14, R18, RZ ;  /* 0x000000120e0c9210 */ /* 0x001fc80007f7e0ff */
[----:B------:R-:W-:Y:S02]  /*3ab60*/  @!P1 IADD3.X R13, R19, R15, R13, P3, !PT ;  /* 0x0000000f130d9210 */ /* 0x000fe40001ffe40d */
[----:B------:R-:W0:Y:S01]  /*3ab70*/  @!P2 LDC.64 R18, c[0x0][0x5c0] ;  /* 0x00017000ff12ab82 */ /* 0x000e220000000a00 */
[----:B----4-:R-:W-:-:S04]  /*3ab80*/  LOP3.LUT R9, R9, 0xff, RZ, 0xc0, !PT ;  /* 0x000000ff09097812 */ /* 0x010fc800078ec0ff */
[----:B------:R-:W-:-:S05]  /*3ab90*/  F2FP.F16.E4M3.UNPACK_B R9, R9 ;  /* 0x00000009ff09723e */ /* 0x000fca00020006ff */
[----:B------:R-:W-:-:S05]  /*3aba0*/  HADD2.F32 R9, -RZ, R9.H0_H0 ;  /* 0x20000009ff097230 */ /* 0x000fca0000004100 */
[----:B------:R-:W-:-:S04]  /*3abb0*/  FMUL R9, R9, UR50 ;  /* 0x0000003209097c20 */ /* 0x000fc80008400000 */
[----:B--2---:R-:W-:Y:S02]  /*3abc0*/  FFMA R9, R159, UR51, R9 ;  /* 0x000000339f097c23 */ /* 0x004fe40008000009 */
[----:B------:R-:W2:Y:S04]  /*3abd0*/  LDL.LU R159, [R1+0xa50] ;  /* 0x000a5000019f7983 */ /* 0x000ea80000300800 */
[----:B------:R-:W4:Y:S01]  /*3abe0*/  LDL.LU R161, [R1+0xa54] ;  /* 0x000a540001a17983 */ /* 0x000f220000300800 */
[----:B------:R-:W-:Y:S02]  /*3abf0*/  F2FP.SATFINITE.E4M3.F32.PACK_AB_MERGE_C R17, RZ, R9, RZ ;  /* 0x00000009ff11723e */ /* 0x000fe400048070ff */
[----:B------:R-:W-:-:S03]  /*3ac00*/  PRMT R9, RZ, 0x7610, R9 ;  /* 0x00007610ff097816 */ /* 0x000fc60000000009 */
[----:B------:R1:W-:Y:S04]  /*3ac10*/  @!P1 STG.E.U8 desc[UR54][R12.64+0xc8], R17 ;  /* 0x0000c8110c009986 */ /* 0x0003e8000c101136 */
[----:B------:R-:W3:Y:S01]  /*3ac20*/  @!P2 LDG.E.U8 R9, desc[UR54][R22.64+0xc9] ;  /* 0x0000c9361609a981 */ /* 0x000ee2000c1e1100 */
[----:B------:R-:W-:Y:S01]  /*3ac30*/  ISETP.LT.OR P1, PT, R30, 0xc9, !P6 ;  /* 0x000000c91e00780c */ /* 0x000fe20007721670 */
[----:B-1----:R-:W-:Y:S02]  /*3ac40*/  @!P2 IMAD.MOV.U32 R12, RZ, RZ, R24 ;  /* 0x000000ffff0ca224 */ /* 0x002fe400078e0018 */
[----:B------:R-:W-:-:S10]  /*3ac50*/  @!P2 IMAD.MOV.U32 R13, RZ, RZ, R31 ;  /* 0x000000ffff0da224 */ /* 0x000fd400078e001f */
[----:B------:R-:W1:Y:S01]  /*3ac60*/  @!P1 LDC.64 R20, c[0x0][0x5c0] ;  /* 0x00017000ff149b82 */ /* 0x000e620000000a00 */
[----:B------:R-:W-:-:S04]  /*3ac70*/  @!P2 IMAD.WIDE.U32 R14, R10, 0x180, R12 ;  /* 0x000001800a0ea825 */ /* 0x000fc800078e000c */
[----:B------:R-:W-:Y:S01]  /*3ac80*/  @!P2 IMAD R13, R11, 0x180, RZ ;  /* 0x000001800b0da824 */ /* 0x000fe200078e02ff */
[----:B0-----:R-:W-:-:S04]  /*3ac90*/  @!P2 IADD3 R12, P3, R14, R18, RZ ;  /* 0x000000120e0ca210 */ /* 0x001fc80007f7e0ff */
[----:B------:R-:W-:Y:S02]  /*3aca0*/  @!P2 IADD3.X R13, R19, R15, R13, P3, !PT ;  /* 0x0000000f130da210 */ /* 0x000fe40001ffe40d */
        /* <DEDUP_REMOVED lines=18> */
[----:B---3--:R-:W-:-:S04]  /*3add0*/  LOP3.LUT R9, R9, 0xff, RZ, 0xc0, !PT ;  /* 0x000000ff09097812 */ /* 0x008fc800078ec0ff */
[----:B------:R-:W-:-:S05]  /*3ade0*/  F2FP.F16.E4M3.UNPACK_B R9, R9 ;  /* 0x00000009ff09723e */ /* 0x000fca00020006ff */
[----:B------:R-:W-:-:S05]  /*3adf0*/  HADD2.F32 R9, -RZ, R9.H0_H0 ;  /* 0x20000009ff097230 */ /* 0x000fca0000004100 */
[----:B------:R-:W-:-:S04]  /*3ae00*/  FMUL R9, R9, UR50 ;  /* 0x0000003209097c20 */ /* 0x000fc80008400000 */
[----:B--2---:R-:W-:Y:S01]  /*3ae10*/  FFMA R9, R159, UR51, R9 ;  /* 0x000000339f097c23 */ /* 0x004fe20008000009 */
        /* <DEDUP_REMOVED lines=111> */
[----:B------:R-:W2:Y:S03]  /*3b510*/  LDL.LU R159, [R1+0xa70] ;  /* 0x000a7000019f7983 */ /* 0x000ea60000300800 */
[----:B------:R-:W-:Y:S02]  /*3b520*/  F2FP.SATFINITE.E4M3.F32.PACK_AB_MERGE_C R17, RZ, R9, RZ ;  /* 0x00000009ff11723e */ /* 0x000fe400048070ff */
[----:B------:R-:W-:-:S03]  /*3b530*/  PRMT R9, RZ, 0x7610, R9 ;  /* 0x00007610ff097816 */ /* 0x000fc60000000009 */
[----:B------:R1:W-:Y:S04]  /*3b540*/  @!P1 STG.E.U8 desc[UR54][R12.64+0xd8], R17 ;  /* 0x0000d8110c009986 */ /* 0x0003e8000c101136 */
[----:B------:R-:W4:Y:S01]  /*3b550*/  @!P0 LDG.E.U8 R9, desc[UR54][R22.64+0xd9] ;  /* 0x0000d93616098981 */ /* 0x000f22000c1e1100 */
        /* <DEDUP_REMOVED lines=8> */
[----:B----4-:R-:W-:-:S04]  /*3b5e0*/  LOP3.LUT R9, R9, 0xff, RZ, 0xc0, !PT ;  /* 0x000000ff09097812 */ /* 0x010fc800078ec0ff */
[----:B------:R-:W-:-:S05]  /*3b5f0*/  F2FP.F16.E4M3.UNPACK_B R9, R9 ;  /* 0x00000009ff09723e */ /* 0x000fca00020006ff */
[----:B------:R-:W-:-:S05]  /*3b600*/  HADD2.F32 R9, -RZ, R9.H0_H0 ;  /* 0x20000009ff097230 */ /* 0x000fca0000004100 */
[----:B------:R-:W-:-:S04]  /*3b610*/  FMUL R9, R9, UR50 ;  /* 0x0000003209097c20 */ /* 0x000fc80008400000 */
[----:B---3--:R-:W-:-:S05]  /*3b620*/  FFMA R9, R158, UR51, R9 ;  /* 0x000000339e097c23 */ /* 0x008fca0008000009 */
[----:B------:R-:W-:Y:S02]  /*3b630*/  F2FP.SATFINITE.E4M3.F32.PACK_AB_MERGE_C R17, RZ, R9, RZ ;  /* 0x00000009ff11723e */ /* 0x000fe400048070ff */
[----:B------:R-:W-:-:S03]  /*3b640*/  PRMT R9, RZ, 0x7610, R9 ;  /* 0x00007610ff097816 */ /* 0x000fc60000000009 */
[----:B------:R0:W-:Y:S04]  /*3b650*/  @!P0 STG.E.U8 desc[UR54][R12.64+0xd9], R17 ;  /* 0x0000d9110c008986 */ /* 0x0001e8000c101136 */
[----:B------:R-:W3:Y:S01]  /*3b660*/  @!P1 LDG.E.U8 R9, desc[UR54][R28.64+0xd8] ;  /* 0x0000d8361c099981 */ /* 0x000ee2000c1e1100 */
[----:B------:R-:W-:Y:S02]  /*3b670*/  @!P1 IMAD R19, R11, 0x180, RZ ;  /* 0x000001800b139824 */ /* 0x000fe400078e02ff */
[----:B0-----:R-:W-:Y:S02]  /*3b680*/  @!P1 IMAD.MOV.U32 R12, RZ, RZ, R24 ;  /* 0x000000ffff0c9224 */ /* 0x001fe400078e0018 */
[----:B------:R-:W-:Y:S02]  /*3b690*/  @!P1 IMAD.MOV.U32 R13, RZ, RZ, R31 ;  /* 0x000000ffff0d9224 */ /* 0x000fe400078e001f */
[----:B------:R-:W-:-:S04]  /*3b6a0*/  @!P1 IMAD.WIDE.U32 R14, R10, 0x180, R12 ;  /* 0x000001800a0e9825 */ /* 0x000fc800078e000c */
[----:B------:R-:W-:Y:S01]  /*3b6b0*/  @!P1 IMAD.IADD R16, R15, 0x1, R19 ;  /* 0x000000010f109824 */ /* 0x000fe200078e0213 */
[----:B-1----:R-:W-:-:S04]  /*3b6c0*/  @!P1 IADD3 R14, P0, P2, R14, UR8, R20 ;  /* 0x000000080e0e9c10 */ /* 0x002fc8000fa1e014 */
[----:B------:R-:W-:Y:S02]  /*3b6d0*/  @!P1 IADD3.X R15, R16, UR7, R21, P0, P2 ;  /* 0x00000007100f9c10 */ /* 0x000fe400087e4415 */
[----:B------:R-:W-:Y:S01]  /*3b6e0*/  ISETP.LT.OR P0, PT, R30, 0xda, !P6 ;  /* 0x000000da1e00780c */ /* 0x000fe20007701670 */
[----:B------:R-:W-:Y:S01]  /*3b6f0*/  BSSY B1, `(.L_x_40) ;  /* 0x000000b000017945 */ /* 0x000fe20003800000 */
[----:B---3--:R-:W-:-:S04]  /*3b700*/  LOP3.LUT R9, R9, 0xff, RZ, 0xc0, !PT ;  /* 0x000000ff09097812 */ /* 0x008fc800078ec0ff */
[----:B------:R-:W-:-:S05]  /*3b710*/  F2FP.F16.E4M3.UNPACK_B R9, R9 ;  /* 0x00000009ff09723e */ /* 0x000fca00020006ff */
[----:B------:R-:W-:-:S05]  /*3b720*/  HADD2.F32 R9, -RZ, R9.H0_H0 ;  /* 0x20000009ff097230 */ /* 0x000fca0000004100 */
[----:B------:R-:W-:-:S04]  /*3b730*/  FMUL R9, R9, UR50 ;  /* 0x0000003209097c20 */ /* 0x000fc80008400000 */
[----:B--2---:R-:W-:-:S05]  /*3b740*/  FFMA R9, R159, UR51, R9 ;  /* 0x000000339f097c23 */ /* 0x004fca0008000009 */
[----:B------:R-:W-:-:S05]  /*3b750*/  F2FP.SATFINITE.E4M3.F32.PACK_AB_MERGE_C R13, RZ, R9, RZ ;  /* 0x00000009ff0d723e */ /* 0x000fca00048070ff */
[----:B------:R0:W-:Y:S01]  /*3b760*/  @!P1 STG.E.U8 desc[UR54][R14.64+0xd8], R13 ;  /* 0x0000d80d0e009986 */ /* 0x0001e2000c101136 */
[----:B------:R-:W-:Y:S01]  /*3b770*/  PRMT R9, RZ, 0x7610, R9 ;  /* 0x00007610ff097816 */ /* 0x000fe20000000009 */
[----:B------:R-:W-:Y:S06]  /*3b780*/  @P0 BRA `(.L_x_41) ;  /* 0x0000000000040947 */ /* 0x000fec0003800000 */
[----:B------:R1:W5:Y:S02]  /*3b790*/  LDG.E.U8 R9, desc[UR54][R28.64+0xd9] ;  /* 0x0000d9361c097981 */ /* 0x000364000c1e1100 */
.L_x_41:
[----:B------:R-:W-:Y:S05]  /*3b7a0*/  BSYNC B1 ;  /* 0x0000000000017941 */ /* 0x000fea0003800000 */
.L_x_40:
[----:B------:R-:W-:Y:S05]  /*3b7b0*/  @P0 BRA `(.L_x_42) ;  /* 0x00000168008c0947 */ /* 0x000fea0003800000 */
[----:B------:R-:W2:Y:S01]  /*3b7c0*/  LDL.LU R12, [R1+0xa74] ;  /* 0x000a7400010c7983 */ /* 0x000ea20000300800 */
[----:B-----5:R-:W-:Y:S01]  /*3b7d0*/  LOP3.LUT R9, R9, 0xff, RZ, 0xc0, !PT ;  /* 0x000000ff09097812 */ /* 0x020fe200078ec0ff */
[----:B------:R-:W-:Y:S01]  /*3b7e0*/  IMAD.MOV.U32 R30, RZ, RZ, R24 ;  /* 0x000000ffff1e7224 */ /* 0x000fe200078e0018 */
[----:B------:R-:W-:Y:S01]  /*3b7f0*/  ULDC.64 UR12, c[0x0][0x5c0] ;  /* 0x00017000000c7ab9 */ /* 0x000fe20000000a00 */
[----:B------:R-:W-:Y:S01]  /*3b800*/  IMAD R11, R11, 0x180, RZ ;  /* 0x000001800b0b7824 */ /* 0x000fe200078e02ff */
[----:B------:R-:W-:Y:S01]  /*3b810*/  F2FP.F16.E4M3.UNPACK_B R9, R9 ;  /* 0x00000009ff09723e */ /* 0x000fe200020006ff */
[----:B------:R-:W-:-:S04]  /*3b820*/  IMAD.WIDE.U32 R30, R10, 0x180, R30 ;  /* 0x000001800a1e7825 */ /* 0x000fc800078e001e */
[----:B------:R-:W-:Y:S02]  /*3b830*/  HADD2.F32 R9, -RZ, R9.H0_H0 ;  /* 0x20000009ff097230 */ /* 0x000fe40000004100 */
[----:B0-----:R-:W-:Y:S02]  /*3b840*/  IMAD.U32 R13, RZ, RZ, UR12 ;  /* 0x0000000cff0d7e24 */ /* 0x001fe4000f8e00ff */
[----:B------:R-:W-:Y:S02]  /*3b850*/  IMAD.IADD R11, R31, 0x1, R11 ;  /* 0x000000011f0b7824 */ /* 0x000fe400078e020b */
[----:B------:R-:W-:Y:S01]  /*3b860*/  FMUL R9, R9, UR50 ;  /* 0x0000003209097c20 */ /* 0x000fe20008400000 */
[----:B------:R-:W-:Y:S01]  /*3b870*/  IMAD.U32 R10, RZ, RZ, UR13 ;  /* 0x0000000dff0a7e24 */ /* 0x000fe2000f8e00ff */
[----:B------:R-:W-:-:S04]  /*3b880*/  IADD3 R30, P0, P1, R30, UR8, R13 ;  /* 0x000000081e1e7c10 */ /* 0x000fc8000f91e00d */
[----:B------:R-:W-:Y:S01]  /*3b890*/  IADD3.X R31, R11, UR7, R10, P0, P1 ;  /* 0x000000070b1f7c10 */ /* 0x000fe200087e240a */
[----:B--2---:R-:W-:-:S05]  /*3b8a0*/  FFMA R9, R12, UR51, R9 ;  /* 0x000000330c097c23 */ /* 0x004fca0008000009 */
[----:B------:R-:W-:-:S05]  /*3b8b0*/  F2FP.SATFINITE.E4M3.F32.PACK_AB_MERGE_C R9, RZ, R9, RZ ;  /* 0x00000009ff09723e */ /* 0x000fca00048070ff */
[----:B------:R2:W-:Y:S01]  /*3b8c0*/  STG.E.U8 desc[UR54][R30.64+0xd9], R9 ;  /* 0x0000d9091e007986 */ /* 0x0005e2000c101136 */
[----:B------:R-:W-:Y:S05]  /*3b8d0*/  BRA `(.L_x_42) ;  /* 0x0000016800447947 */ /* 0x000fea0003800000 */
.L_x_39:
[C---:B------:R-:W-:Y:S01]  /*3b8e0*/  ISETP.GE.AND P4, PT, R9.reuse, 0x1, PT ;  /* 0x000000010900780c */ /* 0x040fe20003f86270 */
[----:B------:R-:W2:Y:S03]  /*3b8f0*/  LDL.LU R44, [R1+0x3c0] ;  /* 0x0003c000012c7983 */ /* 0x000ea60000300800 */
[----:B------:R-:W-:Y:S01]  /*3b900*/  ISETP.LT.OR P1, PT, R30, 0x1, !P4 ;  /* 0x000000011e00780c */ /* 0x000fe20006721670 */
[----:B------:R-:W-:Y:S01]  /*3b910*/  FMUL R12, R12, UR51 ;  /* 0x000000330c0c7c20 */ /* 0x000fe20008400000 */
[----:B------:R-:W-:Y:S02]  /*3b920*/  ISETP.LT.OR P0, PT, R30, 0x2, !P4 ;  /* 0x000000021e00780c */ /* 0x000fe40006701670 */
[----:B------:R-:W-:Y:S01]  /*3b930*/  ISETP.GE.AND P6, PT, R9, 0x9, PT ;  /* 0x000000090900780c */ /* 0x000fe20003fc6270 */
[----:B------:R-:W-:Y:S01]  /*3b940*/  FMUL R28, R13, UR51 ;  /* 0x000000330d1c7c20 */ /* 0x000fe20008400000 */
[----:B------:R-:W-:Y:S01]  /*3b950*/  FMUL R14, R14, UR51 ;  /* 0x000000330e0e7c20 */ /* 0x000fe20008400000 */
[----:B------:R-:W-:Y:S01]  /*3b960*/  FMUL R15, R15, UR51 ;  /* 0x000000330f0f7c20 */ /* 0x000fe20008400000 */
[----:B------:R-:W-:Y:S01]  /*3b970*/  FMUL R16, R16, UR51 ;  /* 0x0000003310107c20 */ /* 0x000fe20008400000 */
[----:B------:R-:W-:Y:S01]  /*3b980*/  FMUL R17, R17, UR51 ;  /* 0x0000003311117c20 */ /* 0x000fe20008400000 */
[----:B------:R-:W-:Y:S01]  /*3b990*/  FMUL R18, R18, UR51 ;  /* 0x0000003312127c20 */ /* 0x000fe20008400000 */
[----:B-----5:R-:W-:Y:S01]  /*3b9a0*/  LOP3.LUT R0, R0, 0xfffeffff, RZ, 0xc0, !PT ;  /* 0xfffeffff00007812 */ /* 0x020fe200078ec0ff */
[----:B------:R-:W-:Y:S01]  /*3b9b0*/  FMUL R19, R19, UR51 ;  /* 0x0000003313137c20 */ /* 0x000fe20008400000 */
[----:B------:R-:W0:Y:S01]  /*3b9c0*/  @!P1 LDC.64 R26, c[0x0][0x5c0] ;  /* 0x00017000ff1a9b82 */ /* 0x000e220000000a00 */
[----:B------:R-:W-:-:S02]  /*3b9d0*/  F2FP.SATFINITE.E4M3.F32.PACK_AB_MERGE_C R12, RZ, R12, RZ ;  /* 0x0000000cff0c723e */ /* 0x000fc400048070ff */
[----:B------:R-:W-:Y:S01]  /*3b9e0*/  LOP3.LUT R7, R7, 0xfffffff7, RZ, 0xc0, !PT ;  /* 0xfffffff707077812 */ /* 0x000fe200078ec0ff */
[----:B------:R-:W-:Y:S01]  /*3b9f0*/  FMUL R20, R20, UR51 ;  /* 0x0000003314147c20 */ /* 0x000fe20008400000 */
[----:B------:R-:W-:Y:S01]  /*3ba00*/  FMUL R21, R21, UR51 ;  /* 0x0000003315157c20 */ /* 0x000fe20008400000 */
[----:B------:R-:W-:Y:S01]  /*3ba10*/  FMUL R22, R22, UR51 ;  /* 0x0000003316167c20 */ /* 0x000fe20008400000 */
[----:B------:R-:W-:Y:S01]  /*3ba20*/  FMUL R23, R23, UR51 ;  /* 0x0000003317177c20 */ /* 0x000fe20008400000 */
[----:B------:R-:W-:Y:S01]  /*3ba30*/  FMUL R232, R232, UR51 ;  /* 0x00000033e8e87c20 */ /* 0x000fe20008400000 */
[----:B------:R-:W-:Y:S01]  /*3ba40*/  FMUL R233, R233, UR51 ;  /* 0x00000033e9e97c20 */ /* 0x000fe20008400000 */
[----:B------:R-:W3:Y:S01]  /*3ba50*/  LDL.LU R45, [R1+0x3c4] ;  /* 0x0003c400012d7983 */ /* 0x000ee20000300800 */
[----:B------:R-:W-:Y:S01]  /*3ba60*/  F2FP.SATFINITE.E4M3.F32.PACK_AB_MERGE_C R28, RZ, R28, RZ ;  /* 0x0000001cff1c723e */ /* 0x000fe200048070ff */
[----:B------:R-:W-:Y:S01]  /*3ba70*/  FMUL R234, R234, UR51 ;  /* 0x00000033eaea7c20 */ /* 0x000fe20008400000 */
[----:B------:R-:W-:Y:S01]  /*3ba80*/  F2FP.SATFINITE.E4M3.F32.PACK_AB_MERGE_C R14, RZ, R14, RZ ;  /* 0x0000000eff0e723e */ /* 0x000fe200048070ff */
[----:B------:R-:W-:Y:S01]  /*3ba90*/  FMUL R235, R235, UR51 ;  /* 0x00000033ebeb7c20 */ /* 0x000fe20008400000 */
[----:B------:R-:W-:Y:S01]  /*3baa0*/  F2FP.SATFINITE.E4M3.F32.PACK_AB_MERGE_C R15, RZ, R15, RZ ;  /* 0x0000000fff0f723e */ /* 0x000fe200048070ff */
[----:B------:R-:W-:Y:S01]  /*3bab0*/  FMUL R236, R236, UR51 ;  /* 0x00000033ecec7c20 */ /* 0x000fe20008400000 */
[----:B------:R-:W-:Y:S01]  /*3bac0*/  F2FP.SATFINITE.E4M3.F32.PACK_AB_MERGE_C R16, RZ, R16, RZ ;  /* 0x00000010ff10723e */ /* 0x000fe200048070ff */
[----:B------:R-:W4:Y:S01]  /*3bad0*/  LDL.LU R46, [R1+0x3c8] ;  /* 0x0003c800012e7983 */ /* 0x000f220000300800 */
[----:B------:R-:W-:Y:S01]  /*3bae0*/  ISETP.LT.OR P5, PT, R30, 0x11, !P6 ;  /* 0x000000111e00780c */ /* 0x000fe200077a1670 */
[----:B------:R-:W-:Y:S01]  /*3baf0*/  FMUL R237, R237, UR51 ;  /* 0x00000033eded7c20 */ /* 0x000fe20008400000 */
[----:B------:R-:W-:-:S02]  /*3bb00*/  F2FP.SATFINITE.E4M3.F32.PACK_AB_MERGE_C R17, RZ, R17, RZ ;  /* 0x00000011ff11723e */ /* 0x000fc400048070ff */
[----:B------:R-:W-:Y:S02]  /*3bb10*/  F2FP.SATFINITE.E4M3.F32.PACK_AB_MERGE_C R18, RZ, R18, RZ ;  /* 0x00000012ff12723e */ /* 0x000fe400048070ff */
[----:B0-----:R-:W-:Y:S02]  /*3bb20*/  @!P1 IADD3 R26, P2, R24, R26, RZ ;  /* 0x0000001a181a9210 */ /* 0x001fe40007f5e0ff */
[----:B------:R-:W-:Y:S02]  /*3bb30*/  @P4 LOP3.LUT R0, R0, 0x10000, RZ, 0xfc, !PT ;  /* 0x0001000000004812 */ /* 0x000fe400078efcff */
[----:B------:R-:W-:Y:S01]  /*3bb40*/  F2FP.SATFINITE.E4M3.F32.PACK_AB_MERGE_C R19, RZ, R19, RZ ;  /* 0x00000013ff13723e */ /* 0x000fe200048070ff */
[----:B------:R-:W-:Y:S01]  /*3bb50*/  @!P1 IMAD.X R27, R31, 0x1, R27, P2 ;  /* 0x000000011f1b9824 */ /* 0x000fe200010e061b */
[----:B------:R-:W-:Y:S02]  /*3bb60*/  LOP3.LUT R0, R0, 0xffff7fff, RZ, 0xc0, !PT ;  /* 0xffff7fff00007812 */ /* 0x000fe400078ec0ff */
[----:B------:R-:W-:-:S02]  /*3bb70*/  F2FP.SATFINITE.E4M3.F32.PACK_AB_MERGE_C R20, RZ, R20, RZ ;  /* 0x00000014ff14723e */ /* 0x000fc400048070ff */
[----:B------:R0:W-:Y:S01]  /*3bb80*/  @!P1 STG.E.U8 desc[UR54][R26.64], R12 ;  /* 0x0000000c1a009986 */ /* 0x0001e2000c101136 */
[----:B------:R-:W-:Y:S02]  /*3bb90*/  ISETP.LT.OR P1, PT, R30, 0x1, !P6 ;  /* 0x000000011e00780c */ /* 0x000fe40007721670 */
[----:B------:R-:W-:Y:S02]  /*3bba0*/  @P6 LOP3.LUT R0, R0, 0x8000, RZ, 0xfc, !PT ;  /* 0x0000800000006812 */ /* 0x000fe400078efcff */
[----:B------:R-:W-:Y:S02]  /*3bbb0*/  F2FP.SATFINITE.E4M3.F32.PACK_AB_MERGE_C R21, RZ, R21, RZ ;  /* 0x00000015ff15723e */ /* 0x000fe400048070ff */
[----:B------:R-:W-:Y:S02]  /*3bbc0*/  F2FP.SATFINITE.E4M3.F32.PACK_AB_MERGE_C R22, RZ, R22, RZ ;  /* 0x00000016ff16723e */ /* 0x000fe400048070ff */
[----:B------:R-:W-:Y:S02]  /*3bbd0*/  F2FP.SATFINITE.E4M3.F32.PACK_AB_MERGE_C R23, RZ, R23, RZ ;  /* 0x00000017ff17723e */ /* 0x000fe400048070ff */
[----:B------:R-:W-:Y:S01]  /*3bbe0*/  F2FP.SATFINITE.E4M3.F32.PACK_AB_MERGE_C R232, RZ, R232, RZ ;  /* 0x000000e8ffe8723e */ /* 0x000fe200048070ff */
[----:B0-----:R-:W0:Y:S01]  /*3bbf0*/  @!P0 LDC.64 R26, c[0x0][0x5c0] ;  /* 0x00017000ff1a8b82 */ /* 0x001e220000000a00 */
[----:B------:R-:W-:-:S02]  /*3bc00*/  F2FP.SATFINITE.E4M3.F32.PACK_AB_MERGE_C R233, RZ, R233, RZ ;  /* 0x000000e9ffe9723e */ /* 0x000fc400048070ff */
[----:B------:R-:W-:Y:S02]  /*3bc10*/  F2FP.SATFINITE.E4M3.F32.PACK_AB_MERGE_C R234, RZ, R234, RZ ;  /* 0x000000eaffea723e */ /* 0x000fe400048070ff */
[----:B------:R-:W-:Y:S02]  /*3bc20*/  F2FP.SATFINITE.E4M3.F32.PACK_AB_MERGE_C R235, RZ, R235, RZ ;  /* 0x000000ebffeb723e */ /* 0x000fe400048070ff */
[----:B------:R-:W-:Y:S02]  /*3bc30*/  LOP3.LUT R4, R4, 0xffdfffff, RZ, 0xc0, !PT ;  /* 0xffdfffff04047812 */ /* 0x000fe400078ec0ff */
[----:B------:R-:W-:Y:S02]  /*3bc40*/  F2FP.SATFINITE.E4M3.F32.PACK_AB_MERGE_C R236, RZ, R236, RZ ;  /* 0x000000ecffec723e */ /* 0x000fe400048070ff */
[----:B------:R-:W-:Y:S02]  /*3bc50*/  F2FP.SATFINITE.E4M3.F32.PACK_AB_MERGE_C R237, RZ, R237, RZ ;  /* 0x000000edffed723e */ /* 0x000fe400048070ff */
[----:B0-----:R-:W-:-:S05]  /*3bc60*/  @!P0 IADD3 R12, P2, R24, R26, RZ ;  /* 0x0000001a180c8210 */ /* 0x001fca0007f5e0ff */
[----:B------:R-:W-:Y:S01]  /*3bc70*/  @!P0 IMAD.X R13, R31, 0x1, R27, P2 ;  /* 0x000000011f0d8824 */ /* 0x000fe200010e061b */
[----:B------:R-:W-:-:S04]  /*3bc80*/  ISETP.LT.OR P2, PT, R30, 0x2, !P6 ;  /* 0x000000021e00780c */ /* 0x000fc80007741670 */
[----:B------:R0:W-:Y:S09]  /*3bc90*/  @!P0 STG.E.U8 desc[UR54][R12.64+0x1], R28 ;  /* 0x0000011c0c008986 */ /* 0x0001f2000c101136 */
[----:B------:R-:W1:Y:S08]  /*3bca0*/  @!P2 LDC.64 R26, c[0x0][0x5c0] ;  /* 0x00017000ff1aab82 */ /* 0x000e700000000a00 */
[----:B0-----:R-:W0:Y:S02]  /*3bcb0*/  @!P1 LDC.64 R12, c[0x0][0x5c0] ;  /* 0x00017000ff0c9b82 */ /* 0x001e240000000a00 */
[----:B0-----:R-:W-:-:S04]  /*3bcc0*/  @!P1 IADD3 R12, P0, P3, R24, UR8, R12 ;  /* 0x00000008180c9c10 */ /* 0x001fc8000fb1e00c */
[----:B------:R-:W-:-:S05]  /*3bcd0*/  @!P1 IADD3.X R13, R31, UR7, R13, P0, P3 ;  /* 0x000000071f0d9c10 */ /* 0x000fca00087e640d */
[----:B------:R1:W-:Y:S01]  /*3bce0*/  @!P1 STG.E.U8 desc[UR54][R12.64], R14 ;  /* 0x0000000e0c009986 */ /* 0x0003e2000c101136 */
[----:B------:R-:W-:Y:S02]  /*3bcf0*/  ISETP.LT.OR P1, PT, R30, 0x9, !P6 ;  /* 0x000000091e00780c */ /* 0x000fe40007721670 */
[----:B-1----:R-:W-:-:S04]  /*3bd00*/  @!P2 IADD3 R12, P0, P3, R24, UR8, R26 ;  /* 0x00000008180cac10 */ /* 0x002fc8000fb1e01a */
[----:B------:R-:W-:Y:S02]  /*3bd10*/  @!P2 IADD3.X R13, R31, UR7, R27, P0, P3 ;  /* 0x000000071f0dac10 */ /* 0x000fe400087e641b */
[----:B------:R-:W-:-:S03]  /*3bd20*/  ISETP.LT.OR P0, PT, R30, 0xa, !P6 ;  /* 0x0000000a1e00780c */ /* 0x000fc60007701670 */
[----:B------:R0:W-:Y:S02]  /*3bd30*/  @!P2 STG.E.U8 desc[UR54][R12.64+0x1], R15 ;  /* 0x0000010f0c00a986 */ /* 0x0001e4000c101136 */
[----:B0-----:R-:W0:Y:S08]  /*3bd40*/  @!P1 LDC.64 R14, c[0x0][0x5c0] ;  /* 0x00017000ff0e9b82 */ /* 0x001e300000000a00 */
[----:B------:R-:W1:Y:S01]  /*3bd50*/  @!P0 LDC.64 R12, c[0x0][0x5c0] ;  /* 0x00017000ff0c8b82 */ /* 0x000e620000000a00 */
[----:B0-----:R-:W-:-:S04]  /*3bd60*/  @!P1 IADD3 R26, P2, P3, R24, UR8, R14 ;  /* 0x00000008181a9c10 */ /* 0x001fc8000fb5e00e */
[----:B------:R-:W-:Y:S02]  /*3bd70*/  @!P1 IADD3.X R27, R31, UR7, R15, P2, P3 ;  /* 0x000000071f1b9c10 */ /* 0x000fe400097e640f */
[----:B-1----:R-:W-:-:S04]  /*3bd80*/  @!P0 IADD3 R14, P2, P3, R24, UR8, R12 ;  /* 0x00000008180e8c10 */ /* 0x002fc8000fb5e00c */
[----:B------:R-:W-:Y:S02]  /*3bd90*/  @!P0 IADD3.X R15, R31, UR7, R13, P2, P3 ;  /* 0x000000071f0f8c10 */ /* 0x000fe400097e640d */
[----:B------:R-:W-:-:S13]  /*3bda0*/  ISETP.LT.OR P3, PT, R30, 0x9, !P4 ;  /* 0x000000091e00780c */ /* 0x000fda0006761670 */
[----:B------:R-:W0:Y:S02]  /*3bdb0*/  @!P3 LDC.64 R12, c[0x0][0x5c0] ;  /* 0x00017000ff0cbb82 */ /* 0x000e240000000a00 */
[----:B0-----:R-:W-:-:S05]  /*3bdc0*/  @!P3 IADD3 R12, P2, R24, R12, RZ ;  /* 0x0000000c180cb210 */ /* 0x001fca0007f5e0ff */
[----:B------:R-:W-:Y:S01]  /*3bdd0*/  @!P3 IMAD.X R13, R31, 0x1, R13, P2 ;  /* 0x000000011f0db824 */ /* 0x000fe200010e060d */
[----:B------:R-:W-:-:S04]  /*3bde0*/  ISETP.LT.OR P2, PT, R30, 0xa, !P4 ;  /* 0x0000000a1e00780c */ /* 0x000fc80006741670 */
[----:B------:R0:W-:Y:S09]  /*3bdf0*/  @!P3 STG.E.U8 desc[UR54][R12.64+0x8], R16 ;  /* 0x000008100c00b986 */ /* 0x0001f2000c101136 */
[----:B0-----:R-:W0:Y:S02]  /*3be00*/  @!P2 LDC.64 R12, c[0x0][0x5c0] ;  /* 0x00017000ff0cab82 */ /* 0x001e240000000a00 */
[----:B0-----:R-:W-:-:S05]  /*3be10*/  @!P2 IADD3 R12, P3, R24, R12, RZ ;  /* 0x0000000c180ca210 */ /* 0x001fca0007f7e0ff */
[----:B------:R-:W-:-:S05]  /*3be20*/  @!P2 IMAD.X R13, R31, 0x1, R13, P3 ;  /* 0x000000011f0da824 */ /* 0x000fca00018e060d */
[----:B------:R0:W-:Y:S04]  /*3be30*/  @!P2 STG.E.U8 desc[UR54][R12.64+0x9], R17 ;  /* 0x000009110c00a986 */ /* 0x0001e8000c101136 */
[----:B------:R1:W-:Y:S01]  /*3be40*/  @!P1 STG.E.U8 desc[UR54][R26.64+0x8], R18 ;  /* 0x000008121a009986 */ /* 0x0003e2000c101136 */
[----:B------:R-:W-:-:S03]  /*3be50*/  ISETP.LT.OR P1, PT, R30, 0x19, !P6 ;  /* 0x000000191e00780c */ /* 0x000fc60007721670 */
[----:B------:R2:W-:Y:S01]  /*3be60*/  @!P0 STG.E.U8 desc[UR54][R14.64+0x9], R19 ;  /* 0x000009130e008986 */ /* 0x0005e2000c101136 */
[----:B0-----:R-:W0:Y:S02]  /*3be70*/  @!P5 LDC.64 R12, c[0x0][0x5c0] ;  /* 0x00017000ff0cdb82 */ /* 0x001e240000000a00 */
[----:B0-----:R-:W-:-:S04]  /*3be80*/  @!P5 IADD3 R32, P2, P3, R24, UR8, R12 ;  /* 0x000000081820dc10 */ /* 0x001fc8000fb5e00c */
[----:B------:R-:W-:Y:S02]  /*3be90*/  @!P5 IADD3.X R33, R31, UR7, R13, P2, P3 ;  /* 0x000000071f21dc10 */ /* 0x000fe400097e640d */
[----:B------:R-:W-:-:S13]  /*3bea0*/  ISETP.LT.OR P3, PT, R30, 0x12, !P6 ;  /* 0x000000121e00780c */ /* 0x000fda0007761670 */
[----:B------:R-:W0:Y:S01]  /*3beb0*/  @!P3 LDC.64 R12, c[0x0][0x5c0] ;  /* 0x00017000ff0cbb82 */ /* 0x000e220000000a00 */
[----:B------:R-:W-:-:S04]  /*3bec0*/  @P3 LOP3.LUT R7, R7, 0x8, RZ, 0xfc, !PT ;  /* 0x0000000807073812 */ /* 0x000fc800078efcff */
[----:B------:R-:W-:-:S04]  /*3bed0*/  LOP3.LUT R7, R7, 0xfffffffb, RZ, 0xc0, !PT ;  /* 0xfffffffb07077812 */ /* 0x000fc800078ec0ff */
[----:B------:R-:W-:Y:S02]  /*3bee0*/  @P1 LOP3.LUT R7, R7, 0x4, RZ, 0xfc, !PT ;  /* 0x0000000407071812 */ /* 0x000fe400078efcff */
[----:B0-----:R-:W-:-:S04]  /*3bef0*/  @!P3 IADD3 R28, P2, P4, R24, UR8, R12 ;  /* 0x00000008181cbc10 */ /* 0x001fc8000fc5e00c */
[----:B------:R-:W-:Y:S02]  /*3bf00*/  @!P3 IADD3.X R29, R31, UR7, R13, P2, P4 ;  /* 0x000000071f1dbc10 */ /* 0x000fe400097e840d */
[----:B------:R-:W1:Y:S02]  /*3bf10*/  @!P1 LDC.64 R12, c[0x0][0x5c0] ;  /* 0x00017000ff0c9b82 */ /* 0x000e640000000a00 */
[----:B-1----:R-:W-:-:S04]  /*3bf20*/  @!P1 IADD3 R26, P2, P4, R24, UR8, R12 ;  /* 0x00000008181a9c10 */ /* 0x002fc8000fc5e00c */
[----:B------:R-:W-:Y:S02]  /*3bf30*/  @!P1 IADD3.X R27, R31, UR7, R13, P2, P4 ;  /* 0x000000071f1b9c10 */ /* 0x000fe400097e840d */
[----:B------:R-:W-:Y:S02]  /*3bf40*/  ISETP.LT.OR P4, PT, R30, 0x1a, !P6 ;  /* 0x0000001a1e00780c */ /* 0x000fe40007781670 */
[C---:B------:R-:W-:Y:S02]  /*3bf50*/  LOP3.LUT P1, RZ, R0.reuse, 0x10000, RZ, 0xc0, !PT ;  /* 0x0001000000ff7812 */ /* 0x040fe4000782c0ff */
[----:B------:R-:W-:-:S09]  /*3bf60*/  LOP3.LUT R0, R0, 0xfffffffd, RZ, 0xc0, !PT ;  /* 0xfffffffd00007812 */ /* 0x000fd200078ec0ff */
[----:B------:R-:W0:Y:S02]  /*3bf70*/  @!P4 LDC.64 R12, c[0x0][0x5c0] ;  /* 0x00017000ff0ccb82 */ /* 0x000e240000000a00 */
[----:B0-----:R-:W-:-:S04]  /*3bf80*/  @!P4 IADD3 R18, P0, P2, R24, UR8, R12 ;  /* 0x000000081812cc10 */ /* 0x001fc8000fa1e00c */
[----:B--2---:R-:W-:Y:S02]  /*3bf90*/  @!P4 IADD3.X R19, R31, UR7, R13, P0, P2 ;  /* 0x000000071f13cc10 */ /* 0x004fe400087e440d */
[----:B------:R-:W-:-:S13]  /*3bfa0*/  ISETP.LT.OR P0, PT, R30, 0x11, !P1 ;  /* 0x000000111e00780c */ /* 0x000fda0004f01670 */
[----:B------:R-:W0:Y:S02]  /*3bfb0*/  @!P0 LDC.64 R12, c[0x0][0x5c0] ;  /* 0x00017000ff0c8b82 */ /* 0x000e240000000a00 */
[----:B0-----:R-:W-:-:S05]  /*3bfc0*/  @!P0 IADD3 R12, P2, R24, R12, RZ ;  /* 0x0000000c180c8210 */ /* 0x001fca0007f5e0ff */
[----:B------:R-:W-:-:S05]  /*3bfd0*/  @!P0 IMAD.X R13, R31, 0x1, R13, P2 ;  /* 0x000000011f0d8824 */ /* 0x000fca00010e060d */
[----:B------:R0:W-:Y:S01]  /*3bfe0*/  @!P0 STG.E.U8 desc[UR54][R12.64+0x10], R20 ;  /* 0x000010140c008986 */ /* 0x0001e2000c101136 */
[----:B------:R-:W-:-:S13]  /*3bff0*/  ISETP.LT.OR P0, PT, R30, 0x12, !P1 ;  /* 0x000000121e00780c */ /* 0x000fda0004f01670 */
[----:B0-----:R-:W0:Y:S02]  /*3c000*/  @!P0 LDC.64 R12, c[0x0][0x5c0] ;  /* 0x00017000ff0c8b82 */ /* 0x001e240000000a00 */
[----:B0-----:R-:W-:-:S05]  /*3c010*/  @!P0 IADD3 R12, P2, R24, R12, RZ ;  /* 0x0000000c180c8210 */ /* 0x001fca0007f5e0ff */
[----:B------:R-:W-:-:S05]  /*3c020*/  @!P0 IMAD.X R13, R31, 0x1, R13, P2 ;  /* 0x000000011f0d8824 */ /* 0x000fca00010e060d */
[----:B------:R0:W-:Y:S01]  /*3c030*/  @!P0 STG.E.U8 desc[UR54][R12.64+0x11], R21 ;  /* 0x000011150c008986 */ /* 0x0001e2000c101136 */
[----:B------:R-:W-:-:S03]  /*3c040*/  ISETP.GE.AND P0, PT, R9, 0x81, PT ;  /* 0x000000810900780c */ /* 0x000fc60003f06270 */
[----:B------:R-:W-:Y:S01]  /*3c050*/  @!P5 STG.E.U8 desc[UR54][R32.64+0x10], R22 ;  /* 0x000010162000d986 */ /* 0x000fe2000c101136 */
[----:B------:R-:W-:-:S09]  /*3c060*/  ISETP.LT.OR P3, PT, R30, 0x1, !P0 ;  /* 0x000000011e00780c */ /* 0x000fd20004761670 */
[----:B------:R-:W-:-:S04]  /*3c070*/  @P0 LOP3.LUT R4, R4, 0x200000, RZ, 0xfc, !PT ;  /* 0x0020000004040812 */ /* 0x000fc800078efcff */
[----:B0-----:R-:W0:Y:S01]  /*3c080*/  @!P3 LDC.64 R12, c[0x0][0x5c0] ;  /* 0x00017000ff0cbb82 */ /* 0x001e220000000a00 */
[----:B------:R-:W-:-:S04]  /*3c090*/  @P3 LOP3.LUT R0, R0, 0x2, RZ, 0xfc, !PT ;  /* 0x0000000200003812 */ /* 0x000fc800078efcff */
[----:B------:R-:W-:Y:S02]  /*3c0a0*/  LOP3.LUT R0, R0, 0xfffffffb, RZ, 0xc0, !PT ;  /* 0xfffffffb00007812 */ /* 0x000fe400078ec0ff */
        /* <DEDUP_REMOVED lines=8> */
[----:B------:R-:W-:Y:S02]  /*3c130*/  @P3 LOP3.LUT R0, R0, 0x4, RZ, 0xfc, !PT ;  /* 0x0000000400003812 */ /* 0x000fe400078efcff */
[----:B0-----:R-:W-:-:S04]  /*3c140*/  @!P3 IADD3 R20, P5, P6, R24, UR6, R12 ;  /* 0x000000061814bc10 */ /* 0x001fc8000febe00c */
[----:B------:R-:W-:Y:S02]  /*3c150*/  @!P3 IADD3.X R21, R31, UR5, R13, P5, P6 ;  /* 0x000000051f15bc10 */ /* 0x000fe4000afec40d */
[C---:B------:R-:W-:Y:S02]  /*3c160*/  LOP3.LUT P3, RZ, R7.reuse, 0x8, RZ, 0xc0, !PT ;  /* 0x0000000807ff7812 */ /* 0x040fe4000786c0ff */
[----:B------:R-:W-:-:S11]  /*3c170*/  LOP3.LUT R7, R7, 0xfffffffe, RZ, 0xc0, !PT ;  /* 0xfffffffe07077812 */ /* 0x000fd600078ec0ff */
[----:B------:R-:W-:Y:S01]  /*3c180*/  @!P3 STG.E.U8 desc[UR54][R28.64+0x11], R23 ;  /* 0x000011171c00b986 */ /* 0x000fe2000c101136 */
[----:B------:R-:W-:-:S13]  /*3c190*/  ISETP.LT.OR P3, PT, R30, 0xa, !P0 ;  /* 0x0000000a1e00780c */ /* 0x000fda0004761670 */
[----:B------:R-:W0:Y:S01]  /*3c1a0*/  @!P3 LDC.64 R12, c[0x0][0x5c0] ;  /* 0x00017000ff0cbb82 */ /* 0x000e220000000a00 */
[----:B------:R-:W-:Y:S02]  /*3c1b0*/  @P3 LOP3.LUT R7, R7, 0x1, RZ, 0xfc, !PT ;  /* 0x0000000107073812 */ /* 0x000fe400078efcff */
[----:B0-----:R-:W-:-:S04]  /*3c1c0*/  @!P3 IADD3 R36, P5, P6, R24, UR6, R12 ;  /* 0x000000061824bc10 */ /* 0x001fc8000febe00c */
[----:B------:R-:W-:Y:S02]  /*3c1d0*/  @!P3 IADD3.X R37, R31, UR5, R13, P5, P6 ;  /* 0x000000051f25bc10 */ /* 0x000fe4000afec40d */
[----:B------:R-:W-:Y:S02]  /*3c1e0*/  ISETP.LT.OR P5, PT, R30, 0x19, !P1 ;  /* 0x000000191e00780c */ /* 0x000fe40004fa1670 */
[C---:B------:R-:W-:Y:S02]  /*3c1f0*/  LOP3.LUT P3, RZ, R0.reuse, 0x2, RZ, 0xc0, !PT ;  /* 0x0000000200ff7812 */ /* 0x040fe4000786c0ff */
[----:B------:R-:W-:-:S09]  /*3c200*/  LOP3.LUT R0, R0, 0xfffffff7, RZ, 0xc0, !PT ;  /* 0xfffffff700007812 */ /* 0x000fd200078ec0ff */
[----:B------:R-:W0:Y:S02]  /*3c210*/  @!P5 LDC.64 R12, c[0x0][0x5c0] ;  /* 0x00017000ff0cdb82 */ /* 0x000e240000000a00 */
[----:B0-----:R-:W-:-:S05]  /*3c220*/  @!P5 IADD3 R12, P6, R24, R12, RZ ;  /* 0x0000000c180cd210 */ /* 0x001fca0007fde0ff */
[----:B------:R-:W-:-:S05]  /*3c230*/  @!P5 IMAD.X R13, R31, 0x1, R13, P6 ;  /* 0x000000011f0dd824 */ /* 0x000fca00030e060d */
[----:B------:R0:W-:Y:S01]  /*3c240*/  @!P5 STG.E.U8 desc[UR54][R12.64+0x18], R232 ;  /* 0x000018e80c00d986 */ /* 0x0001e2000c101136 */
[C---:B------:R-:W-:Y:S02]  /*3c250*/  ISETP.LT.OR P5, PT, R30.reuse, 0x1a, !P1 ;  /* 0x0000001a1e00780c */ /* 0x040fe40004fa1670 */
[----:B------:R-:W-:-:S11]  /*3c260*/  ISETP.LT.OR P1, PT, R30, 0x11, !P0 ;  /* 0x000000111e00780c */ /* 0x000fd60004721670 */
[----:B0-----:R-:W0:Y:S02]  /*3c270*/  @!P5 LDC.64 R12, c[0x0][0x5c0] ;  /* 0x00017000ff0cdb82 */ /* 0x001e240000000a00 */
[----:B------:R-:W-:-:S04]  /*3c280*/  @P1 LOP3.LUT R0, R0, 0x8, RZ, 0xfc, !PT ;  /* 0x0000000800001812 */ /* 0x000fc800078efcff */
[----:B------:R-:W-:Y:S02]  /*3c290*/  LOP3.LUT R0, R0, 0xffffffef, RZ, 0xc0, !PT ;  /* 0xffffffef00007812 */ /* 0x000fe400078ec0ff */
[----:B0-----:R-:W-:-:S05]  /*3c2a0*/  @!P5 IADD3 R12, P6, R24, R12, RZ ;  /* 0x0000000c180cd210 */ /* 0x001fca0007fde0ff */
[----:B------:R-:W-:-:S05]  /*3c2b0*/  @!P5 IMAD.X R13, R31, 0x1, R13, P6 ;  /* 0x000000011f0dd824 */ /* 0x000fca00030e060d */
[----:B------:R0:W-:Y:S02]  /*3c2c0*/  @!P5 STG.E.U8 desc[UR54][R12.64+0x19], R233 ;  /* 0x000019e90c00d986 */ /* 0x0001e4000c101136 */
[----:B0-----:R-:W0:Y:S02]  /*3c2d0*/  @!P1 LDC.64 R12, c[0x0][0x5c0] ;  /* 0x00017000ff0c9b82 */ /* 0x001e240000000a00 */
[----:B0-----:R-:W-:-:S04]  /*3c2e0*/  @!P1 IADD3 R42, P5, P6, R24, UR6, R12 ;  /* 0x00000006182a9c10 */ /* 0x001fc8000febe00c */
[----:B------:R-:W-:Y:S02]  /*3c2f0*/  @!P1 IADD3.X R43, R31, UR5, R13, P5, P6 ;  /* 0x000000051f2b9c10 */ /* 0x000fe4000afec40d */
[----:B------:R-:W-:-:S13]  /*3c300*/  ISETP.LT.OR P1, PT, R30, 0x12, !P0 ;  /* 0x000000121e00780c */ /* 0x000fda0004721670 */
[----:B------:R-:W0:Y:S01]  /*3c310*/  @!P1 LDC.64 R12, c[0x0][0x5c0] ;  /* 0x00017000ff0c9b82 */ /* 0x000e220000000a00 */
[----:B------:R-:W-:-:S04]  /*3c320*/  @P1 LOP3.LUT R0, R0, 0x10, RZ, 0xfc, !PT ;  /* 0x0000001000001812 */ /* 0x000fc800078efcff */
[----:B------:R-:W-:Y:S02]  /*3c330*/  LOP3.LUT R0, R0, 0xffffffbf, RZ, 0xc0, !PT ;  /* 0xffffffbf00007812 */ /* 0x000fe400078ec0ff */
[----:B0-----:R-:W-:-:S04]  /*3c340*/  @!P1 IADD3 R34, P5, P6, R24, UR6, R12 ;  /* 0x0000000618229c10 */ /* 0x001fc8000febe00c */
[----:B------:R-:W-:Y:S02]  /*3c350*/  @!P1 IADD3.X R35, R31, UR5, R13, P5, P6 ;  /* 0x000000051f239c10 */ /* 0x000fe4000afec40d */
[----:B------:R-:W-:Y:S02]  /*3c360*/  ISETP.LT.OR P6, PT, R30, 0x19, !P0 ;  /* 0x000000191e00780c */ /* 0x000fe400047c1670 */
[C---:B------:R-:W-:Y:S02]  /*3c370*/  LOP3.LUT P1, RZ, R7.reuse, 0x4, RZ, 0xc0, !PT ;  /* 0x0000000407ff7812 */ /* 0x040fe4000782c0ff */
[----:B------:R-:W-:-:S09]  /*3c380*/  LOP3.LUT R7, R7, 0xfffffffd, RZ, 0xc0, !PT ;  /* 0xfffffffd07077812 */ /* 0x000fd200078ec0ff */
[----:B------:R-:W0:Y:S01]  /*3c390*/  @!P6 LDC.64 R12, c[0x0][0x5c0] ;  /* 0x00017000ff0ceb82 */ /* 0x000e220000000a00 */
[----:B------:R-:W-:Y:S01]  /*3c3a0*/  @P6 LOP3.LUT R0, R0, 0x40, RZ, 0xfc, !PT ;  /* 0x0000004000006812 */ /* 0x000fe200078efcff */
[----:B------:R-:W-:Y:S03]  /*3c3b0*/  @!P1 STG.E.U8 desc[UR54][R26.64+0x18], R234 ;  /* 0x000018ea1a009986 */ /* 0x000fe6000c101136 */
[----:B------:R-:W-:Y:S01]  /*3c3c0*/  LOP3.LUT R0, R0, 0xffffffdf, RZ, 0xc0, !PT ;  /* 0xffffffdf00007812 */ /* 0x000fe200078ec0ff */
[----:B------:R-:W-:Y:S04]  /*3c3d0*/  @!P4 STG.E.U8 desc[UR54][R18.64+0x19], R235 ;  /* 0x000019eb1200c986 */ /* 0x000fe8000c101136 */
[----:B------:R1:W-:Y:S04]  /*3c3e0*/  @!P3 STG.E.U8 desc[UR54][R16.64], R236 ;  /* 0x000000ec1000b986 */ /* 0x0003e8000c101136 */
[----:B------:R2:W-:Y:S01]  /*3c3f0*/  @!P2 STG.E.U8 desc[UR54][R14.64+0x1], R237 ;  /* 0x000001ed0e00a986 */ /* 0x0005e2000c101136 */
[----:B------:R-:W-:Y:S01]  /*3c400*/  ISETP.GE.AND P2, PT, R9, 0x89, PT ;  /* 0x000000890900780c */ /* 0x000fe20003f46270 */
[----:B-1----:R-:W-:Y:S01]  /*3c410*/  IMAD.U32 R16, RZ, RZ, UR8 ;  /* 0x00000008ff107e24 */ /* 0x002fe2000f8e00ff */
[----:B0-----:R-:W-:Y:S01]  /*3c420*/  @!P6 IADD3 R40, P1, P5, R24, UR6, R12 ;  /* 0x000000061828ec10 */ /* 0x001fe2000fd3e00c */
[----:B------:R-:W-:-:S02]  /*3c430*/  IMAD.U32 R17, RZ, RZ, UR7 ;  /* 0x00000007ff117e24 */ /* 0x000fc4000f8e00ff */
[----:B--2---:R-:W-:Y:S01]  /*3c440*/  IMAD.U32 R14, RZ, RZ, UR8 ;  /* 0x00000008ff0e7e24 */ /* 0x004fe2000f8e00ff */
[----:B------:R-:W-:Y:S01]  /*3c450*/  @!P6 IADD3.X R41, R31, UR5, R13, P1, P5 ;  /* 0x000000051f29ec10 */ /* 0x000fe20008fea40d */
[----:B------:R-:W-:Y:S01]  /*3c460*/  IMAD.U32 R15, RZ, RZ, UR7 ;  /* 0x00000007ff0f7e24 */ /* 0x000fe2000f8e00ff */
[----:B------:R-:W-:-:S13]  /*3c470*/  ISETP.LT.OR P6, PT, R30, 0x1a, !P0 ;  /* 0x0000001a1e00780c */ /* 0x000fda00047c1670 */
[----:B------:R-:W0:Y:S01]  /*3c480*/  @!P6 LDC.64 R12, c[0x0][0x5c0] ;  /* 0x00017000ff0ceb82 */ /* 0x000e220000000a00 */
[----:B------:R-:W-:-:S04]  /*3c490*/  @P6 LOP3.LUT R0, R0, 0x20, RZ, 0xfc, !PT ;  /* 0x0000002000006812 */ /* 0x000fc800078efcff */
[----:B------:R-:W-:Y:S02]  /*3c4a0*/  LOP3.LUT R0, R0, 0xfffdffff, RZ, 0xc0, !PT ;  /* 0xfffdffff00007812 */ /* 0x000fe400078ec0ff */
[----:B0-----:R-:W-:-:S04]  /*3c4b0*/  @!P6 IADD3 R32, P1, P4, R24, UR6, R12 ;  /* 0x000000061820ec10 */ /* 0x001fc8000fc3e00c */
[----:B------:R-:W-:Y:S02]  /*3c4c0*/  @!P6 IADD3.X R33, R31, UR5, R13, P1, P4 ;  /* 0x000000051f21ec10 */ /* 0x000fe40008fe840d */
[----:B------:R-:W-:-:S04]  /*3c4d0*/  ISETP.GE.AND P1, PT, R9, 0x101, PT ;  /* 0x000001010900780c */ /* 0x000fc80003f26270 */
[----:B------:R-:W-:-:S13]  /*3c4e0*/  ISETP.LT.OR P0, PT, R30, 0x1, !P1 ;  /* 0x000000011e00780c */ /* 0x000fda0004f01670 */
[----:B------:R-:W0:Y:S01]  /*3c4f0*/  @!P0 LDC.64 R12, c[0x0][0x5c0] ;  /* 0x00017000ff0c8b82 */ /* 0x000e220000000a00 */
[----:B------:R-:W-:-:S04]  /*3c500*/  @P0 LOP3.LUT R0, R0, 0x20000, RZ, 0xfc, !PT ;  /* 0x0002000000000812 */ /* 0x000fc800078efcff */
[----:B------:R-:W-:Y:S02]  /*3c510*/  LOP3.LUT R0, R0, 0xffffbfff, RZ, 0xc0, !PT ;  /* 0xffffbfff00007812 */ /* 0x000fe400078ec0ff */
[----:B0-----:R-:W-:-:S04]  /*3c520*/  @!P0 IADD3 R38, P4, P5, R24, UR11, R12 ;  /* 0x0000000b18268c10 */ /* 0x001fc8000fd9e00c */
[----:B------:R-:W-:Y:S02]  /*3c530*/  @!P0 IADD3.X R39, R31, UR10, R13, P4, P5 ;  /* 0x0000000a1f278c10 */ /* 0x000fe4000a7ea40d */
[----:B------:R-:W-:-:S13]  /*3c540*/  ISETP.LT.OR P0, PT, R30, 0x2, !P1 ;  /* 0x000000021e00780c */ /* 0x000fda0004f01670 */
[----:B------:R-:W0:Y:S01]  /*3c550*/  @!P0 LDC.64 R12, c[0x0][0x5c0] ;  /* 0x00017000ff0c8b82 */ /* 0x000e220000000a00 */
[----:B------:R-:W-:Y:S02]  /*3c560*/  @P0 LOP3.LUT R0, R0, 0x4000, RZ, 0xfc, !PT ;  /* 0x0000400000000812 */ /* 0x000fe400078efcff */
[----:B0-----:R-:W-:-:S04]  /*3c570*/  @!P0 IADD3 R28, P4, P5, R24, UR11, R12 ;  /* 0x0000000b181c8c10 */ /* 0x001fc8000fd9e00c */
[----:B------:R-:W-:Y:S02]  /*3c580*/  @!P0 IADD3.X R29, R31, UR10, R13, P4, P5 ;  /* 0x0000000a1f1d8c10 */ /* 0x000fe4000a7ea40d */
[----:B------:R-:W-:Y:S02]  /*3c590*/  ISETP.LT.OR P5, PT, R30, 0x1, !P2 ;  /* 0x000000011e00780c */ /* 0x000fe400057a1670 */
[----:B------:R-:W-:-:S11]  /*3c5a0*/  LOP3.LUT P0, RZ, R0, 0x4, RZ, 0xc0, !PT ;  /* 0x0000000400ff7812 */ /* 0x000fd6000780c0ff */
[----:B------:R-:W0:Y:S01]  /*3c5b0*/  @!P5 LDC.64 R12, c[0x0][0x5c0] ;  /* 0x00017000ff0cdb82 */ /* 0x000e220000000a00 */
[----:B------:R-:W-:Y:S02]  /*3c5c0*/  @!P5 IADD3 R14, P4, P6, R14, UR6, R24 ;  /* 0x000000060e0edc10 */ /* 0x000fe4000fe9e018 */
[----:B------:R-:W-:Y:S02]  /*3c5d0*/  @P0 LOP3.LUT R7, R7, 0x2, RZ, 0xfc, !PT ;  /* 0x0000000207070812 */ /* 0x000fe400078efcff */
[----:B------:R-:W-:Y:S02]  /*3c5e0*/  @!P5 IADD3.X R15, R15, UR5, R31, P4, P6 ;  /* 0x000000050f0fdc10 */ /* 0x000fe4000a7ec41f */
[----:B------:R-:W-:Y:S02]  /*3c5f0*/  ISETP.LT.OR P0, PT, R30, 0x9, !P1 ;  /* 0x000000091e00780c */ /* 0x000fe40004f01670 */
[----:B0-----:R-:W-:Y:S01]  /*3c600*/  @!P5 IADD3 R12, P4, R14, R12, RZ ;  /* 0x0000000c0e0cd210 */ /* 0x001fe20007f9e0ff */
[----:B------:R-:W-:-:S02]  /*3c610*/  FMUL R14, R44, UR51 ;  /* 0x000000332c0e7c20 */ /* 0x000fc40008400000 */
[----:B------:R-:W2:Y:S02]  /*3c620*/  LDL.LU R44, [R1+0x3cc] ;  /* 0x0003cc00012c7983 */ /* 0x000ea40000300800 */
[----:B------:R-:W-:Y:S01]  /*3c630*/  @!P5 IMAD.X R13, R15, 0x1, R13, P4 ;  /* 0x000000010f0dd824 */ /* 0x000fe200020e060d */
[----:B------:R-:W-:Y:S02]  /*3c640*/  F2FP.SATFINITE.E4M3.F32.PACK_AB_MERGE_C R14, RZ, R14, RZ ;  /* 0x0000000eff0e723e */ /* 0x000fe400048070ff */
[----:B------:R-:W-:-:S03]  /*3c650*/  ISETP.LT.OR P4, PT, R30, 0x2, !P2 ;  /* 0x000000021e00780c */ /* 0x000fc60005781670 */
[----:B------:R0:W-:Y:S10]  /*3c660*/  @!P5 STG.E.U8 desc[UR54][R12.64], R14 ;  /* 0x0000000e0c00d986 */ /* 0x0001f4000c101136 */
[----:B------:R-:W-:Y:S01]  /*3c670*/  @!P4 IADD3 R16, P3, P6, R16, UR6, R24 ;  /* 0x000000061010cc10 */ /* 0x000fe2000fe7e018 */
[----:B0-----:R-:W0:Y:S03]  /*3c680*/  @!P0 LDC.64 R12, c[0x0][0x5c0] ;  /* 0x00017000ff0c8b82 */ /* 0x001e260000000a00 */
[----:B------:R-:W-:-:S05]  /*3c690*/  @!P4 IADD3.X R17, R17, UR5, R31, P3, P6 ;  /* 0x000000051111cc10 */ /* 0x000fca0009fec41f */
[----:B------:R-:W1:Y:S01]  /*3c6a0*/  @!P4 LDC.64 R14, c[0x0][0x5c0] ;  /* 0x00017000ff0ecb82 */ /* 0x000e620000000a00 */
[----:B0-----:R-:W-:Y:S01]  /*3c6b0*/  @!P0 IADD3 R26, P5, P6, R24, UR11, R12 ;  /* 0x0000000b181a8c10 */ /* 0x001fe2000febe00c */
[----:B---3--:R-:W-:Y:S02]  /*3c6c0*/  FMUL R12, R45, UR51 ;  /* 0x000000332d0c7c20 */ /* 0x008fe40008400000 */
[----:B------:R-:W3:Y:S01]  /*3c6d0*/  LDL.LU R45, [R1+0x3d0] ;  /* 0x0003d000012d7983 */ /* 0x000ee20000300800 */
[----:B------:R-:W-:Y:S02]  /*3c6e0*/  @!P0 IADD3.X R27, R31, UR10, R13, P5, P6 ;  /* 0x0000000a1f1b8c10 */ /* 0x000fe4000afec40d */
[----:B------:R-:W-:Y:S02]  /*3c6f0*/  ISETP.LT.OR P6, PT, R30, 0xa, !P1 ;  /* 0x0000000a1e00780c */ /* 0x000fe40004fc1670 */
[----:B-1----:R-:W-:Y:S02]  /*3c700*/  @!P4 IADD3 R14, P3, R16, R14, RZ ;  /* 0x0000000e100ec210 */ /* 0x002fe40007f7e0ff */
[----:B------:R-:W-:-:S03]  /*3c710*/  F2FP.SATFINITE.E4M3.F32.PACK_AB_MERGE_C R12, RZ, R12, RZ ;  /* 0x0000000cff0c723e */ /* 0x000fc600048070ff */
[----:B------:R-:W-:-:S05]  /*3c720*/  @!P4 IMAD.X R15, R17, 0x1, R15, P3 ;  /* 0x00000001110fc824 */ /* 0x000fca00018e060f */
[----:B------:R0:W-:Y:S02]  /*3c730*/  @!P4 STG.E.U8 desc[UR54][R14.64+0x1], R12 ;  /* 0x0000010c0e00c986 */ /* 0x0001e4000c101136 */
[----:B0-----:R-:W0:Y:S01]  /*3c740*/  @!P6 LDC.64 R12, c[0x0][0x5c0] ;  /* 0x00017000ff0ceb82 */ /* 0x001e220000000a00 */
[----:B------:R-:W-:-:S04]  /*3c750*/  LOP3.LUT R0, R0, 0xffffdfff, RZ, 0xc0, !PT ;  /* 0xffffdfff00007812 */ /* 0x000fc800078ec0ff */
[----:B------:R-:W-:-:S04]  /*3c760*/  @P0 LOP3.LUT R0, R0, 0x2000, RZ, 0xfc, !PT ;  /* 0x0000200000000812 */ /* 0x000fc800078efcff */
[----:B------:R-:W-:-:S04]  /*3c770*/  LOP3.LUT R0, R0, 0xffffefff, RZ, 0xc0, !PT ;  /* 0xffffefff00007812 */ /* 0x000fc800078ec0ff */
[----:B------:R-:W-:Y:S02]  /*3c780*/  @P6 LOP3.LUT R0, R0, 0x1000, RZ, 0xfc, !PT ;  /* 0x0000100000006812 */ /* 0x000fe400078efcff */
[----:B0-----:R-:W-:-:S04]  /*3c790*/  @!P6 IADD3 R18, P4, P5, R24, UR11, R12 ;  /* 0x0000000b1812ec10 */ /* 0x001fc8000fd9e00c */
[----:B------:R-:W-:Y:S02]  /*3c7a0*/  @!P6 IADD3.X R19, R31, UR10, R13, P4, P5 ;  /* 0x0000000a1f13ec10 */ /* 0x000fe4000a7ea40d */
[----:B------:R-:W-:-:S13]  /*3c7b0*/  ISETP.LT.OR P6, PT, R30, 0x11, !P1 ;  /* 0x000000111e00780c */ /* 0x000fda0004fc1670 */
[----:B------:R-:W0:Y:S01]  /*3c7c0*/  @!P6 LDC.64 R12, c[0x0][0x5c0] ;  /* 0x00017000ff0ceb82 */ /* 0x000e220000000a00 */
[----:B------:R-:W-:Y:S02]  /*3c7d0*/  LOP3.LUT P0, RZ, R7, 0x2, RZ, 0xc0, !PT ;  /* 0x0000000207ff7812 */ /* 0x000fe4000780c0ff */
[----:B0-----:R-:W-:Y:S01]  /*3c7e0*/  @!P6 IADD3 R22, P4, P5, R24, UR11, R12 ;  /* 0x0000000b1816ec10 */ /* 0x001fe2000fd9e00c */
[----:B----4-:R-:W-:-:S05]  /*3c7f0*/  FMUL R12, R46, UR51 ;  /* 0x000000332e0c7c20 */ /* 0x010fca0008400000 */
[----:B------:R-:W-:-:S05]  /*3c800*/  F2FP.SATFINITE.E4M3.F32.PACK_AB_MERGE_C R12, RZ, R12, RZ ;  /* 0x0000000cff0c723e */ /* 0x000fca00048070ff */
[----:B------:R0:W-:Y:S01]  /*3c810*/  @!P0 STG.E.U8 desc[UR54][R20.64+0x8], R12 ;  /* 0x0000080c14008986 */ /* 0x0001e2000c101136 */
[----:B------:R-:W-:Y:S02]  /*3c820*/  ISETP.LT.OR P0, PT, R30, 0x12, !P1 ;  /* 0x000000121e00780c */ /* 0x000fe40004f01670 */
[----:B------:R-:W-:-:S11]  /*3c830*/  @!P6 IADD3.X R23, R31, UR10, R13, P4, P5 ;  /* 0x0000000a1f17ec10 */ /* 0x000fd6000a7ea40d */
[----:B0-----:R-:W0:Y:S01]  /*3c840*/  @!P0 LDC.64 R12, c[0x0][0x5c0] ;  /* 0x00017000ff0c8b82 */ /* 0x001e220000000a00 */
[----:B------:R-:W-:Y:S02]  /*3c850*/  LOP3.LUT P3, RZ, R7, 0x1, RZ, 0xc0, !PT ;  /* 0x0000000107ff7812 */ /* 0x000fe4000786c0ff */
[----:B0-----:R-:W-:-:S04]  /*3c860*/  @!P0 IADD3 R20, P4, P5, R24, UR11, R12 ;  /* 0x0000000b18148c10 */ /* 0x001fc8000fd9e00c */
[----:B------:R-:W-:Y:S02]  /*3c870*/  @!P0 IADD3.X R21, R31, UR10, R13, P4, P5 ;  /* 0x0000000a1f158c10 */ /* 0x000fe4000a7ea40d */
[----:B------:R-:W-:Y:S01]  /*3c880*/  ISETP.LT.OR P4, PT, R30, 0x9, !P2 ;  /* 0x000000091e00780c */ /* 0x000fe20005781670 */
[----:B------:R-:W-:Y:S02]  /*3c890*/  IMAD.U32 R14, RZ, RZ, UR8 ;  /* 0x00000008ff0e7e24 */ /* 0x000fe4000f8e00ff */
[----:B------:R-:W-:Y:S02]  /*3c8a0*/  IMAD.U32 R15, RZ, RZ, UR7 ;  /* 0x00000007ff0f7e24 */ /* 0x000fe4000f8e00ff */
[----:B--2---:R-:W-:Y:S02]  /*3c8b0*/  FMUL R12, R44, UR51 ;  /* 0x000000332c0c7c20 */ /* 0x004fe40008400000 */
[----:B------:R-:W2:Y:S03]  /*3c8c0*/  LDL.LU R44, [R1+0x3d4] ;  /* 0x0003d400012c7983 */ /* 0x000ea60000300800 */
[----:B------:R-:W-:-:S05]  /*3c8d0*/  F2FP.SATFINITE.E4M3.F32.PACK_AB_MERGE_C R12, RZ, R12, RZ ;  /* 0x0000000cff0c723e */ /* 0x000fca00048070ff */
[----:B------:R0:W-:Y:S02]  /*3c8e0*/  @!P3 STG.E.U8 desc[UR54][R36.64+0x9], R12 ;  /* 0x0000090c2400b986 */ /* 0x0001e4000c101136 */
[----:B0-----:R-:W0:Y:S01]  /*3c8f0*/  @!P4 LDC.64 R12, c[0x0][0x5c0] ;  /* 0x00017000ff0ccb82 */ /* 0x001e220000000a00 */
[----:B------:R-:W-:-:S04]  /*3c900*/  @!P4 IADD3 R14, P3, P5, R14, UR6, R24 ;  /* 0x000000060e0ecc10 */ /* 0x000fc8000fd7e018 */
[----:B------:R-:W-:Y:S02]  /*3c910*/  @!P4 IADD3.X R15, R15, UR5, R31, P3, P5 ;  /* 0x000000050f0fcc10 */ /* 0x000fe40009fea41f */
[----:B0-----:R-:W-:Y:S01]  /*3c920*/  @!P4 IADD3 R12, P3, R14, R12, RZ ;  /* 0x0000000c0e0cc210 */ /* 0x001fe20007f7e0ff */
[----:B---3--:R-:W-:Y:S02]  /*3c930*/  FMUL R14, R45, UR51 ;  /* 0x000000332d0e7c20 */ /* 0x008fe40008400000 */
[----:B------:R-:W3:Y:S04]  /*3c940*/  LDL.LU R45, [R1+0x3d8] ;  /* 0x0003d800012d7983 */ /* 0x000ee80000300800 */
[----:B------:R-:W4:Y:S01]  /*3c950*/  LDL.LU R46, [R1+0x3dc] ;  /* 0x0003dc00012e7983 */ /* 0x000f220000300800 */
[----:B------:R-:W-:-:S04]  /*3c960*/  LOP3.LUT R0, R0, 0xfffff7ff, RZ, 0xc0, !PT ;  /* 0xfffff7ff00007812 */ /* 0x000fc800078ec0ff */
[----:B------:R-:W-:-:S04]  /*3c970*/  @P6 LOP3.LUT R0, R0, 0x800, RZ, 0xfc, !PT ;  /* 0x0000080000006812 */ /* 0x000fc800078efcff */
[----:B------:R-:W-:-:S04]  /*3c980*/  LOP3.LUT R0, R0, 0xfffffbff, RZ, 0xc0, !PT ;  /* 0xfffffbff00007812 */ /* 0x000fc800078ec0ff */
[----:B------:R-:W-:-:S04]  /*3c990*/  @P0 LOP3.LUT R0, R0, 0x400, RZ, 0xfc, !PT ;  /* 0x0000040000000812 */ /* 0x000fc800078efcff */
[----:B------:R-:W-:Y:S02]  /*3c9a0*/  LOP3.LUT P0, RZ, R0, 0x10, RZ, 0xc0, !PT ;  /* 0x0000001000ff7812 */ /* 0x000fe4000780c0ff */
[----:B------:R-:W-:Y:S01]  /*3c9b0*/  LOP3.LUT R4, R4, 0x7fffffff, RZ, 0xc0, !PT ;  /* 0x7fffffff04047812 */ /* 0x000fe200078ec0ff */
[----:B------:R-:W-:Y:S01]  /*3c9c0*/  @!P4 IMAD.X R13, R15, 0x1, R13, P3 ;  /* 0x000000010f0dc824 */ /* 0x000fe200018e060d */
[----:B------:R-:W-:Y:S02]  /*3c9d0*/  ISETP.LT.OR P3, PT, R30, 0xa, !P2 ;  /* 0x0000000a1e00780c */ /* 0x000fe40005761670 */
[----:B------:R-:W-:-:S07]  /*3c9e0*/  F2FP.SATFINITE.E4M3.F32.PACK_AB_MERGE_C R14, RZ, R14, RZ ;  /* 0x0000000eff0e723e */ /* 0x000fce00048070ff */
[----:B------:R-:W-:Y:S02]  /*3c9f0*/  @P0 LOP3.LUT R4, R4, 0x80000000, RZ, 0xfc, !PT ;  /* 0x8000000004040812 */ /* 0x000fe400078efcff */
[----:B------:R-:W-:Y:S01]  /*3ca00*/  ISETP.LT.OR P0, PT, R30, 0x19, !P1 ;  /* 0x000000191e00780c */ /* 0x000fe20004f01670 */
[----:B------:R0:W-:Y:S02]  /*3ca10*/  @!P4 STG.E.U8 desc[UR54][R12.64+0x8], R14 ;  /* 0x0000080e0c00c986 */ /* 0x0001e4000c101136 */
[----:B0-----:R-:W0:Y:S10]  /*3ca20*/  @!P3 LDC.64 R14, c[0x0][0x5c0] ;  /* 0x00017000ff0ebb82 */ /* 0x001e340000000a00 */
[----:B------:R-:W1:Y:S01]  /*3ca30*/  @!P0 LDC.64 R12, c[0x0][0x5c0] ;  /* 0x00017000ff0c8b82 */ /* 0x000e620000000a00 */
[----:B------:R-:W-:-:S02]  /*3ca40*/  IMAD.U32 R16, RZ, RZ, UR8 ;  /* 0x00000008ff107e24 */ /* 0x000fc4000f8e00ff */
[----:B------:R-:W-:-:S03]  /*3ca50*/  IMAD.U32 R36, RZ, RZ, UR7 ;  /* 0x00000007ff247e24 */ /* 0x000fc6000f8e00ff */
[----:B------:R-:W-:-:S04]  /*3ca60*/  @!P3 IADD3 R16, P5, P6, R16, UR6, R24 ;  /* 0x000000061010bc10 */ /* 0x000fc8000febe018 */
[----:B------:R-:W-:Y:S02]  /*3ca70*/  @!P3 IADD3.X R36, R36, UR5, R31, P5, P6 ;  /* 0x000000052424bc10 */ /* 0x000fe4000afec41f */
[----:B0-----:R-:W-:Y:S02]  /*3ca80*/  @!P3 IADD3 R14, P4, R16, R14, RZ ;  /* 0x0000000e100eb210 */ /* 0x001fe40007f9e0ff */
[----:B-1----:R-:W-:-:S04]  /*3ca90*/  @!P0 IADD3 R16, P5, P6, R24, UR11, R12 ;  /* 0x0000000b18108c10 */ /* 0x002fc8000febe00c */
[----:B------:R-:W-:Y:S02]  /*3caa0*/  @!P0 IADD3.X R17, R31, UR10, R13, P5, P6 ;  /* 0x0000000a1f118c10 */ /* 0x000fe4000afec40d */
[----:B------:R-:W-:Y:S01]  /*3cab0*/  ISETP.LT.OR P5, PT, R30, 0x1a, !P1 ;  /* 0x0000001a1e00780c */ /* 0x000fe20004fa1670 */
[----:B------:R-:W-:Y:S01]  /*3cac0*/  @!P3 IMAD.X R15, R36, 0x1, R15, P4 ;  /* 0x00000001240fb824 */ /* 0x000fe200020e060f */
[----:B------:R-:W-:-:S04]  /*3cad0*/  LOP3.LUT R0, R0, 0xfffffdff, RZ, 0xc0, !PT ;  /* 0xfffffdff00007812 */ /* 0x000fc800078ec0ff */
[----:B------:R-:W-:-:S04]  /*3cae0*/  @P0 LOP3.LUT R0, R0, 0x200, RZ, 0xfc, !PT ;  /* 0x0000020000000812 */ /* 0x000fc800078efcff */
[----:B------:R-:W-:Y:S01]  /*3caf0*/  LOP3.LUT P6, RZ, R0, 0x8, RZ, 0xc0, !PT ;  /* 0x0000000800ff7812 */ /* 0x000fe200078cc0ff */
[----:B--2---:R-:W-:-:S05]  /*3cb00*/  FMUL R12, R44, UR51 ;  /* 0x000000332c0c7c20 */ /* 0x004fca0008400000 */
[----:B------:R-:W-:-:S05]  /*3cb10*/  F2FP.SATFINITE.E4M3.F32.PACK_AB_MERGE_C R12, RZ, R12, RZ ;  /* 0x0000000cff0c723e */ /* 0x000fca00048070ff */
[----:B------:R0:W-:Y:S02]  /*3cb20*/  @!P3 STG.E.U8 desc[UR54][R14.64+0x9], R12 ;  /* 0x0000090c0e00b986 */ /* 0x0001e4000c101136 */
[----:B0-----:R-:W0:Y:S02]  /*3cb30*/  @!P5 LDC.64 R12, c[0x0][0x5c0] ;  /* 0x00017000ff0cdb82 */ /* 0x001e240000000a00 */
[----:B0-----:R-:W-:Y:S01]  /*3cb40*/  @!P5 IADD3 R14, P3, P4, R24, UR11, R12 ;  /* 0x0000000b180edc10 */ /* 0x001fe2000fc7e00c */
[----:B---3--:R-:W-:Y:S02]  /*3cb50*/  FMUL R12, R45, UR51 ;  /* 0x000000332d0c7c20 */ /* 0x008fe40008400000 */
[----:B------:R-:W2:Y:S03]  /*3cb60*/  LDL.LU R45, [R1+0x3e0] ;  /* 0x0003e000012d7983 */ /* 0x000ea60000300800 */
[----:B------:R-:W-:-:S05]  /*3cb70*/  F2FP.SATFINITE.E4M3.F32.PACK_AB_MERGE_C R12, RZ, R12, RZ ;  /* 0x0000000cff0c723e */ /* 0x000fca00048070ff */
[----:B------:R4:W-:Y:S02]  /*3cb80*/  @!P6 STG.E.U8 desc[UR54][R42.64+0x10], R12 ;  /* 0x0000100c2a00e986 */ /* 0x0009e4000c101136 */
[----:B----4-:R-:W-:Y:S02]  /*3cb90*/  FMUL R12, R46, UR51 ;  /* 0x000000332e0c7c20 */ /* 0x010fe40008400000 */
[----:B------:R-:W3:Y:S04]  /*3cba0*/  LDL.LU R46, [R1+0x3e4] ;  /* 0x0003e400012e7983 */ /* 0x000ee80000300800 */
[----:B------:R-:W4:Y:S01]  /*3cbb0*/  LDL.LU R49, [R1+0x3e8] ;  /* 0x0003e80001317983 */ /* 0x000f220000300800 */
[----:B------:R-:W-:Y:S02]  /*3cbc0*/  @!P5 IADD3.X R15, R31, UR10, R13, P3, P4 ;  /* 0x0000000a1f0fdc10 */ /* 0x000fe40009fe840d */
[----:B------:R-:W-:-:S02]  /*3cbd0*/  ISETP.LT.OR P3, PT, R30, 0x11, !P2 ;  /* 0x000000111e00780c */ /* 0x000fc40005761670 */
[----:B------:R-:W-:Y:S01]  /*3cbe0*/  LOP3.LUT P0, RZ, R4, 0x80000000, RZ, 0xc0, !PT ;  /* 0x8000000004ff7812 */ /* 0x000fe2000780c0ff */
[----:B------:R-:W-:Y:S01]  /*3cbf0*/  IMAD.U32 R36, RZ, RZ, UR8 ;  /* 0x00000008ff247e24 */ /* 0x000fe2000f8e00ff */
[----:B------:R-:W-:Y:S01]  /*3cc00*/  LOP3.LUT R0, R0, 0xfffffeff, RZ, 0xc0, !PT ;  /* 0xfffffeff00007812 */ /* 0x000fe200078ec0ff */
[----:B------:R-:W-:Y:S01]  /*3cc10*/  IMAD.U32 R44, RZ, RZ, UR7 ;  /* 0x00000007ff2c7e24 */ /* 0x000fe2000f8e00ff */
[----:B------:R-:W-:Y:S01]  /*3cc20*/  F2FP.SATFINITE.E4M3.F32.PACK_AB_MERGE_C R12, RZ, R12, RZ ;  /* 0x0000000cff0c723e */ /* 0x000fe200048070ff */
[----:B------:R-:W-:Y:S01]  /*3cc30*/  IMAD.U32 R37, RZ, RZ, UR8 ;  /* 0x00000008ff257e24 */ /* 0x000fe2000f8e00ff */
[----:B------:R-:W-:Y:S01]  /*3cc40*/  @P5 LOP3.LUT R0, R0, 0x100, RZ, 0xfc, !PT ;  /* 0x0000010000005812 */ /* 0x000fe200078efcff */
[----:B------:R-:W-:Y:S01]  /*3cc50*/  IMAD.U32 R42, RZ, RZ, UR7 ;  /* 0x00000007ff2a7e24 */ /* 0x000fe2000f8e00ff */
[----:B------:R-:W4:Y:S03]  /*3cc60*/  LDL.LU R48, [R1+0x3ec] ;  /* 0x0003ec0001307983 */ /* 0x000f260000300800 */
[----:B------:R-:W-:-:S02]  /*3cc70*/  @!P3 IADD3 R36, P4, P5, R36, UR6, R24 ;  /* 0x000000062424bc10 */ /* 0x000fc4000fd9e018 */
[----:B------:R0:W-:Y:S01]  /*3cc80*/  @!P0 STG.E.U8 desc[UR54][R34.64+0x11], R12 ;  /* 0x0000110c22008986 */ /* 0x0001e2000c101136 */
[----:B------:R-:W-:Y:S02]  /*3cc90*/  LOP3.LUT R4, R4, 0xffbfffff, RZ, 0xc0, !PT ;  /* 0xffbfffff04047812 */ /* 0x000fe400078ec0ff */
[----:B------:R-:W-:Y:S02]  /*3cca0*/  @!P3 IADD3.X R44, R44, UR5, R31, P4, P5 ;  /* 0x000000052c2cbc10 */ /* 0x000fe4000a7ea41f */
[----:B------:R-:W-:Y:S02]  /*3ccb0*/  ISETP.LT.OR P4, PT, R30, 0x12, !P2 ;  /* 0x000000121e00780c */ /* 0x000fe40005781670 */
[----:B------:R-:W-:Y:S01]  /*3ccc0*/  @P1 LOP3.LUT R4, R4, 0x400000, RZ, 0xfc, !PT ;  /* 0x0040000004041812 */ /* 0x000fe200078efcff */
[----:B0-----:R-:W0:Y:S01]  /*3ccd0*/  @!P3 LDC.64 R12, c[0x0][0x5c0] ;  /* 0x00017000ff0cbb82 */ /* 0x001e220000000a00 */
[----:B------:R-:W-:Y:S01]  /*3cce0*/  ISETP.LT.OR P1, PT, R30, 0x19, !P2 ;  /* 0x000000191e00780c */ /* 0x000fe20005721670 */
[----:B------:R-:W-:-:S08]  /*3ccf0*/  IMAD.U32 R35, RZ, RZ, UR8 ;  /* 0x00000008ff237e24 */ /* 0x000fd0000f8e00ff */
[--C-:B------:R-:W-:Y:S01]  /*3cd00*/  @!P4 IADD3 R37, P5, P6, R37, UR6, R24.reuse ;  /* 0x000000062525cc10 */ /* 0x100fe2000febe018 */
[----:B------:R-:W-:Y:S01]  /*3cd10*/  IMAD.U32 R43, RZ, RZ, UR7 ;  /* 0x00000007ff2b7e24 */ /* 0x000fe2000f8e00ff */
[----:B------:R-:W-:Y:S02]  /*3cd20*/  LOP3.LUT R4, R4, 0xdfffffff, RZ, 0xc0, !PT ;  /* 0xdfffffff04047812 */ /* 0x000fe400078ec0ff */
[--C-:B------:R-:W-:Y:S02]  /*3cd30*/  @!P4 IADD3.X R42, R42, UR5, R31.reuse, P5, P6 ;  /* 0x000000052a2acc10 */ /* 0x100fe4000afec41f */
[----:B------:R-:W-:Y:S02]  /*3cd40*/  @!P1 IADD3 R35, P6, P5, R35, UR6, R24 ;  /* 0x0000000623239c10 */ /* 0x000fe4000fdde018 */
[----:B------:R-:W-:Y:S02]  /*3cd50*/  @P1 LOP3.LUT R4, R4, 0x20000000, RZ, 0xfc, !PT ;  /* 0x2000000004041812 */ /* 0x000fe400078efcff */
[----:B------:R-:W-:-:S02]  /*3cd60*/  @!P1 IADD3.X R43, R43, UR5, R31, P6, P5 ;  /* 0x000000052b2b9c10 */ /* 0x000fc4000b7ea41f */
[----:B------:R-:W-:Y:S02]  /*3cd70*/  LOP3.LUT R4, R4, 0xff7fffff, RZ, 0xc0, !PT ;  /* 0xff7fffff04047812 */ /* 0x000fe400078ec0ff */
[----:B0-----:R-:W-:Y:S02]  /*3cd80*/  @!P3 IADD3 R12, P5, R36, R12, RZ ;  /* 0x0000000c240cb210 */ /* 0x001fe40007fbe0ff */
[----:B------:R-:W-:-:S03]  /*3cd90*/  ISETP.LT.OR P0, PT, R30, 0x1a, !P2 ;  /* 0x0000001a1e00780c */ /* 0x000fc60005701670 */
[----:B------:R-:W-:Y:S01]  /*3cda0*/  @!P3 IMAD.X R13, R44, 0x1, R13, P5 ;  /* 0x000000012c0db824 */ /* 0x000fe200028e060d */
[----:B------:R-:W-:Y:S02]  /*3cdb0*/  @P2 LOP3.LUT R4, R4, 0x800000, RZ, 0xfc, !PT ;  /* 0x0080000004042812 */ /* 0x000fe400078efcff */
[----:B------:R-:W-:Y:S02]  /*3cdc0*/  LOP3.LUT P2, RZ, R0, 0x20, RZ, 0xc0, !PT ;  /* 0x0000002000ff7812 */ /* 0x000fe4000784c0ff */
[----:B------:R-:W-:Y:S01]  /*3cdd0*/  LOP3.LUT R4, R4, 0xbfffffff, RZ, 0xc0, !PT ;  /* 0xbfffffff04047812 */ /* 0x000fe200078ec0ff */
[----:B------:R-:W-:Y:S02]  /*3cde0*/  IMAD.U32 R36, RZ, RZ, UR8 ;  /* 0x00000008ff247e24 */ /* 0x000fe4000f8e00ff */
[----:B------:R-:W-:-:S08]  /*3cdf0*/  IMAD.U32 R44, RZ, RZ, UR7 ;  /* 0x00000007ff2c7e24 */ /* 0x000fd0000f8e00ff */
[----:B------:R-:W-:Y:S02]  /*3ce00*/  @P2 LOP3.LUT R4, R4, 0x40000000, RZ, 0xfc, !PT ;  /* 0x4000000004042812 */ /* 0x000fe400078efcff */
[----:B------:R-:W-:-:S04]  /*3ce10*/  @!P0 IADD3 R36, P6, P5, R36, UR6, R24 ;  /* 0x0000000624248c10 */ /* 0x000fc8000fdde018 */
[----:B------:R-:W-:Y:S01]  /*3ce20*/  @!P0 IADD3.X R44, R44, UR5, R31, P6, P5 ;  /* 0x000000052c2c8c10 */ /* 0x000fe2000b7ea41f */
[----:B--2---:R-:W-:-:S05]  /*3ce30*/  FMUL R34, R45, UR51 ;  /* 0x000000332d227c20 */ /* 0x004fca0008400000 */
[----:B------:R-:W-:-:S05]  /*3ce40*/  F2FP.SATFINITE.E4M3.F32.PACK_AB_MERGE_C R34, RZ, R34, RZ ;  /* 0x00000022ff22723e */ /* 0x000fca00048070ff */
[----:B------:R0:W-:Y:S01]  /*3ce50*/  @!P3 STG.E.U8 desc[UR54][R12.64+0x10], R34 ;  /* 0x000010220c00b986 */ /* 0x0001e2000c101136 */
[----:B------:R-:W-:Y:S01]  /*3ce60*/  ISETP.GE.AND P3, PT, R9, 0x109, PT ;  /* 0x000001090900780c */ /* 0x000fe20003f66270 */
[----:B0-----:R-:W0:Y:S03]  /*3ce70*/  @!P4 LDC.64 R12, c[0x0][0x5c0] ;  /* 0x00017000ff0ccb82 */ /* 0x001e260000000a00 */
[----:B------:R-:W-:Y:S01]  /*3ce80*/  ISETP.LT.OR P2, PT, R30, 0x1, !P3 ;  /* 0x000000011e00780c */ /* 0x000fe20005f41670 */
[----:B------:R-:W-:Y:S01]  /*3ce90*/  IMAD.U32 R34, RZ, RZ, UR8 ;  /* 0x00000008ff227e24 */ /* 0x000fe2000f8e00ff */
[----:B0-----:R-:W-:-:S11]  /*3cea0*/  @!P4 IADD3 R12, P1, R37, R12, RZ ;  /* 0x0000000c250cc210 */ /* 0x001fd60007f3e0ff */
[----:B------:R-:W-:Y:S01]  /*3ceb0*/  @!P2 IADD3 R37, P6, P5, R34, UR11, R24 ;  /* 0x0000000b2225ac10 */ /* 0x000fe2000fdde018 */
[----:B---3--:R-:W-:Y:S01]  /*3cec0*/  FMUL R34, R46, UR51 ;  /* 0x000000332e227c20 */ /* 0x008fe20008400000 */
[----:B------:R-:W-:-:S04]  /*3ced0*/  @!P4 IMAD.X R13, R42, 0x1, R13, P1 ;  /* 0x000000012a0dc824 */ /* 0x000fc800008e060d */
[----:B------:R-:W-:-:S05]  /*3cee0*/  F2FP.SATFINITE.E4M3.F32.PACK_AB_MERGE_C R34, RZ, R34, RZ ;  /* 0x00000022ff22723e */ /* 0x000fca00048070ff */
[----:B------:R4:W-:Y:S02]  /*3cef0*/  @!P4 STG.E.U8 desc[UR54][R12.64+0x11], R34 ;  /* 0x000011220c00c986 */ /* 0x0009e4000c101136 */
[----:B----4-:R-:W-:Y:S02]  /*3cf00*/  FMUL R12, R49, UR51 ;  /* 0x00000033310c7c20 */ /* 0x010fe40008400000 */
[----:B------:R-:W2:Y:S04]  /*3cf10*/  LDL.LU R49, [R1+0x3f0] ;  /* 0x0003f00001317983 */ /* 0x000ea80000300800 */
[----:B------:R-:W3:Y:S04]  /*3cf20*/  LDL.LU R54, [R1+0x3f4] ;  /* 0x0003f40001367983 */ /* 0x000ee80000300800 */
[----:B------:R-:W4:Y:S04]  /*3cf30*/  LDL.LU R53, [R1+0x3f8] ;  /* 0x0003f80001357983 */ /* 0x000f280000300800 */
[----:B------:R-:W4:Y:S04]  /*3cf40*/  LDL.LU R52, [R1+0x3fc] ;  /* 0x0003fc0001347983 */ /* 0x000f280000300800 */
[----:B------:R-:W4:Y:S01]  /*3cf50*/  LDL.LU R51, [R1+0x400] ;  /* 0x0004000001337983 */ /* 0x000f220000300800 */
[----:B------:R-:W-:Y:S01]  /*3cf60*/  ISETP.LT.OR P1, PT, R30, 0x2, !P3 ;  /* 0x000000021e00780c */ /* 0x000fe20005f21670 */
[----:B------:R-:W-:-:S02]  /*3cf70*/  IMAD.U32 R45, RZ, RZ, UR7 ;  /* 0x00000007ff2d7e24 */ /* 0x000fc4000f8e00ff */
[----:B------:R-:W-:Y:S02]  /*3cf80*/  IMAD.U32 R34, RZ, RZ, UR8 ;  /* 0x00000008ff227e24 */ /* 0x000fe4000f8e00ff */
[----:B------:R-:W-:Y:S01]  /*3cf90*/  IMAD.U32 R42, RZ, RZ, UR7 ;  /* 0x00000007ff2a7e24 */ /* 0x000fe2000f8e00ff */
[----:B------:R-:W-:Y:S01]  /*3cfa0*/  @!P2 IADD3.X R45, R45, UR10, R31, P6, P5 ;  /* 0x0000000a2d2dac10 */ /* 0x000fe2000b7ea41f */
[----:B------:R-:W-:Y:S02]  /*3cfb0*/  IMAD.U32 R46, RZ, RZ, UR8 ;  /* 0x00000008ff2e7e24 */ /* 0x000fe4000f8e00ff */
[----:B------:R-:W-:Y:S01]  /*3cfc0*/  IMAD.U32 R47, RZ, RZ, UR7 ;  /* 0x00000007ff2f7e24 */ /* 0x000fe2000f8e00ff */
[----:B------:R-:W-:Y:S01]  /*3cfd0*/  F2FP.SATFINITE.E4M3.F32.PACK_AB_MERGE_C R12, RZ, R12, RZ ;  /* 0x0000000cff0c723e */ /* 0x000fe200048070ff */
[----:B------:R-:W4:Y:S02]  /*3cfe0*/  LDL.LU R55, [R1+0x404] ;  /* 0x0004040001377983 */ /* 0x000f240000300800 */
[----:B------:R-:W-:-:S04]  /*3cff0*/  @!P1 IADD3 R34, P5, P4, R34, UR11, R24 ;  /* 0x0000000b22229c10 */ /* 0x000fc8000fcbe018 */
[----:B------:R-:W-:Y:S02]  /*3d000*/  @!P1 IADD3.X R42, R42, UR10, R31, P5, P4 ;  /* 0x0000000a2a2a9c10 */ /* 0x000fe4000afe841f */
[----:B------:R-:W-:Y:S02]  /*3d010*/  ISETP.LT.OR P1, PT, R30, 0x9, !P3 ;  /* 0x000000091e00780c */ /* 0x000fe40005f21670 */
[----:B------:R-:W-:Y:S02]  /*3d020*/  LOP3.LUT P6, RZ, R0, 0x40, RZ, 0xc0, !PT ;  /* 0x0000004000ff7812 */ /* 0x000fe400078cc0ff */
[----:B------:R-:W-:-:S09]  /*3d030*/  LOP3.LUT P2, RZ, R4, 0x40000000, RZ, 0xc0, !PT ;  /* 0x4000000004ff7812 */ /* 0x000fd2000784c0ff */
[----:B------:R-:W-:Y:S02]  /*3d040*/  @!P1 IADD3 R46, P5, P4, R46, UR11, R24 ;  /* 0x0000000b2e2e9c10 */ /* 0x000fe4000fcbe018 */
[----:B------:R0:W-:Y:S02]  /*3d050*/  @!P6 STG.E.U8 desc[UR54][R40.64+0x18], R12 ;  /* 0x0000180c2800e986 */ /* 0x0001e4000c101136 */
[----:B------:R-:W-:Y:S02]  /*3d060*/  @!P1 IADD3.X R47, R47, UR10, R31, P5, P4 ;  /* 0x0000000a2f2f9c10 */ /* 0x000fe4000afe841f */
[----:B------:R-:W-:Y:S02]  /*3d070*/  LOP3.LUT P1, RZ, R4, 0x20000000, RZ, 0xc0, !PT ;  /* 0x2000000004ff7812 */ /* 0x000fe4000782c0ff */
[----:B------:R-:W-:Y:S01]  /*3d080*/  ISETP.LT.OR P4, PT, R30, 0xa, !P3 ;  /* 0x0000000a1e00780c */ /* 0x000fe20005f81670 */
[----:B0-----:R-:W-:Y:S01]  /*3d090*/  FMUL R12, R48, UR51 ;  /* 0x00000033300c7c20 */ /* 0x001fe20008400000 */
[----:B------:R-:W-:-:S04]  /*3d0a0*/  IMAD.U32 R40, RZ, RZ, UR8 ;  /* 0x00000008ff287e24 */ /* 0x000fc8000f8e00ff */
[----:B------:R-:W-:Y:S01]  /*3d0b0*/  F2FP.SATFINITE.E4M3.F32.PACK_AB_MERGE_C R12, RZ, R12, RZ ;  /* 0x0000000cff0c723e */ /* 0x000fe200048070ff */
[----:B------:R-:W-:-:S06]  /*3d0c0*/  IMAD.U32 R41, RZ, RZ, UR7 ;  /* 0x00000007ff297e24 */ /* 0x000fcc000f8e00ff */
[----:B------:R-:W-:Y:S01]  /*3d0d0*/  @!P4 IADD3 R40, P6, P5, R40, UR11, R24 ;  /* 0x0000000b2828cc10 */ /* 0x000fe2000fdde018 */
[----:B------:R0:W-:Y:S03]  /*3d0e0*/  @!P2 STG.E.U8 desc[UR54][R32.64+0x19], R12 ;  /* 0x0000190c2000a986 */ /* 0x0001e6000c101136 */
[----:B------:R-:W-:Y:S02]  /*3d0f0*/  @!P4 IADD3.X R41, R41, UR10, R31, P6, P5 ;  /* 0x0000000a2929cc10 */ /* 0x000fe4000b7ea41f */
[----:B------:R-:W-:Y:S01]  /*3d100*/  ISETP.LT.OR P5, PT, R30, 0x11, !P3 ;  /* 0x000000111e00780c */ /* 0x000fe20005fa1670 */
[----:B0-----:R-:W0:Y:S01]  /*3d110*/  @!P1 LDC.64 R12, c[0x0][0x5c0] ;  /* 0x00017000ff0c9b82 */ /* 0x001e220000000a00 */
[----:B------:R-:W-:Y:S02]  /*3d120*/  IMAD.U32 R33, RZ, RZ, UR8 ;  /* 0x00000008ff217e24 */ /* 0x000fe4000f8e00ff */
[----:B------:R-:W-:-:S09]  /*3d130*/  IMAD.U32 R48, RZ, RZ, UR7 ;  /* 0x00000007ff307e24 */ /* 0x000fd2000f8e00ff */
[----:B------:R-:W-:-:S04]  /*3d140*/  @!P5 IADD3 R33, P2, P6, R33, UR11, R24 ;  /* 0x0000000b2121dc10 */ /* 0x000fc8000fe5e018 */
[----:B------:R-:W-:Y:S02]  /*3d150*/  @!P5 IADD3.X R48, R48, UR10, R31, P2, P6 ;  /* 0x0000000a3030dc10 */ /* 0x000fe400097ec41f */
[----:B0-----:R-:W-:-:S05]  /*3d160*/  @!P1 IADD3 R12, P6, R35, R12, RZ ;  /* 0x0000000c230c9210 */ /* 0x001fca0007fde0ff */
[----:B------:R-:W-:Y:S01]  /*3d170*/  @!P1 IMAD.X R13, R43, 0x1, R13, P6 ;  /* 0x000000012b0d9824 */ /* 0x000fe200030e060d */
[----:B------:R-:W-:Y:S01]  /*3d180*/  ISETP.LT.OR P6, PT, R30, 0x12, !P3 ;  /* 0x000000121e00780c */ /* 0x000fe20005fc1670 */
[----:B------:R-:W-:Y:S01]  /*3d190*/  IMAD.U32 R43, RZ, RZ, UR8 ;  /* 0x00000008ff2b7e24 */ /* 0x000fe2000f8e00ff */
[----:B------:R-:W-:Y:S01]  /*3d1a0*/  LOP3.LUT R4, R4, 0xfdffffff, RZ, 0xc0, !PT ;  /* 0xfdffffff04047812 */ /* 0x000fe200078ec0ff */
[----:B------:R-:W-:-:S03]  /*3d1b0*/  IMAD.U32 R50, RZ, RZ, UR7 ;  /* 0x00000007ff327e24 */ /* 0x000fc6000f8e00ff */
[----:B------:R-:W-:-:S07]  /*3d1c0*/  @P4 LOP3.LUT R4, R4, 0x2000000, RZ, 0xfc, !PT ;  /* 0x0200000004044812 */ /* 0x000fce00078efcff */
[----:B------:R-:W-:Y:S02]  /*3d1d0*/  @!P6 IADD3 R43, P2, P4, R43, UR11, R24 ;  /* 0x0000000b2b2bec10 */ /* 0x000fe4000fc5e018 */
[----:B------:R-:W-:Y:S02]  /*3d1e0*/  LOP3.LUT R4, R4, 0xfeffffff, RZ, 0xc0, !PT ;  /* 0xfeffffff04047812 */ /* 0x000fe400078ec0ff */
[----:B------:R-:W-:Y:S02]  /*3d1f0*/  @!P6 IADD3.X R50, R50, UR10, R31, P2, P4 ;  /* 0x0000000a3232ec10 */ /* 0x000fe400097e841f */
[----:B------:R-:W-:Y:S02]  /*3d200*/  LOP3.LUT P2, RZ, R0, 0x4000, RZ, 0xc0, !PT ;  /* 0x0000400000ff7812 */ /* 0x000fe4000784c0ff */
[----:B------:R-:W-:-:S04]  /*3d210*/  @P5 LOP3.LUT R4, R4, 0x1000000, RZ, 0xfc, !PT ;  /* 0x0100000004045812 */ /* 0x000fc800078efcff */
[----:B------:R-:W-:-:S07]  /*3d220*/  LOP3.LUT R4, R4, 0xefffffff, RZ, 0xc0, !PT ;  /* 0xefffffff04047812 */ /* 0x000fce00078ec0ff */
[----:B------:R-:W-:-:S04]  /*3d230*/  @P2 LOP3.LUT R4, R4, 0x10000000, RZ, 0xfc, !PT ;  /* 0x1000000004042812 */ /* 0x000fc800078efcff */
[----:B------:R-:W-:-:S04]  /*3d240*/  LOP3.LUT R4, R4, 0xfbffffff, RZ, 0xc0, !PT ;  /* 0xfbffffff04047812 */ /* 0x000fc800078ec0ff */
[----:B------:R-:W-:Y:S02]  /*3d250*/  @P6 LOP3.LUT R4, R4, 0x4000000, RZ, 0xfc, !PT ;  /* 0x0400000004046812 */ /* 0x000fe400078efcff */
[----:B------:R-:W-:Y:S02]  /*3d260*/  LOP3.LUT P6, RZ, R0, 0x20000, RZ, 0xc0, !PT ;  /* 0x0002000000ff7812 */ /* 0x000fe400078cc0ff */
[----:B------:R-:W-:Y:S01]  /*3d270*/  LOP3.LUT R4, R4, 0xf7ffffff, RZ, 0xc0, !PT ;  /* 0xf7ffffff04047812 */ /* 0x000fe200078ec0ff */
[----:B------:R-:W-:Y:S02]  /*3d280*/  IMAD.U32 R35, RZ, RZ, UR7 ;  /* 0x00000007ff237e24 */ /* 0x000fe4000f8e00ff */
[----:B--2---:R-:W-:-:S05]  /*3d290*/  FMUL R32, R49, UR51 ;  /* 0x0000003331207c20 */ /* 0x004fca0008400000 */
[----:B------:R-:W-:-:S05]  /*3d2a0*/  F2FP.SATFINITE.E4M3.F32.PACK_AB_MERGE_C R32, RZ, R32, RZ ;  /* 0x00000020ff20723e */ /* 0x000fca00048070ff */
[----:B------:R0:W-:Y:S02]  /*3d2b0*/  @!P1 STG.E.U8 desc[UR54][R12.64+0x18], R32 ;  /* 0x000018200c009986 */ /* 0x0001e4000c101136 */
[----:B0-----:R-:W0:Y:S01]  /*3d2c0*/  @!P0 LDC.64 R12, c[0x0][0x5c0] ;  /* 0x00017000ff0c8b82 */ /* 0x001e220000000a00 */
[----:B------:R-:W-:Y:S01]  /*3d2d0*/  ISETP.LT.OR P1, PT, R30, 0x19, !P3 ;  /* 0x000000191e00780c */ /* 0x000fe20005f21670 */
[----:B------:R-:W-:Y:S01]  /*3d2e0*/  IMAD.U32 R32, RZ, RZ, UR8 ;  /* 0x00000008ff207e24 */ /* 0x000fe2000f8e00ff */
[----:B0-----:R-:W-:-:S11]  /*3d2f0*/  @!P0 IADD3 R12, P2, R36, R12, RZ ;  /* 0x0000000c240c8210 */ /* 0x001fd60007f5e0ff */
[----:B------:R-:W-:Y:S01]  /*3d300*/  @!P1 IADD3 R36, P4, P5, R32, UR11, R24 ;  /* 0x0000000b20249c10 */ /* 0x000fe2000fd9e018 */
[----:B---3--:R-:W-:Y:S02]  /*3d310*/  FMUL R32, R54, UR51 ;  /* 0x0000003336207c20 */ /* 0x008fe40008400000 */
[----:B------:R-:W2:Y:S01]  /*3d320*/  LDL.LU R54, [R1+0x408] ;  /* 0x0004080001367983 */ /* 0x000ea20000300800 */
[----:B------:R-:W-:Y:S02]  /*3d330*/  @!P0 IMAD.X R13, R44, 0x1, R13, P2 ;  /* 0x000000012c0d8824 */ /* 0x000fe400010e060d */
[----:B------:R-:W-:-:S05]  /*3d340*/  F2FP.SATFINITE.E4M3.F32.PACK_AB_MERGE_C R32, RZ, R32, RZ ;  /* 0x00000020ff20723e */ /* 0x000fca00048070ff */
[----:B------:R4:W-:Y:S02]  /*3d350*/  @!P0 STG.E.U8 desc[UR54][R12.64+0x19], R32 ;  /* 0x000019200c008986 */ /* 0x0009e4000c101136 */
[----:B----4-:R-:W-:Y:S02]  /*3d360*/  FMUL R12, R53, UR51 ;  /* 0x00000033350c7c20 */ /* 0x010fe40008400000 */
[----:B------:R-:W3:Y:S03]  /*3d370*/  LDL.LU R53, [R1+0x40c] ;  /* 0x00040c0001357983 */ /* 0x000ee60000300800 */
[----:B------:R-:W-:-:S05]  /*3d380*/  F2FP.SATFINITE.E4M3.F32.PACK_AB_MERGE_C R12, RZ, R12, RZ ;  /* 0x0000000cff0c723e */ /* 0x000fca00048070ff */
[----:B------:R0:W-:Y:S02]  /*3d390*/  @!P6 STG.E.U8 desc[UR54][R38.64], R12 ;  /* 0x0000000c2600e986 */ /* 0x0001e4000c101136 */
[----:B0-----:R-:W-:Y:S02]  /*3d3a0*/  FMUL R12, R52, UR51 ;  /* 0x00000033340c7c20 */ /* 0x001fe40008400000 */
[----:B------:R-:W4:Y:S01]  /*3d3b0*/  LDL.LU R52, [R1+0x410] ;  /* 0x0004100001347983 */ /* 0x000f220000300800 */
[----:B------:R-:W-:Y:S01]  /*3d3c0*/  ISETP.LT.OR P0, PT, R30, 0x1a, !P3 ;  /* 0x0000001a1e00780c */ /* 0x000fe20005f01670 */
[----:B------:R-:W-:Y:S02]  /*3d3d0*/  IMAD.U32 R49, RZ, RZ, UR7 ;  /* 0x00000007ff317e24 */ /* 0x000fe4000f8e00ff */
[----:B------:R-:W-:Y:S01]  /*3d3e0*/  IMAD.U32 R32, RZ, RZ, UR8 ;  /* 0x00000008ff207e24 */ /* 0x000fe2000f8e00ff */
[----:B------:R-:W-:Y:S01]  /*3d3f0*/  @P1 LOP3.LUT R4, R4, 0x8000000, RZ, 0xfc, !PT ;  /* 0x0800000004041812 */ /* 0x000fe200078efcff */
[----:B------:R-:W4:Y:S01]  /*3d400*/  LDL.LU R56, [R1+0x414] ;  /* 0x0004140001387983 */ /* 0x000f220000300800 */
[----:B------:R-:W-:-:S07]  /*3d410*/  @!P1 IADD3.X R49, R49, UR10, R31, P4, P5 ;  /* 0x0000000a31319c10 */ /* 0x000fce000a7ea41f */
[----:B------:R-:W-:-:S04]  /*3d420*/  @!P0 IADD3 R32, P1, P2, R32, UR11, R24 ;  /* 0x0000000b20208c10 */ /* 0x000fc8000fa3e018 */
[----:B------:R-:W-:Y:S02]  /*3d430*/  @!P0 IADD3.X R35, R35, UR10, R31, P1, P2 ;  /* 0x0000000a23238c10 */ /* 0x000fe40008fe441f */
[----:B------:R-:W-:Y:S02]  /*3d440*/  LOP3.LUT P2, RZ, R4, 0x10000000, RZ, 0xc0, !PT ;  /* 0x1000000004ff7812 */ /* 0x000fe4000784c0ff */
[----:B------:R-:W-:-:S11]  /*3d450*/  F2FP.SATFINITE.E4M3.F32.PACK_AB_MERGE_C R12, RZ, R12, RZ ;  /* 0x0000000cff0c723e */ /* 0x000fd600048070ff */
[----:B------:R0:W-:Y:S02]  /*3d460*/  @!P2 STG.E.U8 desc[UR54][R28.64+0x1], R12 ;  /* 0x0000010c1c00a986 */ /* 0x0001e4000c101136 */
[----:B0-----:R-:W-:Y:S02]  /*3d470*/  FMUL R28, R51, UR51 ;  /* 0x00000033331c7c20 */ /* 0x001fe40008400000 */
[----:B------:R-:W4:Y:S01]  /*3d480*/  LDL.LU R51, [R1+0x418] ;  /* 0x0004180001337983 */ /* 0x000f220000300800 */
[----:B------:R-:W-:-:S13]  /*3d490*/  ISETP.LT.OR P1, PT, R30, 0x1, !P3 ;  /* 0x000000011e00780c */ /* 0x000fda0005f21670 */
[----:B------:R-:W0:Y:S01]  /*3d4a0*/  @!P1 LDC.64 R12, c[0x0][0x5c0] ;  /* 0x00017000ff0c9b82 */ /* 0x000e220000000a00 */
[----:B------:R-:W-:Y:S02]  /*3d4b0*/  ISETP.LT.OR P6, PT, R30, 0x2, !P3 ;  /* 0x000000021e00780c */ /* 0x000fe40005fc1670 */
[----:B------:R-:W-:Y:S02]  /*3d4c0*/  F2FP.SATFINITE.E4M3.F32.PACK_AB_MERGE_C R28, RZ, R28, RZ ;  /* 0x0000001cff1c723e */ /* 0x000fe400048070ff */
[----:B0-----:R-:W-:-:S05]  /*3d4d0*/  @!P1 IADD3 R12, P2, R37, R12, RZ ;  /* 0x0000000c250c9210 */ /* 0x001fca0007f5e0ff */
[----:B------:R-:W-:-:S05]  /*3d4e0*/  @!P1 IMAD.X R13, R45, 0x1, R13, P2 ;  /* 0x000000012d0d9824 */ /* 0x000fca00010e060d */
[----:B------:R0:W-:Y:S02]  /*3d4f0*/  @!P1 STG.E.U8 desc[UR54][R12.64], R28 ;  /* 0x0000001c0c009986 */ /* 0x0001e4000c101136 */
[----:B0-----:R-:W0:Y:S01]  /*3d500*/  @!P6 LDC.64 R12, c[0x0][0x5c0] ;  /* 0x00017000ff0ceb82 */ /* 0x001e220000000a00 */
[----:B------:R-:W-:Y:S02]  /*3d510*/  FMUL R28, R55, UR51 ;  /* 0x00000033371c7c20 */ /* 0x000fe40008400000 */
[----:B------:R-:W4:Y:S03]  /*3d520*/  LDL.LU R55, [R1+0x41c] ;  /* 0x00041c0001377983 */ /* 0x000f260000300800 */
[----:B------:R-:W-:Y:S02]  /*3d530*/  F2FP.SATFINITE.E4M3.F32.PACK_AB_MERGE_C R28, RZ, R28, RZ ;  /* 0x0000001cff1c723e */ /* 0x000fe400048070ff */
[----:B0-----:R-:W-:-:S05]  /*3d540*/  @!P6 IADD3 R12, P1, R34, R12, RZ ;  /* 0x0000000c220ce210 */ /* 0x001fca0007f3e0ff */
[----:B------:R-:W-:-:S05]  /*3d550*/  @!P6 IMAD.X R13, R42, 0x1, R13, P1 ;  /* 0x000000012a0de824 */ /* 0x000fca00008e060d */
[----:B------:R2:W-:Y:S01]  /*3d560*/  @!P6 STG.E.U8 desc[UR54][R12.64+0x1], R28 ;  /* 0x0000011c0c00e986 */ /* 0x0005e2000c101136 */
[C---:B------:R-:W-:Y:S02]  /*3d570*/  LOP3.LUT P5, RZ, R0.reuse, 0x2000, RZ, 0xc0, !PT ;  /* 0x0000200000ff7812 */ /* 0x040fe400078ac0ff */
[----:B------:R-:W-:Y:S01]  /*3d580*/  LOP3.LUT P4, RZ, R0, 0x1000, RZ, 0xc0, !PT ;  /* 0x0000100000ff7812 */ /* 0x000fe2000788c0ff */
[----:B--2---:R-:W-:Y:S02]  /*3d590*/  FMUL R12, R54, UR51 ;  /* 0x00000033360c7c20 */ /* 0x004fe40008400000 */
[----:B------:R-:W2:Y:S03]  /*3d5a0*/  LDL.LU R54, [R1+0x420] ;  /* 0x0004200001367983 */ /* 0x000ea60000300800 */
[----:B------:R-:W-:-:S05]  /*3d5b0*/  F2FP.SATFINITE.E4M3.F32.PACK_AB_MERGE_C R12, RZ, R12, RZ ;  /* 0x0000000cff0c723e */ /* 0x000fca00048070ff */
[----:B------:R3:W-:Y:S01]  /*3d5c0*/  @!P5 STG.E.U8 desc[UR54][R26.64+0x8], R12 ;  /* 0x0000080c1a00d986 */ /* 0x0007e2000c101136 */
[----:B------:R-:W-:Y:S01]  /*3d5d0*/  ISETP.LT.OR P5, PT, R30, 0x9, !P3 ;  /* 0x000000091e00780c */ /* 0x000fe20005fa1670 */
[----:B---3--:R-:W-:Y:S02]  /*3d5e0*/  FMUL R12, R53, UR51 ;  /* 0x00000033350c7c20 */ /* 0x008fe40008400000 */
[----:B------:R-:W3:Y:S03]  /*3d5f0*/  LDL.LU R53, [R1+0x424] ;  /* 0x0004240001357983 */ /* 0x000ee60000300800 */
[----:B------:R-:W-:-:S05]  /*3d600*/  F2FP.SATFINITE.E4M3.F32.PACK_AB_MERGE_C R12, RZ, R12, RZ ;  /* 0x0000000cff0c723e */ /* 0x000fca00048070ff */
[----:B------:R0:W-:Y:S02]  /*3d610*/  @!P4 STG.E.U8 desc[UR54][R18.64+0x9], R12 ;  /* 0x0000090c1200c986 */ /* 0x0001e4000c101136 */
[----:B0-----:R-:W0:Y:S01]  /*3d620*/  @!P5 LDC.64 R12, c[0x0][0x5c0] ;  /* 0x00017000ff0cdb82 */ /* 0x001e220000000a00 */
[----:B----4-:R-:W-:Y:S02]  /*3d630*/  FMUL R18, R52, UR51 ;  /* 0x0000003334127c20 */ /* 0x010fe40008400000 */
[----:B------:R-:W4:Y:S03]  /*3d640*/  LDL.LU R52, [R1+0x428] ;  /* 0x0004280001347983 */ /* 0x000f260000300800 */
[----:B------:R-:W-:Y:S02]  /*3d650*/  F2FP.SATFINITE.E4M3.F32.PACK_AB_MERGE_C R18, RZ, R18, RZ ;  /* 0x00000012ff12723e */ /* 0x000fe400048070ff */
[----:B0-----:R-:W-:-:S05]  /*3d660*/  @!P5 IADD3 R12, P4, R46, R12, RZ ;  /* 0x0000000c2e0cd210 */ /* 0x001fca0007f9e0ff */
[----:B------:R-:W-:Y:S01]  /*3d670*/  @!P5 IMAD.X R13, R47, 0x1, R13, P4 ;  /* 0x000000012f0dd824 */ /* 0x000fe200020e060d */
[----:B------:R-:W-:-:S04]  /*3d680*/  LOP3.LUT P4, RZ, R4, 0x2000000, RZ, 0xc0, !PT ;  /* 0x0200000004ff7812 */ /* 0x000fc8000788c0ff */
[----:B------:R0:W-:Y:S09]  /*3d690*/  @!P5 STG.E.U8 desc[UR54][R12.64+0x8], R18 ;  /* 0x000008120c00d986 */ /* 0x0001f2000c101136 */
[----:B0-----:R-:W0:Y:S01]  /*3d6a0*/  @!P4 LDC.64 R12, c[0x0][0x5c0] ;  /* 0x00017000ff0ccb82 */ /* 0x001e220000000a00 */
[----:B------:R-:W-:-:S05]  /*3d6b0*/  FMUL R18, R56, UR51 ;  /* 0x0000003338127c20 */ /* 0x000fca0008400000 */
[----:B------:R-:W-:Y:S02]  /*3d6c0*/  F2FP.SATFINITE.E4M3.F32.PACK_AB_MERGE_C R18, RZ, R18, RZ ;  /* 0x00000012ff12723e */ /* 0x000fe400048070ff */
[----:B0-----:R-:W-:-:S05]  /*3d6d0*/  @!P4 IADD3 R12, P5, R40, R12, RZ ;  /* 0x0000000c280cc210 */ /* 0x001fca0007fbe0ff */
[----:B------:R-:W-:-:S05]  /*3d6e0*/  @!P4 IMAD.X R13, R41, 0x1, R13, P5 ;  /* 0x00000001290dc824 */ /* 0x000fca00028e060d */
[----:B------:R0:W-:Y:S02]  /*3d6f0*/  @!P4 STG.E.U8 desc[UR54][R12.64+0x9], R18 ;  /* 0x000009120c00c986 */ /* 0x0001e4000c101136 */
[----:B0-----:R-:W-:Y:S02]  /*3d700*/  FMUL R12, R51, UR51 ;  /* 0x00000033330c7c20 */ /* 0x001fe40008400000 */
[----:B------:R-:W4:Y:S01]  /*3d710*/  LDL.LU R51, [R1+0x42c] ;  /* 0x00042c0001337983 */ /* 0x000f220000300800 */
[C---:B------:R-:W-:Y:S02]  /*3d720*/  LOP3.LUT P2, RZ, R0.reuse, 0x800, RZ, 0xc0, !PT ;  /* 0x0000080000ff7812 */ /* 0x040fe4000784c0ff */
[----:B------:R-:W-:Y:S01]  /*3d730*/  F2FP.SATFINITE.E4M3.F32.PACK_AB_MERGE_C R12, RZ, R12, RZ ;  /* 0x0000000cff0c723e */ /* 0x000fe200048070ff */
[----:B------:R-:W4:Y:S01]  /*3d740*/  LDL.LU R56, [R1+0x430] ;  /* 0x0004300001387983 */ /* 0x000f220000300800 */
[----:B------:R-:W-:Y:S02]  /*3d750*/  LOP3.LUT P4, RZ, R0, 0x400, RZ, 0xc0, !PT ;  /* 0x0000040000ff7812 */ /* 0x000fe4000788c0ff */
[----:B------:R-:W-:-:S07]  /*3d760*/  LOP3.LUT P5, RZ, R4, 0x1000000, RZ, 0xc0, !PT ;  /* 0x0100000004ff7812 */ /* 0x000fce00078ac0ff */
[----:B------:R0:W-:Y:S02]  /*3d770*/  @!P2 STG.E.U8 desc[UR54][R22.64+0x10], R12 ;  /* 0x0000100c1600a986 */ /* 0x0001e4000c101136 */
[----:B0-----:R-:W-:Y:S01]  /*3d780*/  FMUL R12, R55, UR51 ;  /* 0x00000033370c7c20 */ /* 0x001fe20008400000 */
[----:B------:R-:W-:Y:S01]  /*3d790*/  LOP3.LUT P6, RZ, R4, 0x4000000, RZ, 0xc0, !PT ;  /* 0x0400000004ff7812 */ /* 0x000fe200078cc0ff */
[----:B------:R-:W4:Y:S03]  /*3d7a0*/  LDL.LU R55, [R1+0x434] ;  /* 0x0004340001377983 */ /* 0x000f260000300800 */
[----:B------:R-:W-:-:S05]  /*3d7b0*/  F2FP.SATFINITE.E4M3.F32.PACK_AB_MERGE_C R12, RZ, R12, RZ ;  /* 0x0000000cff0c723e */ /* 0x000fca00048070ff */
[----:B------:R0:W-:Y:S02]  /*3d7c0*/  @!P4 STG.E.U8 desc[UR54][R20.64+0x11], R12 ;  /* 0x0000110c1400c986 */ /* 0x0001e4000c101136 */
[----:B0-----:R-:W0:Y:S02]  /*3d7d0*/  @!P5 LDC.64 R12, c[0x0][0x5c0] ;  /* 0x00017000ff0cdb82 */ /* 0x001e240000000a00 */
[----:B0-----:R-:W-:-:S05]  /*3d7e0*/  @!P5 IADD3 R12, P4, R33, R12, RZ ;  /* 0x0000000c210cd210 */ /* 0x001fca0007f9e0ff */
[----:B------:R-:W-:Y:S01]  /*3d7f0*/  @!P5 IMAD.X R13, R48, 0x1, R13, P4 ;  /* 0x00000001300dd824 */ /* 0x000fe200020e060d */
[----:B------:R-:W-:Y:S01]  /*3d800*/  LOP3.LUT P1, RZ, R4, 0x8000000, RZ, 0xc0, !PT ;  /* 0x0800000004ff7812 */ /* 0x000fe2000782c0ff */
[----:B--2---:R-:W-:Y:S02]  /*3d810*/  FMUL R18, R54, UR51 ;  /* 0x0000003336127c20 */ /* 0x004fe40008400000 */
[----:B------:R-:W2:Y:S03]  /*3d820*/  LDL.LU R54, [R1+0x438] ;  /* 0x0004380001367983 */ /* 0x000ea60000300800 */
[----:B------:R-:W-:-:S05]  /*3d830*/  F2FP.SATFINITE.E4M3.F32.PACK_AB_MERGE_C R18, RZ, R18, RZ ;  /* 0x00000012ff12723e */ /* 0x000fca00048070ff */
[----:B------:R0:W-:Y:S02]  /*3d840*/  @!P5 STG.E.U8 desc[UR54][R12.64+0x10], R18 ;  /* 0x000010120c00d986 */ /* 0x0001e4000c101136 */
[----:B0-----:R-:W0:Y:S01]  /*3d850*/  @!P6 LDC.64 R12, c[0x0][0x5c0] ;  /* 0x00017000ff0ceb82 */ /* 0x001e220000000a00 */
[----:B---3--:R-:W-:Y:S02]  /*3d860*/  FMUL R18, R53, UR51 ;  /* 0x0000003335127c20 */ /* 0x008fe40008400000 */
[----:B------:R-:W3:Y:S03]  /*3d870*/  LDL.LU R53, [R1+0x43c] ;  /* 0x00043c0001357983 */ /* 0x000ee60000300800 */
[----:B------:R-:W-:Y:S02]  /*3d880*/  F2FP.SATFINITE.E4M3.F32.PACK_AB_MERGE_C R18, RZ, R18, RZ ;  /* 0x00000012ff12723e */ /* 0x000fe400048070ff */
[----:B0-----:R-:W-:-:S05]  /*3d890*/  @!P6 IADD3 R12, P4, R43, R12, RZ ;  /* 0x0000000c2b0ce210 */ /* 0x001fca0007f9e0ff */
[----:B------:R-:W-:Y:S01]  /*3d8a0*/  @!P6 IMAD.X R13, R50, 0x1, R13, P4 ;  /* 0x00000001320de824 */ /* 0x000fe200020e060d */
[----:B------:R-:W-:-:S04]  /*3d8b0*/  LOP3.LUT P4, RZ, R0, 0x200, RZ, 0xc0, !PT ;  /* 0x0000020000ff7812 */ /* 0x000fc8000788c0ff */
[----:B------:R4:W-:Y:S02]  /*3d8c0*/  @!P6 STG.E.U8 desc[UR54][R12.64+0x11], R18 ;  /* 0x000011120c00e986 */ /* 0x0009e4000c101136 */
[----:B----4-:R-:W-:Y:S02]  /*3d8d0*/  FMUL R12, R52, UR51 ;  /* 0x00000033340c7c20 */ /* 0x010fe40008400000 */
[----:B------:R-:W4:Y:S03]  /*3d8e0*/  LDL.LU R52, [R1+0x440] ;  /* 0x0004400001347983 */ /* 0x000f260000300800 */
[----:B------:R-:W-:-:S05]  /*3d8f0*/  F2FP.SATFINITE.E4M3.F32.PACK_AB_MERGE_C R12, RZ, R12, RZ ;  /* 0x0000000cff0c723e */ /* 0x000fca00048070ff */
[----:B------:R0:W-:Y:S02]  /*3d900*/  @!P4 STG.E.U8 desc[UR54][R16.64+0x18], R12 ;  /* 0x0000180c1000c986 */ /* 0x0001e4000c101136 */
[----:B0-----:R-:W0:Y:S02]  /*3d910*/  @!P1 LDC.64 R12, c[0x0][0x5c0] ;  /* 0x00017000ff0c9b82 */ /* 0x001e240000000a00 */
[----:B0-----:R-:W-:-:S05]  /*3d920*/  @!P1 IADD3 R18, P4, R36, R12, RZ ;  /* 0x0000000c24129210 */ /* 0x001fca0007f9e0ff */
[----:B------:R-:W-:Y:S02]  /*3d930*/  @!P1 IMAD.X R19, R49, 0x1, R13, P4 ;  /* 0x0000000131139824 */ /* 0x000fe400020e060d */
[----:B------:R-:W0:Y:S02]  /*3d940*/  @!P0 LDC.64 R12, c[0x0][0x5c0] ;  /* 0x00017000ff0c8b82 */ /* 0x000e240000000a00 */
[----:B0-----:R-:W-:Y:S01]  /*3d950*/  @!P0 IADD3 R20, P4, R32, R12, RZ ;  /* 0x0000000c20148210 */ /* 0x001fe20007f9e0ff */
[----:B------:R-:W-:Y:S02]  /*3d960*/  FMUL R12, R51, UR51 ;  /* 0x00000033330c7c20 */ /* 0x000fe40008400000 */
[----:B------:R-:W4:Y:S01]  /*3d970*/  LDL.LU R51, [R1+0x444] ;  /* 0x0004440001337983 */ /* 0x000f220000300800 */
[----:B------:R-:W-:Y:S01]  /*3d980*/  LOP3.LUT P5, RZ, R0, 0x100, RZ, 0xc0, !PT ;  /* 0x0000010000ff7812 */ /* 0x000fe200078ac0ff */
[----:B------:R-:W-:Y:S01]  /*3d990*/  @!P0 IMAD.X R21, R35, 0x1, R13, P4 ;  /* 0x0000000123158824 */ /* 0x000fe200020e060d */
[----:B------:R-:W-:-:S02]  /*3d9a0*/  F2FP.SATFINITE.E4M3.F32.PACK_AB_MERGE_C R12, RZ, R12, RZ ;  /* 0x0000000cff0c723e */ /* 0x000fc400048070ff */
[----:B------:R-:W-:-:S09]  /*3d9b0*/  ISETP.GE.AND P4, PT, R9, 0x181, PT ;  /* 0x000001810900780c */ /* 0x000fd20003f86270 */
        /* <DEDUP_REMOVED lines=9> */
[----:B------:R-:W-:Y:S01]  /*3da50*/  ISETP.LT.OR P6, PT, R30, 0x2, !P4 ;  /* 0x000000021e00780c */ /* 0x000fe200067c1670 */
[----:B------:R-:W-:-:S12]  /*3da60*/  FMUL R12, R56, UR51 ;  /* 0x00000033380c7c20 */ /* 0x000fd80008400000 */
[----:B------:R-:W0:Y:S01]  /*3da70*/  @!P6 LDC.64 R14, c[0x0][0x5c0] ;  /* 0x00017000ff0eeb82 */ /* 0x000e220000000a00 */
[----:B------:R-:W-:Y:S01]  /*3da80*/  F2FP.SATFINITE.E4M3.F32.PACK_AB_MERGE_C R12, RZ, R12, RZ ;  /* 0x0000000cff0c723e */ /* 0x000fe200048070ff */
[----:B------:R-:W-:-:S04]  /*3da90*/  @!P6 IMAD.MOV.U32 R13, RZ, RZ, R31 ;  /* 0x000000ffff0de224 */ /* 0x000fc800078e001f */
[----:B------:R1:W-:Y:S02]  /*3daa0*/  @!P1 STG.E.U8 desc[UR54][R18.64+0x18], R12 ;  /* 0x0000180c12009986 */ /* 0x0003e4000c101136 */
[----:B-1----:R-:W-:-:S04]  /*3dab0*/  @!P6 IMAD.MOV.U32 R12, RZ, RZ, R24 ;  /* 0x000000ffff0ce224 */ /* 0x002fc800078e0018 */
[----:B------:R-:W-:-:S03]  /*3dac0*/  @!P6 IMAD.WIDE.U32 R12, R10, 0x180, R12 ;  /* 0x000001800a0ce825 */ /* 0x000fc600078e000c */
[----:B0-----:R-:W-:Y:S01]  /*3dad0*/  @!P6 IADD3 R12, P1, R12, R14, RZ ;  /* 0x0000000e0c0ce210 */ /* 0x001fe20007f3e0ff */
[----:B------:R-:W-:-:S05]  /*3dae0*/  FMUL R14, R55, UR51 ;  /* 0x00000033370e7c20 */ /* 0x000fca0008400000 */
[----:B------:R-:W-:-:S05]  /*3daf0*/  F2FP.SATFINITE.E4M3.F32.PACK_AB_MERGE_C R14, RZ, R14, RZ ;  /* 0x0000000eff0e723e */ /* 0x000fca00048070ff */
[----:B------:R2:W-:Y:S01]  /*3db00*/  @!P0 STG.E.U8 desc[UR54][R20.64+0x19], R14 ;  /* 0x0000190e14008986 */ /* 0x0005e2000c101136 */
[----:B------:R-:W-:Y:S01]  /*3db10*/  LOP3.LUT R0, R0, 0xfffbffff, RZ, 0xc0, !PT ;  /* 0xfffbffff00007812 */ /* 0x000fe200078ec0ff */
[----:B------:R-:W-:-:S05]  /*3db20*/  @!P6 IMAD R18, R11, 0x180, RZ ;  /* 0x000001800b12e824 */ /* 0x000fca00078e02ff */
[----:B------:R-:W-:Y:S01]  /*3db30*/  @!P6 IADD3.X R13, R15, R13, R18, P1, !PT ;  /* 0x0000000d0f0de210 */ /* 0x000fe20000ffe412 */
[----:B------:R-:W-:Y:S01]  /*3db40*/  BSSY B1, `(.L_x_43) ;  /* 0x000001d000017945 */ /* 0x000fe20003800000 */
[----:B--2---:R-:W-:-:S05]  /*3db50*/  FMUL R14, R54, UR51 ;  /* 0x00000033360e7c20 */ /* 0x004fca0008400000 */
[----:B------:R-:W-:-:S05]  /*3db60*/  F2FP.SATFINITE.E4M3.F32.PACK_AB_MERGE_C R14, RZ, R14, RZ ;  /* 0x0000000eff0e723e */ /* 0x000fca00048070ff */
[----:B------:R3:W-:Y:S01]  /*3db70*/  @!P5 STG.E.U8 desc[UR54][R16.64], R14 ;  /* 0x0000000e1000d986 */ /* 0x0007e2000c101136 */
[----:B------:R-:W-:Y:S01]  /*3db80*/  ISETP.GE.AND P5, PT, R9, 0x189, PT ;  /* 0x000001890900780c */ /* 0x000fe20003fa6270 */
[----:B---3--:R-:W-:-:S12]  /*3db90*/  FMUL R14, R53, UR51 ;  /* 0x00000033350e7c20 */ /* 0x008fd80008400000 */
[----:B------:R-:W-:Y:S02]  /*3dba0*/  @P5 LOP3.LUT R0, R0, 0x40000, RZ, 0xfc, !PT ;  /* 0x0004000000005812 */ /* 0x000fe400078efcff */
[----:B------:R-:W-:Y:S02]  /*3dbb0*/  ISETP.LT.OR P5, PT, R30, 0x1, !P5 ;  /* 0x000000011e00780c */ /* 0x000fe40006fa1670 */
[----:B------:R-:W-:-:S05]  /*3dbc0*/  F2FP.SATFINITE.E4M3.F32.PACK_AB_MERGE_C R14, RZ, R14, RZ ;  /* 0x0000000eff0e723e */ /* 0x000fca00048070ff */
[----:B------:R4:W-:Y:S01]  /*3dbd0*/  @!P6 STG.E.U8 desc[UR54][R12.64+0x1], R14 ;  /* 0x0000010e0c00e986 */ /* 0x0009e2000c101136 */
[C---:B------:R-:W-:Y:S02]  /*3dbe0*/  LOP3.LUT P2, RZ, R4.reuse, 0x800000, RZ, 0xc0, !PT ;  /* 0x0080000004ff7812 */ /* 0x040fe4000784c0ff */
[C---:B------:R-:W-:Y:S02]  /*3dbf0*/  LOP3.LUT P1, RZ, R4.reuse, 0x400000, RZ, 0xc0, !PT ;  /* 0x0040000004ff7812 */ /* 0x040fe4000782c0ff */
[----:B------:R-:W-:Y:S01]  /*3dc00*/  LOP3.LUT P0, RZ, R4, 0x200000, RZ, 0xc0, !PT ;  /* 0x0020000004ff7812 */ /* 0x000fe2000780c0ff */
[----:B----4-:R-:W-:-:S05]  /*3dc10*/  FMUL R13, R52, UR51 ;  /* 0x00000033340d7c20 */ /* 0x010fca0008400000 */
[----:B------:R-:W-:Y:S01]  /*3dc20*/  F2FP.SATFINITE.E4M3.F32.PACK_AB_MERGE_C R15, RZ, R13, RZ ;  /* 0x0000000dff0f723e */ /* 0x000fe200048070ff */
[----:B------:R-:W-:-:S05]  /*3dc30*/  FMUL R12, R51, UR51 ;  /* 0x00000033330c7c20 */ /* 0x000fca0008400000 */
[----:B------:R-:W-:Y:S01]  /*3dc40*/  F2FP.SATFINITE.E4M3.F32.PACK_AB_MERGE_C R14, RZ, R12, RZ ;  /* 0x0000000cff0e723e */ /* 0x000fe200048070ff */
[----:B------:R-:W-:Y:S06]  /*3dc50*/  @P5 BRA `(.L_x_44) ;  /* 0x00000000002c5947 */ /* 0x000fec0003800000 */
[----:B------:R-:W-:Y:S01]  /*3dc60*/  IMAD.MOV.U32 R12, RZ, RZ, R24 ;  /* 0x000000ffff0c7224 */ /* 0x000fe200078e0018 */
[----:B------:R-:W-:Y:S01]  /*3dc70*/  ULDC.64 UR12, c[0x0][0x5c0] ;  /* 0x00017000000c7ab9 */ /* 0x000fe20000000a00 */
[----:B------:R-:W-:Y:S02]  /*3dc80*/  IMAD.MOV.U32 R13, RZ, RZ, R31 ;  /* 0x000000ffff0d7224 */ /* 0x000fe400078e001f */
[----:B------:R-:W-:Y:S02]  /*3dc90*/  IMAD.U32 R9, RZ, RZ, UR12 ;  /* 0x0000000cff097e24 */ /* 0x000fe4000f8e00ff */
[----:B------:R-:W-:-:S04]  /*3dca0*/  IMAD.WIDE.U32 R12, R10, 0x180, R12 ;  /* 0x000001800a0c7825 */ /* 0x000fc800078e000c */
[----:B------:R-:W-:Y:S01]  /*3dcb0*/  IMAD R16, R11, 0x180, RZ ;  /* 0x000001800b107824 */ /* 0x000fe200078e02ff */
[----:B------:R-:W-:Y:S01]  /*3dcc0*/  IADD3 R12, P5, P6, R12, UR8, R9 ;  /* 0x000000080c0c7c10 */ /* 0x000fe2000febe009 */
[----:B------:R-:W-:Y:S02]  /*3dcd0*/  IMAD.U32 R9, RZ, RZ, UR13 ;  /* 0x0000000dff097e24 */ /* 0x000fe4000f8e00ff */
[----:B------:R-:W-:-:S05]  /*3dce0*/  IMAD.IADD R13, R13, 0x1, R16 ;  /* 0x000000010d0d7824 */ /* 0x000fca00078e0210 */
[----:B------:R-:W-:-:S05]  /*3dcf0*/  IADD3.X R13, R13, UR7, R9, P5, P6 ;  /* 0x000000070d0d7c10 */ /* 0x000fca000afec409 */
[----:B------:R0:W-:Y:S02]  /*3dd00*/  STG.E.U8 desc[UR54][R12.64], R15 ;  /* 0x0000000f0c007986 */ /* 0x0001e4000c101136 */
.L_x_44:
[----:B------:R-:W-:Y:S05]  /*3dd10*/  BSYNC B1 ;  /* 0x0000000000017941 */ /* 0x000fea0003800000 */
.L_x_43:
[----:B------:R-:W-:Y:S01]  /*3dd20*/  LOP3.LUT P5, RZ, R0, 0x40000, RZ, 0xc0, !PT ;  /* 0x0004000000ff7812 */ /* 0x000fe200078ac0ff */
[----:B------:R-:W-:Y:S03]  /*3dd30*/  BSSY B1, `(.L_x_45) ;  /* 0x000000e000017945 */ /* 0x000fe60003800000 */
[----:B------:R-:W-:-:S13]  /*3dd40*/  ISETP.LT.OR P5, PT, R30, 0x2, !P5 ;  /* 0x000000021e00780c */ /* 0x000fda0006fa1670 */
[----:B------:R-:W-:Y:S05]  /*3dd50*/  @P5 BRA `(.L_x_46) ;  /* 0x00000000002c5947 */ /* 0x000fea0003800000 */
[----:B0-----:R-:W-:Y:S01]  /*3dd60*/  IMAD.MOV.U32 R12, RZ, RZ, R24 ;  /* 0x000000ffff0c7224 */ /* 0x001fe200078e0018 */
        /* <DEDUP_REMOVED lines=10> */
.L_x_46:
[----:B------:R-:W-:Y:S05]  /*3de10*/  BSYNC B1 ;  /* 0x0000000000017941 */ /* 0x000fea0003800000 */
.L_x_45:
[----:B------:R-:W2:Y:S04]  /*3de20*/  LDL.LU R21, [R1+0x448] ;  /* 0x0004480001157983 */ /* 0x000ea80000300800 */
[----:B------:R-:W3:Y:S04]  /*3de30*/  LDL.LU R20, [R1+0x44c] ;  /* 0x00044c0001147983 */ /* 0x000ee80000300800 */
[----:B------:R-:W4:Y:S04]  /*3de40*/  LDL.LU R19, [R1+0x450] ;  /* 0x0004500001137983 */ /* 0x000f280000300800 */
[----:B------:R-:W5:Y:S01]  /*3de50*/  LDL.LU R18, [R1+0x454] ;  /* 0x0004540001127983 */ /* 0x000f620000300800 */
[----:B------:R-:W-:Y:S01]  /*3de60*/  ISETP.LT.OR P6, PT, R30, 0x9, !P4 ;  /* 0x000000091e00780c */ /* 0x000fe200067c1670 */
[----:B------:R-:W-:Y:S01]  /*3de70*/  BSSY B1, `(.L_x_47) ;  /* 0x000002b000017945 */ /* 0x000fe20003800000 */
[----:B------:R-:W-:-:S04]  /*3de80*/  LOP3.LUT R4, R4, 0xffdfffff, RZ, 0xc0, !PT ;  /* 0xffdfffff04047812 */ /* 0x000fc800078ec0ff */
[----:B------:R-:W-:-:S07]  /*3de90*/  @P0 LOP3.LUT R4, R4, 0x200000, RZ, 0xfc, !PT ;  /* 0x0020000004040812 */ /* 0x000fce00078efcff */
[----:B01----:R-:W0:Y:S01]  /*3dea0*/  @!P6 LDC.64 R12, c[0x0][0x5c0] ;  /* 0x00017000ff0ceb82 */ /* 0x003e220000000a00 */
[----:B------:R-:W-:Y:S02]  /*3deb0*/  @!P6 IMAD.MOV.U32 R14, RZ, RZ, R24 ;  /* 0x000000ffff0ee224 */ /* 0x000fe400078e0018 */
[----:B------:R-:W-:Y:S02]  /*3dec0*/  @!P6 IMAD.MOV.U32 R15, RZ, RZ, R31 ;  /* 0x000000ffff0fe224 */ /* 0x000fe400078e001f */
[----:B------:R-:W-:Y:S02]  /*3ded0*/  @!P6 IMAD R9, R11, 0x180, RZ ;  /* 0x000001800b09e824 */ /* 0x000fe400078e02ff */
[----:B------:R-:W-:-:S03]  /*3dee0*/  @!P6 IMAD.WIDE.U32 R14, R10, 0x180, R14 ;  /* 0x000001800a0ee825 */ /* 0x000fc600078e000e */
[----:B0-----:R-:W-:-:S04]  /*3def0*/  @!P6 IADD3 R16, P5, R14, R12, RZ ;  /* 0x0000000c0e10e210 */ /* 0x001fc80007fbe0ff */
[----:B------:R-:W-:Y:S02]  /*3df00*/  @!P6 IADD3.X R17, R13, R15, R9, P5, !PT ;  /* 0x0000000f0d11e210 */ /* 0x000fe40002ffe409 */
[----:B------:R-:W-:-:S13]  /*3df10*/  ISETP.LT.OR P5, PT, R30, 0xa, !P4 ;  /* 0x0000000a1e00780c */ /* 0x000fda00067a1670 */
[----:B------:R-:W0:Y:S01]  /*3df20*/  @!P5 LDC.64 R14, c[0x0][0x5c0] ;  /* 0x00017000ff0edb82 */ /* 0x000e220000000a00 */
[----:B------:R-:W-:Y:S02]  /*3df30*/  @!P5 IMAD.MOV.U32 R12, RZ, RZ, R24 ;  /* 0x000000ffff0cd224 */ /* 0x000fe400078e0018 */
[----:B------:R-:W-:Y:S02]  /*3df40*/  @!P5 IMAD.MOV.U32 R13, RZ, RZ, R31 ;  /* 0x000000ffff0dd224 */ /* 0x000fe400078e001f */
[----:B------:R-:W-:Y:S02]  /*3df50*/  @!P5 IMAD R9, R11, 0x180, RZ ;  /* 0x000001800b09d824 */ /* 0x000fe400078e02ff */
[----:B------:R-:W-:-:S03]  /*3df60*/  @!P5 IMAD.WIDE.U32 R12, R10, 0x180, R12 ;  /* 0x000001800a0cd825 */ /* 0x000fc600078e000c */
[----:B0-----:R-:W-:-:S04]  /*3df70*/  @!P5 IADD3 R12, P0, R12, R14, RZ ;  /* 0x0000000e0c0cd210 */ /* 0x001fc80007f1e0ff */
[----:B------:R-:W-:Y:S02]  /*3df80*/  @!P5 IADD3.X R13, R15, R13, R9, P0, !PT ;  /* 0x0000000d0f0dd210 */ /* 0x000fe400007fe409 */
[----:B------:R-:W-:Y:S01]  /*3df90*/  LOP3.LUT P0, RZ, R4, 0x200000, RZ, 0xc0, !PT ;  /* 0x0020000004ff7812 */ /* 0x000fe2000780c0ff */
[----:B--2---:R-:W-:-:S05]  /*3dfa0*/  FMUL R9, R21, UR51 ;  /* 0x0000003315097c20 */ /* 0x004fca0008400000 */
[----:B------:R-:W-:-:S05]  /*3dfb0*/  F2FP.SATFINITE.E4M3.F32.PACK_AB_MERGE_C R9, RZ, R9, RZ ;  /* 0x00000009ff09723e */ /* 0x000fca00048070ff */
[----:B------:R3:W-:Y:S01]  /*3dfc0*/  @!P6 STG.E.U8 desc[UR54][R16.64+0x8], R9 ;  /* 0x000008091000e986 */ /* 0x0007e2000c101136 */
[----:B------:R-:W-:Y:S01]  /*3dfd0*/  LOP3.LUT P6, RZ, R0, 0x40000, RZ, 0xc0, !PT ;  /* 0x0004000000ff7812 */ /* 0x000fe200078cc0ff */
[----:B---3--:R-:W-:-:S05]  /*3dfe0*/  FMUL R9, R20, UR51 ;  /* 0x0000003314097c20 */ /* 0x008fca0008400000 */
[----:B------:R-:W-:-:S05]  /*3dff0*/  F2FP.SATFINITE.E4M3.F32.PACK_AB_MERGE_C R9, RZ, R9, RZ ;  /* 0x00000009ff09723e */ /* 0x000fca00048070ff */
[----:B------:R4:W-:Y:S01]  /*3e000*/  @!P5 STG.E.U8 desc[UR54][R12.64+0x9], R9 ;  /* 0x000009090c00d986 */ /* 0x0009e2000c101136 */
[----:B------:R-:W-:Y:S01]  /*3e010*/  ISETP.LT.OR P5, PT, R30, 0x9, !P6 ;  /* 0x000000091e00780c */ /* 0x000fe200077a1670 */
[----:B----4-:R-:W-:Y:S01]  /*3e020*/  FMUL R12, R19, UR51 ;  /* 0x00000033130c7c20 */ /* 0x010fe20008400000 */
[----:B-----5:R-:W-:-:S04]  /*3e030*/  FMUL R9, R18, UR51 ;  /* 0x0000003312097c20 */ /* 0x020fc80008400000 */
[----:B------:R-:W-:Y:S02]  /*3e040*/  F2FP.SATFINITE.E4M3.F32.PACK_AB_MERGE_C R15, RZ, R12, RZ ;  /* 0x0000000cff0f723e */ /* 0x000fe400048070ff */
[----:B------:R-:W-:-:S05]  /*3e050*/  F2FP.SATFINITE.E4M3.F32.PACK_AB_MERGE_C R14, RZ, R9, RZ ;  /* 0x00000009ff0e723e */ /* 0x000fca00048070ff */
[----:B------:R-:W-:Y:S05]  /*3e060*/  @P5 BRA `(.L_x_48) ;  /* 0x00000000002c5947 */ /* 0x000fea0003800000 */
        /* <DEDUP_REMOVED lines=11> */
.L_x_48:
[----:B------:R-:W-:Y:S05]  /*3e120*/  BSYNC B1 ;  /* 0x0000000000017941 */ /* 0x000fea0003800000 */
.L_x_47:
        /* <DEDUP_REMOVED lines=15> */
.L_x_50:
[----:B------:R-:W-:Y:S05]  /*3e220*/  BSYNC B1 ;  /* 0x0000000000017941 */ /* 0x000fea0003800000 */
.L_x_49:
        /* <DEDUP_REMOVED lines=48> */
.L_x_52:
[----:B------:R-:W-:Y:S05]  /*3e530*/  BSYNC B1 ;  /* 0x0000000000017941 */ /* 0x000fea0003800000 */
.L_x_51:
        /* <DEDUP_REMOVED lines=15> */
.L_x_54:
[----:B------:R-:W-:Y:S05]  /*3e630*/  BSYNC B1 ;  /* 0x0000000000017941 */ /* 0x000fea0003800000 */
.L_x_53:
        /* <DEDUP_REMOVED lines=48> */
.L_x_56:
[----:B------:R-:W-:Y:S05]  /*3e940*/  BSYNC B1 ;  /* 0x0000000000017941 */ /* 0x000fea0003800000 */
.L_x_55:
        /* <DEDUP_REMOVED lines=15> */
.L_x_58:
[----:B------:R-:W-:Y:S05]  /*3ea40*/  BSYNC B1 ;  /* 0x0000000000017941 */ /* 0x000fea0003800000 */
.L_x_57:
[----:B------:R-:W-:Y:S01]  /*3ea50*/  LOP3.LUT R4, R4, 0xfffffff7, RZ, 0xc0, !PT ;  /* 0xfffffff704047812 */ /* 0x000fe200078ec0ff */
[----:B------:R-:W2:Y:S01]  /*3ea60*/  LDL.LU R9, [R1+0x478] ;  /* 0x0004780001097983 */ /* 0x000ea20000300800 */
[----:B------:R-:W-:Y:S02]  /*3ea70*/  LOP3.LUT R6, R6, 0xff7fffff, RZ, 0xc0, !PT ;  /* 0xff7fffff06067812 */ /* 0x000fe400078ec0ff */
[----:B------:R-:W-:Y:S01]  /*3ea80*/  @P3 LOP3.LUT R4, R4, 0x8, RZ, 0xfc, !PT ;  /* 0x0000000804043812 */ /* 0x000fe200078efcff */
[----:B------:R-:W3:Y:S01]  /*3ea90*/  LDL.LU R80, [R1+0x47c] ;  /* 0x00047c0001507983 */ /* 0x000ee20000300800 */
[----:B------:R-:W-:Y:S02]  /*3eaa0*/  LOP3.LUT P3, RZ, R0, 0x8000, RZ, 0xc0, !PT ;  /* 0x0000800000ff7812 */ /* 0x000fe4000786c0ff */
[----:B------:R-:W-:Y:S01]  /*3eab0*/  @P4 LOP3.LUT R6, R6, 0x800000, RZ, 0xfc, !PT ;  /* 0x0080000006064812 */ /* 0x000fe200078efcff */
[----:B------:R-:W4:Y:S01]  /*3eac0*/  LDL.LU R86, [R1+0x480] ;  /* 0x0004800001567983 */ /* 0x000f220000300800 */
[----:B------:R-:W-:Y:S01]  /*3ead0*/  ISETP.LT.OR P4, PT, R30, 0x21, !P3 ;  /* 0x000000211e00780c */ /* 0x000fe20005f81670 */
[----:B------:R-:W-:Y:S01]  /*3eae0*/  IMAD.U32 R66, RZ, RZ, UR8 ;  /* 0x00000008ff427e24 */ /* 0x000fe2000f8e00ff */
[----:B------:R-:W-:Y:S01]  /*3eaf0*/  LOP3.LUT R0, R0, 0xfffffffe, RZ, 0xc0, !PT ;  /* 0xfffffffe00007812 */ /* 0x000fe200078ec0ff */
[----:B------:R-:W5:Y:S01]  /*3eb00*/  LDL.LU R89, [R1+0x484] ;  /* 0x0004840001597983 */ /* 0x000f620000300800 */
[----:B------:R-:W-:Y:S01]  /*3eb10*/  LOP3.LUT R4, R4, 0xfffffffb, RZ, 0xc0, !PT ;  /* 0xfffffffb04047812 */ /* 0x000fe200078ec0ff */
[----:B------:R-:W-:Y:S01]  /*3eb20*/  IMAD.U32 R67, RZ, RZ, UR7 ;  /* 0x00000007ff437e24 */ /* 0x000fe2000f8e00ff */
[----:B------:R-:W-:Y:S01]  /*3eb30*/  LOP3.LUT R2, R2, 0xffffffdf, RZ, 0xc0, !PT ;  /* 0xffffffdf02027812 */ /* 0x000fe200078ec0ff */
[----:B------:R-:W-:Y:S01]  /*3eb40*/  IMAD.U32 R68, RZ, RZ, UR8 ;  /* 0x00000008ff447e24 */ /* 0x000fe2000f8e00ff */
[----:B------:R-:W-:Y:S01]  /*3eb50*/  LOP3.LUT R6, R6, 0xffdfffff, RZ, 0xc0, !PT ;  /* 0xffdfffff06067812 */ /* 0x000fe200078ec0ff */
[----:B------:R-:W-:Y:S01]  /*3eb60*/  IMAD.U32 R69, RZ, RZ, UR7 ;  /* 0x00000007ff457e24 */ /* 0x000fe2000f8e00ff */
[----:B------:R-:W5:Y:S01]  /*3eb70*/  LDL.LU R87, [R1+0x488] ;  /* 0x0004880001577983 */ /* 0x000f620000300800 */
[----:B------:R-:W-:Y:S01]  /*3eb80*/  IMAD.U32 R70, RZ, RZ, UR8 ;  /* 0x00000008ff467e24 */ /* 0x000fe2000f8e00ff */
[----:B------:R-:W-:Y:S01]  /*3eb90*/  @P0 LOP3.LUT R6, R6, 0x200000, RZ, 0xfc, !PT ;  /* 0x0020000006060812 */ /* 0x000fe200078efcff */
[----:B01----:R-:W0:Y:S01]  /*3eba0*/  @!P4 LDC.64 R12, c[0x0][0x5c0] ;  /* 0x00017000ff0ccb82 */ /* 0x003e220000000a00 */
[----:B------:R-:W-:Y:S01]  /*3ebb0*/  @P4 LOP3.LUT R0, R0, 0x1, RZ, 0xfc, !PT ;  /* 0x0000000100004812 */ /* 0x000fe200078efcff */
[----:B------:R-:W-:Y:S01]  /*3ebc0*/  IMAD.U32 R71, RZ, RZ, UR7 ;  /* 0x00000007ff477e24 */ /* 0x000fe2000f8e00ff */
[----:B------:R-:W-:Y:S01]  /*3ebd0*/  LOP3.LUT R6, R6, 0xffbfffff, RZ, 0xc0, !PT ;  /* 0xffbfffff06067812 */ /* 0x000fe200078ec0ff */
[----:B------:R-:W-:Y:S01]  /*3ebe0*/  IMAD.U32 R72, RZ, RZ, UR8 ;  /* 0x00000008ff487e24 */ /* 0x000fe2000f8e00ff */
[----:B------:R-:W-:Y:S01]  /*3ebf0*/  LOP3.LUT R0, R0, 0xffffffdf, RZ, 0xc0, !PT ;  /* 0xffffffdf00007812 */ /* 0x000fe200078ec0ff */
[----:B------:R-:W-:Y:S01]  /*3ec00*/  IMAD.U32 R73, RZ, RZ, UR7 ;  /* 0x00000007ff497e24 */ /* 0x000fe2000f8e00ff */
[----:B------:R-:W-:Y:S01]  /*3ec10*/  @P1 LOP3.LUT R6, R6, 0x400000, RZ, 0xfc, !PT ;  /* 0x0040000006061812 */ /* 0x000fe200078efcff */
[----:B------:R-:W-:-:S02]  /*3ec20*/  IMAD.U32 R74, RZ, RZ, UR8 ;  /* 0x00000008ff4a7e24 */ /* 0x000fc4000f8e00ff */
[----:B------:R-:W-:Y:S01]  /*3ec30*/  IMAD.U32 R75, RZ, RZ, UR7 ;  /* 0x00000007ff4b7e24 */ /* 0x000fe2000f8e00ff */
[----:B------:R-:W-:Y:S01]  /*3ec40*/  LOP3.LUT R6, R6, 0xfeffffff, RZ, 0xc0, !PT ;  /* 0xfeffffff06067812 */ /* 0x000fe200078ec0ff */
[----:B------:R-:W-:Y:S02]  /*3ec50*/  IMAD.U32 R76, RZ, RZ, UR8 ;  /* 0x00000008ff4c7e24 */ /* 0x000fe4000f8e00ff */
[----:B------:R-:W-:Y:S02]  /*3ec60*/  IMAD.U32 R77, RZ, RZ, UR7 ;  /* 0x00000007ff4d7e24 */ /* 0x000fe4000f8e00ff */
[----:B------:R-:W-:Y:S02]  /*3ec70*/  IMAD.U32 R78, RZ, RZ, UR8 ;  /* 0x00000008ff4e7e24 */ /* 0x000fe4000f8e00ff */
[----:B------:R-:W-:Y:S02]  /*3ec80*/  IMAD.U32 R79, RZ, RZ, UR7 ;  /* 0x00000007ff4f7e24 */ /* 0x000fe4000f8e00ff */
[----:B------:R-:W-:-:S02]  /*3ec90*/  IMAD.U32 R81, RZ, RZ, UR8 ;  /* 0x00000008ff517e24 */ /* 0x000fc4000f8e00ff */
[----:B------:R-:W-:Y:S01]  /*3eca0*/  IMAD.U32 R84, RZ, RZ, UR7 ;  /* 0x00000007ff547e24 */ /* 0x000fe2000f8e00ff */
[----:B0-----:R-:W-:-:S04]  /*3ecb0*/  @!P4 IADD3 R16, P5, P6, R24, UR8, R12 ;  /* 0x000000081810cc10 */ /* 0x001fc8000febe00c */
[----:B------:R-:W-:Y:S02]  /*3ecc0*/  @!P4 IADD3.X R17, R31, UR7, R13, P5, P6 ;  /* 0x000000071f11cc10 */ /* 0x000fe4000afec40d */
[----:B------:R-:W-:-:S13]  /*3ecd0*/  ISETP.LT.OR P4, PT, R30, 0x22, !P3 ;  /* 0x000000221e00780c */ /* 0x000fda0005f81670 */
[----:B------:R-:W0:Y:S01]  /*3ece0*/  @!P4 LDC.64 R12, c[0x0][0x5c0] ;  /* 0x00017000ff0ccb82 */ /* 0x000e220000000a00 */
[----:B------:R-:W-:Y:S02]  /*3ecf0*/  @P4 LOP3.LUT R4, R4, 0x4, RZ, 0xfc, !PT ;  /* 0x0000000404044812 */ /* 0x000fe400078efcff */
        /* <DEDUP_REMOVED lines=29> */
[----:B------:R-:W-:Y:S01]  /*3eed0*/  LOP3.LUT R2, R2, 0xfffffff7, RZ, 0xc0, !PT ;  /* 0xfffffff702027812 */ /* 0x000fe200078ec0ff */
[----:B------:R-:W-:Y:S02]  /*3eee0*/  IMAD.U32 R82, RZ, RZ, UR8 ;  /* 0x00000008ff527e24 */ /* 0x000fe4000f8e00ff */
[----:B------:R-:W-:Y:S02]  /*3eef0*/  IMAD.U32 R85, RZ, RZ, UR7 ;  /* 0x00000007ff557e24 */ /* 0x000fe4000f8e00ff */
[----:B--2---:R-:W-:Y:S01]  /*3ef00*/  FMUL R9, R9, UR51 ;  /* 0x0000003309097c20 */ /* 0x004fe20008400000 */
[----:B0-----:R-:W-:-:S04]  /*3ef10*/  @!P4 IADD3 R40, P5, P6, R24, UR8, R12 ;  /* 0x000000081828cc10 */ /* 0x001fc8000febe00c */
[----:B------:R-:W-:Y:S02]  /*3ef20*/  @!P4 IADD3.X R41, R31, UR7, R13, P5, P6 ;  /* 0x000000071f29cc10 */ /* 0x000fe4000afec40d */
[----:B------:R-:W-:Y:S02]  /*3ef30*/  ISETP.LT.OR P4, PT, R30, 0x3a, !P3 ;  /* 0x0000003a1e00780c */ /* 0x000fe40005f81670 */
[C---:B------:R-:W-:Y:S02]  /*3ef40*/  LOP3.LUT P3, RZ, R4.reuse, 0x8, RZ, 0xc0, !PT ;  /* 0x0000000804ff7812 */ /* 0x040fe4000786c0ff */
[----:B------:R-:W-:-:S09]  /*3ef50*/  LOP3.LUT R4, R4, 0xfffffffe, RZ, 0xc0, !PT ;  /* 0xfffffffe04047812 */ /* 0x000fd200078ec0ff */
        /* <DEDUP_REMOVED lines=46> */
[C---:B------:R-:W-:Y:S02]  /*3f240*/  ISETP.LT.OR P4, PT, R30.reuse, 0x3a, !P0 ;  /* 0x0000003a1e00780c */ /* 0x040fe40004781670 */
[----:B------:R-:W-:-:S11]  /*3f250*/  ISETP.LT.OR P0, PT, R30, 0x21, !P1 ;  /* 0x000000211e00780c */ /* 0x000fd60004f01670 */
[----:B------:R-:W0:Y:S01]  /*3f260*/  @!P4 LDC.64 R12, c[0x0][0x5c0] ;  /* 0x00017000ff0ccb82 */ /* 0x000e220000000a00 */
[----:B------:R-:W-:-:S04]  /*3f270*/  @P4 LOP3.LUT R0, R0, 0x8000000, RZ, 0xfc, !PT ;  /* 0x0800000000004812 */ /* 0x000fc800078efcff */
[----:B------:R-:W-:-:S04]  /*3f280*/  LOP3.LUT R0, R0, 0xfbffffff, RZ, 0xc0, !PT ;  /* 0xfbffffff00007812 */ /* 0x000fc800078ec0ff */
[----:B------:R-:W-:-:S04]  /*3f290*/  @P0 LOP3.LUT R0, R0, 0x4000000, RZ, 0xfc, !PT ;  /* 0x0400000000000812 */ /* 0x000fc800078efcff */
[----:B------:R-:W-:Y:S02]  /*3f2a0*/  LOP3.LUT R0, R0, 0xfdffffff, RZ, 0xc0, !PT ;  /* 0xfdffffff00007812 */ /* 0x000fe400078ec0ff */
[----:B0-----:R-:W-:-:S04]  /*3f2b0*/  @!P4 IADD3 R46, P5, P6, R24, UR6, R12 ;  /* 0x00000006182ecc10 */ /* 0x001fc8000febe00c */
[----:B------:R-:W-:Y:S02]  /*3f2c0*/  @!P4 IADD3.X R47, R31, UR5, R13, P5, P6 ;  /* 0x000000051f2fcc10 */ /* 0x000fe4000afec40d */
[----:B------:R-:W0:Y:S01]  /*3f2d0*/  @!P0 LDC.64 R12, c[0x0][0x5c0] ;  /* 0x00017000ff0c8b82 */ /* 0x000e220000000a00 */
[----:B------:R-:W-:Y:S02]  /*3f2e0*/  ISETP.LT.OR P4, PT, R30, 0x3a, !P2 ;  /* 0x0000003a1e00780c */ /* 0x000fe40005781670 */
        /* <DEDUP_REMOVED lines=39> */
[----:B------:R-:W-:Y:S02]  /*3f560*/  @P0 LOP3.LUT R0, R0, 0x80000, RZ, 0xfc, !PT ;  /* 0x0008000000000812 */ /* 0x000fe400078efcff */
[----:B------:R-:W-:Y:S02]  /*3f570*/  ISETP.LT.OR P0, PT, R30, 0x21, !P2 ;  /* 0x000000211e00780c */ /* 0x000fe40005701670 */
[C---:B------:R-:W-:Y:S02]  /*3f580*/  LOP3.LUT P1, RZ, R0.reuse, 0x80000, RZ, 0xc0, !PT ;  /* 0x0008000000ff7812 */ /* 0x040fe4000782c0ff */
[----:B------:R-:W-:-:S09]  /*3f590*/  LOP3.LUT R0, R0, 0xffffbfff, RZ, 0xc0, !PT ;  /* 0xffffbfff00007812 */ /* 0x000fd200078ec0ff */
[----:B------:R-:W-:Y:S02]  /*3f5a0*/  @P0 LOP3.LUT R0, R0, 0x4000, RZ, 0xfc, !PT ;  /* 0x0000400000000812 */ /* 0x000fe400078efcff */
[----:B------:R-:W0:Y:S01]  /*3f5b0*/  @!P1 LDC.64 R12, c[0x0][0x5c0] ;  /* 0x00017000ff0c9b82 */ /* 0x000e220000000a00 */
[----:B------:R-:W-:Y:S02]  /*3f5c0*/  @P1 LOP3.LUT R6, R6, 0x1000000, RZ, 0xfc, !PT ;  /* 0x0100000006061812 */ /* 0x000fe400078efcff */
[----:B------:R-:W-:Y:S02]  /*3f5d0*/  LOP3.LUT R0, R0, 0xffffdfff, RZ, 0xc0, !PT ;  /* 0xffffdfff00007812 */ /* 0x000fe400078ec0ff */
[----:B------:R-:W-:-:S04]  /*3f5e0*/  LOP3.LUT R6, R6, 0xfdffffff, RZ, 0xc0, !PT ;  /* 0xfdffffff06067812 */ /* 0x000fc800078ec0ff */
[----:B------:R-:W-:Y:S02]  /*3f5f0*/  @P2 LOP3.LUT R6, R6, 0x2000000, RZ, 0xfc, !PT ;  /* 0x0200000006062812 */ /* 0x000fe400078efcff */
[----:B0-----:R-:W-:-:S04]  /*3f600*/  @!P1 IADD3 R64, P5, P6, R24, UR11, R12 ;  /* 0x0000000b18409c10 */ /* 0x001fc8000febe00c */
[----:B------:R-:W-:Y:S02]  /*3f610*/  @!P1 IADD3.X R65, R31, UR10, R13, P5, P6 ;  /* 0x0000000a1f419c10 */ /* 0x000fe4000afec40d */
[----:B------:R-:W-:Y:S02]  /*3f620*/  @!P0 IADD3 R66, P5, P6, R66, UR6, R24 ;  /* 0x0000000642428c10 */ /* 0x000fe4000febe018 */
[C---:B------:R-:W-:Y:S02]  /*3f630*/  ISETP.LT.OR P1, PT, R30.reuse, 0x31, !P2 ;  /* 0x000000311e00780c */ /* 0x040fe40005721670 */
[----:B------:R-:W-:Y:S02]  /*3f640*/  @!P0 IADD3.X R67, R67, UR5, R31, P5, P6 ;  /* 0x0000000543438c10 */ /* 0x000fe4000afec41f */
[----:B------:R-:W-:-:S09]  /*3f650*/  ISETP.LT.OR P0, PT, R30, 0x22, !P2 ;  /* 0x000000221e00780c */ /* 0x000fd20005701670 */
[----:B------:R-:W-:-:S04]  /*3f660*/  @P1 LOP3.LUT R4, R4, 0x1, RZ, 0xfc, !PT ;  /* 0x0000000104041812 */ /* 0x000fc800078efcff */
[----:B------:R-:W-:Y:S02]  /*3f670*/  @!P0 IADD3 R68, P5, P6, R68, UR6, R24 ;  /* 0x0000000644448c10 */ /* 0x000fe4000febe018 */
[----:B------:R-:W-:Y:S02]  /*3f680*/  @P0 LOP3.LUT R0, R0, 0x2000, RZ, 0xfc, !PT ;  /* 0x0000200000000812 */ /* 0x000fe400078efcff */
[----:B------:R-:W-:Y:S02]  /*3f690*/  @!P0 IADD3.X R69, R69, UR5, R31, P5, P6 ;  /* 0x0000000545458c10 */ /* 0x000fe4000afec41f */
[----:B------:R-:W-:Y:S02]  /*3f6a0*/  ISETP.LT.OR P0, PT, R30, 0x29, !P2 ;  /* 0x000000291e00780c */ /* 0x000fe40005701670 */
[----:B------:R-:W-:-:S11]  /*3f6b0*/  LOP3.LUT R0, R0, 0xffffefff, RZ, 0xc0, !PT ;  /* 0xffffefff00007812 */ /* 0x000fd600078ec0ff */
[----:B------:R-:W-:Y:S02]  /*3f6c0*/  @!P0 IADD3 R70, P5, P6, R70, UR6, R24 ;  /* 0x0000000646468c10 */ /* 0x000fe4000febe018 */
[----:B------:R-:W-:Y:S02]  /*3f6d0*/  @P0 LOP3.LUT R0, R0, 0x1000, RZ, 0xfc, !PT ;  /* 0x0000100000000812 */ /* 0x000fe400078efcff */
[----:B------:R-:W-:Y:S02]  /*3f6e0*/  @!P0 IADD3.X R71, R71, UR5, R31, P5, P6 ;  /* 0x0000000547478c10 */ /* 0x000fe4000afec41f */
[----:B------:R-:W-:Y:S02]  /*3f6f0*/  ISETP.LT.OR P0, PT, R30, 0x2a, !P2 ;  /* 0x0000002a1e00780c */ /* 0x000fe40005701670 */
[----:B------:R-:W-:-:S11]  /*3f700*/  LOP3.LUT R0, R0, 0xfffff7ff, RZ, 0xc0, !PT ;  /* 0xfffff7ff00007812 */ /* 0x000fd600078ec0ff */
[--C-:B------:R-:W-:Y:S02]  /*3f710*/  @!P0 IADD3 R72, P5, P6, R72, UR6, R24.reuse ;  /* 0x0000000648488c10 */ /* 0x100fe4000febe018 */
[----:B------:R-:W-:Y:S02]  /*3f720*/  @P0 LOP3.LUT R0, R0, 0x800, RZ, 0xfc, !PT ;  /* 0x0000080000000812 */ /* 0x000fe400078efcff */
[----:B------:R-:W-:Y:S02]  /*3f730*/  @!P0 IADD3.X R73, R73, UR5, R31, P5, P6 ;  /* 0x0000000549498c10 */ /* 0x000fe4000afec41f */
[----:B------:R-:W-:Y:S02]  /*3f740*/  ISETP.LT.OR P0, PT, R30, 0x32, !P2 ;  /* 0x000000321e00780c */ /* 0x000fe40005701670 */
[----:B------:R-:W-:-:S04]  /*3f750*/  @!P1 IADD3 R74, P5, P6, R74, UR6, R24 ;  /* 0x000000064a4a9c10 */ /* 0x000fc8000febe018 */
[----:B------:R-:W-:Y:S02]  /*3f760*/  @!P1 IADD3.X R75, R75, UR5, R31, P5, P6 ;  /* 0x000000054b4b9c10 */ /* 0x000fe4000afec41f */
[C---:B------:R-:W-:Y:S02]  /*3f770*/  LOP3.LUT P1, RZ, R0.reuse, 0x10000, RZ, 0xc0, !PT ;  /* 0x0001000000ff7812 */ /* 0x040fe4000782c0ff */
[----:B------:R-:W-:-:S03]  /*3f780*/  LOP3.LUT R0, R0, 0xfffffdff, RZ, 0xc0, !PT ;  /* 0xfffffdff00007812 */ /* 0x000fc600078ec0ff */
[----:B------:R-:W-:Y:S02]  /*3f790*/  @!P0 IADD3 R76, P6, P5, R76, UR6, R24 ;  /* 0x000000064c4c8c10 */ /* 0x000fe4000fdde018 */
[----:B------:R-:W-:Y:S02]  /*3f7a0*/  @P0 LOP3.LUT R0, R0, 0x200, RZ, 0xfc, !PT ;  /* 0x0000020000000812 */ /* 0x000fe400078efcff */
[----:B------:R-:W-:Y:S02]  /*3f7b0*/  @!P0 IADD3.X R77, R77, UR5, R31, P6, P5 ;  /* 0x000000054d4d8c10 */ /* 0x000fe4000b7ea41f */
[----:B------:R-:W-:Y:S02]  /*3f7c0*/  ISETP.LT.OR P0, PT, R30, 0x39, !P2 ;  /* 0x000000391e00780c */ /* 0x000fe40005701670 */
[----:B------:R-:W-:Y:S02]  /*3f7d0*/  F2FP.SATFINITE.E4M3.F32.PACK_AB_MERGE_C R9, RZ, R9, RZ ;  /* 0x00000009ff09723e */ /* 0x000fe400048070ff */
[----:B------:R-:W-:-:S09]  /*3f7e0*/  LOP3.LUT R0, R0, 0xfffffeff, RZ, 0xc0, !PT ;  /* 0xfffffeff00007812 */ /* 0x000fd200078ec0ff */
[--C-:B------:R-:W-:Y:S02]  /*3f7f0*/  @!P0 IADD3 R78, P6, P5, R78, UR6, R24.reuse ;  /* 0x000000064e4e8c10 */ /* 0x100fe4000fdde018 */
[----:B------:R-:W-:Y:S02]  /*3f800*/  ISETP.LT.OR P2, PT, R30, 0x21, !P3 ;  /* 0x000000211e00780c */ /* 0x000fe40005f41670 */
[--C-:B------:R-:W-:Y:S02]  /*3f810*/  @!P0 IADD3.X R79, R79, UR5, R31.reuse, P6, P5 ;  /* 0x000000054f4f8c10 */ /* 0x100fe4000b7ea41f */
[----:B------:R-:W-:Y:S02]  /*3f820*/  @!P4 IADD3 R81, P6, P5, R81, UR6, R24 ;  /* 0x000000065151cc10 */ /* 0x000fe4000fdde018 */
[----:B------:R-:W-:Y:S02]  /*3f830*/  @P0 LOP3.LUT R0, R0, 0x100, RZ, 0xfc, !PT ;  /* 0x0000010000000812 */ /* 0x000fe400078efcff */
[----:B------:R-:W-:-:S02]  /*3f840*/  @!P4 IADD3.X R84, R84, UR5, R31, P6, P5 ;  /* 0x000000055454cc10 */ /* 0x000fc4000b7ea41f */
[----:B------:R-:W-:Y:S02]  /*3f850*/  ISETP.LT.OR P5, PT, R30, 0x21, !P1 ;  /* 0x000000211e00780c */ /* 0x000fe40004fa1670 */
[C---:B------:R-:W-:Y:S01]  /*3f860*/  LOP3.LUT P0, RZ, R0.reuse, 0x1, RZ, 0xc0, !PT ;  /* 0x0000000100ff7812 */ /* 0x040fe2000780c0ff */
[----:B------:R-:W-:Y:S01]  /*3f870*/  IMAD.U32 R83, RZ, RZ, UR7 ;  /* 0x00000007ff537e24 */ /* 0x000fe2000f8e00ff */
[----:B------:R-:W-:Y:S01]  /*3f880*/  LOP3.LUT R0, R0, 0xffffff7f, RZ, 0xc0, !PT ;  /* 0xffffff7f00007812 */ /* 0x000fe200078ec0ff */
[----:B------:R-:W-:Y:S02]  /*3f890*/  IMAD.U32 R88, RZ, RZ, UR8 ;  /* 0x00000008ff587e24 */ /* 0x000fe4000f8e00ff */
[----:B------:R-:W-:Y:S01]  /*3f8a0*/  IMAD.U32 R90, RZ, RZ, UR7 ;  /* 0x00000007ff5a7e24 */ /* 0x000fe2000f8e00ff */
[----:B------:R-:W-:Y:S02]  /*3f8b0*/  @P4 LOP3.LUT R0, R0, 0x80, RZ, 0xfc, !PT ;  /* 0x0000008000004812 */ /* 0x000fe400078efcff */
[----:B------:R-:W-:-:S03]  /*3f8c0*/  LOP3.LUT P4, RZ, R4, 0x4, RZ, 0xc0, !PT ;  /* 0x0000000404ff7812 */ /* 0x000fc6000788c0ff */
[----:B------:R-:W0:Y:S02]  /*3f8d0*/  @!P5 LDC.64 R12, c[0x0][0x5c0] ;  /* 0x00017000ff0cdb82 */ /* 0x000e240000000a00 */
[----:B0-----:R-:W-:-:S05]  /*3f8e0*/  @!P5 IADD3 R12, P6, R24, R12, RZ ;  /* 0x0000000c180cd210 */ /* 0x001fca0007fde0ff */
[----:B------:R-:W-:-:S05]  /*3f8f0*/  @!P5 IMAD.X R13, R31, 0x1, R13, P6 ;  /* 0x000000011f0dd824 */ /* 0x000fca00030e060d */
[----:B------:R0:W-:Y:S01]  /*3f900*/  @!P5 STG.E.U8 desc[UR54][R12.64+0x20], R9 ;  /* 0x000020090c00d986 */ /* 0x0001e2000c101136 */
[----:B------:R-:W-:-:S04]  /*3f910*/  @!P2 IADD3 R82, P6, P5, R82, UR11, R24 ;  /* 0x0000000b5252ac10 */ /* 0x000fc8000fdde018 */
[----:B------:R-:W-:Y:S02]  /*3f920*/  @!P2 IADD3.X R85, R85, UR10, R31, P6, P5 ;  /* 0x0000000a5555ac10 */ /* 0x000fe4000b7ea41f */
[----:B------:R-:W-:-:S13]  /*3f930*/  ISETP.LT.OR P5, PT, R30, 0x22, !P1 ;  /* 0x000000221e00780c */ /* 0x000fda0004fa1670 */
[----:B0-----:R-:W0:Y:S01]  /*3f940*/  @!P5 LDC.64 R12, c[0x0][0x5c0] ;  /* 0x00017000ff0cdb82 */ /* 0x001e220000000a00 */
[----:B---3--:R-:W-:-:S05]  /*3f950*/  FMUL R9, R80, UR51 ;  /* 0x0000003350097c20 */ /* 0x008fca0008400000 */
[----:B------:R-:W-:Y:S02]  /*3f960*/  F2FP.SATFINITE.E4M3.F32.PACK_AB_MERGE_C R9, RZ, R9, RZ ;  /* 0x00000009ff09723e */ /* 0x000fe400048070ff */
[----:B0-----:R-:W-:-:S05]  /*3f970*/  @!P5 IADD3 R12, P6, R24, R12, RZ ;  /* 0x0000000c180cd210 */ /* 0x001fca0007fde0ff */
[----:B------:R-:W-:-:S05]  /*3f980*/  @!P5 IMAD.X R13, R31, 0x1, R13, P6 ;  /* 0x000000011f0dd824 */ /* 0x000fca00030e060d */
[----:B------:R4:W-:Y:S02]  /*3f990*/  @!P5 STG.E.U8 desc[UR54][R12.64+0x21], R9 ;  /* 0x000021090c00d986 */ /* 0x0009e4000c101136 */
[----:B----4-:R-:W-:Y:S02]  /*3f9a0*/  FMUL R9, R86, UR51 ;  /* 0x0000003356097c20 */ /* 0x010fe40008400000 */
[----:B------:R-:W2:Y:S03]  /*3f9b0*/  LDL.LU R86, [R1+0x48c] ;  /* 0x00048c0001567983 */ /* 0x000ea60000300800 */
[----:B------:R-:W-:-:S05]  /*3f9c0*/  F2FP.SATFINITE.E4M3.F32.PACK_AB_MERGE_C R9, RZ, R9, RZ ;  /* 0x00000009ff09723e */ /* 0x000fca00048070ff */
[----:B------:R5:W-:Y:S02]  /*3f9d0*/  @!P0 STG.E.U8 desc[UR54][R16.64+0x20], R9 ;  /* 0x0000200910008986 */ /* 0x000be4000c101136 */
[----:B-----5:R-:W-:Y:S02]  /*3f9e0*/  FMUL R9, R89, UR51 ;  /* 0x0000003359097c20 */ /* 0x020fe40008400000 */
[----:B------:R-:W3:Y:S04]  /*3f9f0*/  LDL.LU R89, [R1+0x490] ;  /* 0x0004900001597983 */ /* 0x000ee80000300800 */
[----:B------:R-:W4:Y:S04]  /*3fa00*/  LDL.LU R96, [R1+0x494] ;  /* 0x0004940001607983 */ /* 0x000f280000300800 */
[----:B------:R-:W5:Y:S01]  /*3fa10*/  LDL.LU R92, [R1+0x498] ;  /* 0x00049800015c7983 */ /* 0x000f620000300800 */
[----:B------:R-:W-:-:S02]  /*3fa20*/  ISETP.LT.OR P2, PT, R30, 0x22, !P3 ;  /* 0x000000221e00780c */ /* 0x000fc40005f41670 */
[----:B------:R-:W-:Y:S01]  /*3fa30*/  ISETP.LT.OR P0, PT, R30, 0x29, !P3 ;  /* 0x000000291e00780c */ /* 0x000fe20005f01670 */
[----:B------:R-:W-:Y:S01]  /*3fa40*/  IMAD.U32 R80, RZ, RZ, UR8 ;  /* 0x00000008ff507e24 */ /* 0x000fe2000f8e00ff */
[----:B------:R-:W5:Y:S01]  /*3fa50*/  LDL.LU R95, [R1+0x49c] ;  /* 0x00049c00015f7983 */ /* 0x000f620000300800 */
[----:B------:R-:W-:Y:S02]  /*3fa60*/  IMAD.U32 R16, RZ, RZ, UR8 ;  /* 0x00000008ff107e24 */ /* 0x000fe4000f8e00ff */
[----:B------:R-:W-:Y:S01]  /*3fa70*/  IMAD.U32 R17, RZ, RZ, UR7 ;  /* 0x00000007ff117e24 */ /* 0x000fe2000f8e00ff */
[----:B------:R-:W-:Y:S01]  /*3fa80*/  F2FP.SATFINITE.E4M3.F32.PACK_AB_MERGE_C R9, RZ, R9, RZ ;  /* 0x00000009ff09723e */ /* 0x000fe200048070ff */
[----:B------:R-:W5:Y:S04]  /*3fa90*/  LDL.LU R94, [R1+0x4a0] ;  /* 0x0004a000015e7983 */ /* 0x000f680000300800 */
[--C-:B------:R-:W-:Y:S01]  /*3faa0*/  @!P2 IADD3 R80, P6, P5, R80, UR11, R24.reuse ;  /* 0x0000000b5050ac10 */ /* 0x100fe2000fdde018 */
[----:B------:R0:W-:Y:S03]  /*3fab0*/  @!P4 STG.E.U8 desc[UR54][R14.64+0x21], R9 ;  /* 0x000021090e00c986 */ /* 0x0001e6000c101136 */
[----:B------:R-:W-:Y:S01]  /*3fac0*/  @!P2 IADD3.X R83, R83, UR10, R31, P6, P5 ;  /* 0x0000000a5353ac10 */ /* 0x000fe2000b7ea41f */
[----:B------:R-:W5:Y:S01]  /*3fad0*/  LDL.LU R93, [R1+0x4a4] ;  /* 0x0004a400015d7983 */ /* 0x000f620000300800 */
[----:B------:R-:W-:-:S04]  /*3fae0*/  @!P0 IADD3 R16, P6, P5, R16, UR11, R24 ;  /* 0x0000000b10108c10 */ /* 0x000fc8000fdde018 */
[----:B------:R-:W-:Y:S02]  /*3faf0*/  @!P0 IADD3.X R17, R17, UR10, R31, P6, P5 ;  /* 0x0000000a11118c10 */ /* 0x000fe4000b7ea41f */
[----:B------:R-:W-:-:S13]  /*3fb00*/  ISETP.LT.OR P0, PT, R30, 0x2a, !P3 ;  /* 0x0000002a1e00780c */ /* 0x000fda0005f01670 */
[----:B------:R-:W-:-:S04]  /*3fb10*/  @!P0 IADD3 R88, P6, P5, R88, UR11, R24 ;  /* 0x0000000b58588c10 */ /* 0x000fc8000fdde018 */
[----:B------:R-:W-:Y:S02]  /*3fb20*/  @!P0 IADD3.X R90, R90, UR10, R31, P6, P5 ;  /* 0x0000000a5a5a8c10 */ /* 0x000fe4000b7ea41f */
[----:B------:R-:W-:-:S13]  /*3fb30*/  ISETP.LT.OR P5, PT, R30, 0x29, !P1 ;  /* 0x000000291e00780c */ /* 0x000fda0004fa1670 */
[----:B------:R-:W1:Y:S01]  /*3fb40*/  @!P5 LDC.64 R12, c[0x0][0x5c0] ;  /* 0x00017000ff0cdb82 */ /* 0x000e620000000a00 */
[----:B------:R-:W-:Y:S01]  /*3fb50*/  ISETP.LT.OR P4, PT, R30, 0x31, !P3 ;  /* 0x000000311e00780c */ /* 0x000fe20005f81670 */
[----:B0-----:R-:W-:Y:S01]  /*3fb60*/  FMUL R9, R87, UR51 ;  /* 0x0000003357097c20 */ /* 0x001fe20008400000 */
[----:B------:R-:W-:-:S04]  /*3fb70*/  IMAD.U32 R15, RZ, RZ, UR8 ;  /* 0x00000008ff0f7e24 */ /* 0x000fc8000f8e00ff */
[----:B------:R-:W-:Y:S01]  /*3fb80*/  F2FP.SATFINITE.E4M3.F32.PACK_AB_MERGE_C R9, RZ, R9, RZ ;  /* 0x00000009ff09723e */ /* 0x000fe200048070ff */
[----:B------:R-:W-:Y:S01]  /*3fb90*/  IMAD.U32 R87, RZ, RZ, UR7 ;  /* 0x00000007ff577e24 */ /* 0x000fe2000f8e00ff */
[----:B-1----:R-:W-:-:S05]  /*3fba0*/  @!P5 IADD3 R12, P6, R24, R12, RZ ;  /* 0x0000000c180cd210 */ /* 0x002fca0007fde0ff */
[----:B------:R-:W-:-:S05]  /*3fbb0*/  @!P5 IMAD.X R13, R31, 0x1, R13, P6 ;  /* 0x000000011f0dd824 */ /* 0x000fca00030e060d */
[----:B------:R0:W-:Y:S01]  /*3fbc0*/  @!P5 STG.E.U8 desc[UR54][R12.64+0x28], R9 ;  /* 0x000028090c00d986 */ /* 0x0001e2000c101136 */
[----:B------:R-:W-:-:S04]  /*3fbd0*/  @!P4 IADD3 R15, P6, P5, R15, UR11, R24 ;  /* 0x0000000b0f0fcc10 */ /* 0x000fc8000fdde018 */
[----:B------:R-:W-:Y:S02]  /*3fbe0*/  @!P4 IADD3.X R87, R87, UR10, R31, P6, P5 ;  /* 0x0000000a5757cc10 */ /* 0x000fe4000b7ea41f */
[----:B------:R-:W-:-:S13]  /*3fbf0*/  ISETP.LT.OR P5, PT, R30, 0x2a, !P1 ;  /* 0x0000002a1e00780c */ /* 0x000fda0004fa1670 */
[----:B0-----:R-:W0:Y:S01]  /*3fc00*/  @!P5 LDC.64 R12, c[0x0][0x5c0] ;  /* 0x00017000ff0cdb82 */ /* 0x001e220000000a00 */
[----:B------:R-:W-:Y:S02]  /*3fc10*/  LOP3.LUT P0, RZ, R0, 0x20, RZ, 0xc0, !PT ;  /* 0x0000002000ff7812 */ /* 0x000fe4000780c0ff */
[----:B------:R-:W-:Y:S02]  /*3fc20*/  LOP3.LUT R6, R6, 0xfbffffff, RZ, 0xc0, !PT ;  /* 0xfbffffff06067812 */ /* 0x000fe400078ec0ff */
[----:B0-----:R-:W-:-:S05]  /*3fc30*/  @!P5 IADD3 R12, P6, R24, R12, RZ ;  /* 0x0000000c180cd210 */ /* 0x001fca0007fde0ff */
[----:B------:R-:W-:Y:S01]  /*3fc40*/  @!P5 IMAD.X R13, R31, 0x1, R13, P6 ;  /* 0x000000011f0dd824 */ /* 0x000fe200030e060d */
[----:B------:R-:W-:Y:S02]  /*3fc50*/  @P4 LOP3.LUT R6, R6, 0x4000000, RZ, 0xfc, !PT ;  /* 0x0400000006064812 */ /* 0x000fe400078efcff */
[----:B------:R-:W-:Y:S01]  /*3fc60*/  LOP3.LUT P4, RZ, R2, 0x20, RZ, 0xc0, !PT ;  /* 0x0000002002ff7812 */ /* 0x000fe2000788c0ff */
[----:B------:R-:W-:Y:S02]  /*3fc70*/  IMAD.U32 R14, RZ, RZ, UR8 ;  /* 0x00000008ff0e7e24 */ /* 0x000fe4000f8e00ff */
[----:B--2---:R-:W-:-:S05]  /*3fc80*/  FMUL R9, R86, UR51 ;  /* 0x0000003356097c20 */ /* 0x004fca0008400000 */
[----:B------:R-:W-:-:S05]  /*3fc90*/  F2FP.SATFINITE.E4M3.F32.PACK_AB_MERGE_C R9, RZ, R9, RZ ;  /* 0x00000009ff09723e */ /* 0x000fca00048070ff */
[----:B------:R3:W-:Y:S02]  /*3fca0*/  @!P5 STG.E.U8 desc[UR54][R12.64+0x29], R9 ;  /* 0x000029090c00d986 */ /* 0x0007e4000c101136 */
[----:B---3--:R-:W-:-:S05]  /*3fcb0*/  FMUL R9, R89, UR51 ;  /* 0x0000003359097c20 */ /* 0x008fca0008400000 */
[----:B------:R-:W-:-:S05]  /*3fcc0*/  F2FP.SATFINITE.E4M3.F32.PACK_AB_MERGE_C R9, RZ, R9, RZ ;  /* 0x00000009ff09723e */ /* 0x000fca00048070ff */
[----:B------:R4:W-:Y:S02]  /*3fcd0*/  @!P0 STG.E.U8 desc[UR54][R20.64+0x28], R9 ;  /* 0x0000280914008986 */ /* 0x0009e4000c101136 */
[----:B----4-:R-:W-:-:S05]  /*3fce0*/  FMUL R9, R96, UR51 ;  /* 0x0000003360097c20 */ /* 0x010fca0008400000 */
[----:B------:R-:W-:-:S05]  /*3fcf0*/  F2FP.SATFINITE.E4M3.F32.PACK_AB_MERGE_C R9, RZ, R9, RZ ;  /* 0x00000009ff09723e */ /* 0x000fca00048070ff */
[----:B------:R5:W-:Y:S02]  /*3fd00*/  @!P4 STG.E.U8 desc[UR54][R18.64+0x29], R9 ;  /* 0x000029091200c986 */ /* 0x000be4000c101136 */
[----:B-----5:R-:W-:Y:S02]  /*3fd10*/  FMUL R9, R92, UR51 ;  /* 0x000000335c097c20 */ /* 0x020fe40008400000 */
[----:B------:R-:W2:Y:S01]  /*3fd20*/  LDL.LU R92, [R1+0x4a8] ;  /* 0x0004a800015c7983 */ /* 0x000ea20000300800 */
[----:B------:R-:W-:Y:S01]  /*3fd30*/  ISETP.LT.OR P5, PT, R30, 0x32, !P3 ;  /* 0x000000321e00780c */ /* 0x000fe20005fa1670 */
[----:B------:R-:W-:Y:S01]  /*3fd40*/  IMAD.U32 R86, RZ, RZ, UR7 ;  /* 0x00000007ff567e24 */ /* 0x000fe2000f8e00ff */
[----:B------:R-:W-:Y:S01]  /*3fd50*/  LOP3.LUT R6, R6, 0xf7ffffff, RZ, 0xc0, !PT ;  /* 0xf7ffffff06067812 */ /* 0x000fe200078ec0ff */
[----:B------:R-:W-:Y:S02]  /*3fd60*/  IMAD.U32 R20, RZ, RZ, UR8 ;  /* 0x00000008ff147e24 */ /* 0x000fe4000f8e00ff */
[----:B------:R-:W-:-:S02]  /*3fd70*/  IMAD.U32 R21, RZ, RZ, UR7 ;  /* 0x00000007ff157e24 */ /* 0x000fc4000f8e00ff */
[----:B------:R-:W-:Y:S02]  /*3fd80*/  IMAD.U32 R89, RZ, RZ, UR8 ;  /* 0x00000008ff597e24 */ /* 0x000fe4000f8e00ff */
[----:B------:R-:W-:Y:S01]  /*3fd90*/  IMAD.U32 R91, RZ, RZ, UR7 ;  /* 0x00000007ff5b7e24 */ /* 0x000fe2000f8e00ff */
[----:B------:R-:W-:Y:S01]  /*3fda0*/  F2FP.SATFINITE.E4M3.F32.PACK_AB_MERGE_C R9, RZ, R9, RZ ;  /* 0x00000009ff09723e */ /* 0x000fe200048070ff */
[----:B------:R-:W3:Y:S02]  /*3fdb0*/  LDL.LU R96, [R1+0x4ac] ;  /* 0x0004ac0001607983 */ /* 0x000ee40000300800 */
[----:B------:R-:W-:-:S04]  /*3fdc0*/  @!P5 IADD3 R14, P1, P6, R14, UR11, R24 ;  /* 0x0000000b0e0edc10 */ /* 0x000fc8000fe3e018 */
[----:B------:R-:W-:Y:S02]  /*3fdd0*/  @!P5 IADD3.X R86, R86, UR10, R31, P1, P6 ;  /* 0x0000000a5656dc10 */ /* 0x000fe40008fec41f */
[----:B------:R-:W-:Y:S02]  /*3fde0*/  ISETP.LT.OR P6, PT, R30, 0x39, !P3 ;  /* 0x000000391e00780c */ /* 0x000fe40005fc1670 */
[----:B------:R-:W-:-:S04]  /*3fdf0*/  @P5 LOP3.LUT R6, R6, 0x8000000, RZ, 0xfc, !PT ;  /* 0x0800000006065812 */ /* 0x000fc800078efcff */
[----:B------:R-:W-:-:S07]  /*3fe00*/  LOP3.LUT R6, R6, 0xefffffff, RZ, 0xc0, !PT ;  /* 0xefffffff06067812 */ /* 0x000fce00078ec0ff */
[----:B------:R-:W-:Y:S02]  /*3fe10*/  @!P6 IADD3 R20, P0, P1, R20, UR11, R24 ;  /* 0x0000000b1414ec10 */ /* 0x000fe4000f91e018 */
[----:B------:R-:W-:Y:S02]  /*3fe20*/  @P6 LOP3.LUT R6, R6, 0x10000000, RZ, 0xfc, !PT ;  /* 0x1000000006066812 */ /* 0x000fe400078efcff */
[----:B------:R-:W-:Y:S02]  /*3fe30*/  @!P6 IADD3.X R21, R21, UR10, R31, P0, P1 ;  /* 0x0000000a1515ec10 */ /* 0x000fe400087e241f */
[----:B------:R-:W-:Y:S02]  /*3fe40*/  ISETP.LT.OR P0, PT, R30, 0x3a, !P3 ;  /* 0x0000003a1e00780c */ /* 0x000fe40005f01670 */
[----:B------:R-:W-:-:S04]  /*3fe50*/  LOP3.LUT R6, R6, 0xbfffffff, RZ, 0xc0, !PT ;  /* 0xbfffffff06067812 */ /* 0x000fc800078ec0ff */
[----:B------:R-:W-:Y:S02]  /*3fe60*/  @P3 LOP3.LUT R6, R6, 0x40000000, RZ, 0xfc, !PT ;  /* 0x4000000006063812 */ /* 0x000fe400078efcff */
[----:B------:R-:W-:Y:S02]  /*3fe70*/  LOP3.LUT P5, RZ, R0, 0x10000, RZ, 0xc0, !PT ;  /* 0x0001000000ff7812 */ /* 0x000fe400078ac0ff */
[----:B------:R-:W-:-:S03]  /*3fe80*/  LOP3.LUT R6, R6, 0xdfffffff, RZ, 0xc0, !PT ;  /* 0xdfffffff06067812 */ /* 0x000fc600078ec0ff */
[----:B------:R-:W-:Y:S02]  /*3fe90*/  @!P0 IADD3 R89, P6, P3, R89, UR11, R24 ;  /* 0x0000000b59598c10 */ /* 0x000fe4000fbde018 */
[----:B------:R-:W-:Y:S02]  /*3fea0*/  @P0 LOP3.LUT R6, R6, 0x20000000, RZ, 0xfc, !PT ;  /* 0x2000000006060812 */ /* 0x000fe400078efcff */
[----:B------:R-:W-:Y:S02]  /*3feb0*/  @!P0 IADD3.X R91, R91, UR10, R31, P6, P3 ;  /* 0x0000000a5b5b8c10 */ /* 0x000fe4000b7e641f */
[----:B------:R-:W-:-:S13]  /*3fec0*/  ISETP.LT.OR P0, PT, R30, 0x31, !P5 ;  /* 0x000000311e00780c */ /* 0x000fda0006f01670 */
[----:B------:R-:W0:Y:S02]  /*3fed0*/  @!P0 LDC.64 R12, c[0x0][0x5c0] ;  /* 0x00017000ff0c8b82 */ /* 0x000e240000000a00 */
[----:B0-----:R-:W-:-:S05]  /*3fee0*/  @!P0 IADD3 R12, P3, R24, R12, RZ ;  /* 0x0000000c180c8210 */ /* 0x001fca0007f7e0ff */
[----:B------:R-:W-:-:S05]  /*3fef0*/  @!P0 IMAD.X R13, R31, 0x1, R13, P3 ;  /* 0x000000011f0d8824 */ /* 0x000fca00018e060d */
[----:B------:R0:W-:Y:S01]  /*3ff00*/  @!P0 STG.E.U8 desc[UR54][R12.64+0x30], R9 ;  /* 0x000030090c008986 */ /* 0x0001e2000c101136 */
[----:B------:R-:W-:-:S13]  /*3ff10*/  ISETP.LT.OR P0, PT, R30, 0x32, !P5 ;  /* 0x000000321e00780c */ /* 0x000fda0006f01670 */
[----:B0-----:R-:W0:Y:S01]  /*3ff20*/  @!P0 LDC.64 R12, c[0x0][0x5c0] ;  /* 0x00017000ff0c8b82 */ /* 0x001e220000000a00 */
[----:B------:R-:W-:Y:S02]  /*3ff30*/  FMUL R9, R95, UR51 ;  /* 0x000000335f097c20 */ /* 0x000fe40008400000 */
[----:B------:R-:W4:Y:S03]  /*3ff40*/  LDL.LU R95, [R1+0x4b0] ;  /* 0x0004b000015f7983 */ /* 0x000f260000300800 */
[----:B------:R-:W-:Y:S02]  /*3ff50*/  F2FP.SATFINITE.E4M3.F32.PACK_AB_MERGE_C R9, RZ, R9, RZ ;  /* 0x00000009ff09723e */ /* 0x000fe400048070ff */
[----:B0-----:R-:W-:-:S05]  /*3ff60*/  @!P0 IADD3 R12, P3, R24, R12, RZ ;  /* 0x0000000c180c8210 */ /* 0x001fca0007f7e0ff */
[----:B------:R-:W-:-:S05]  /*3ff70*/  @!P0 IMAD.X R13, R31, 0x1, R13, P3 ;  /* 0x000000011f0d8824 */ /* 0x000fca00018e060d */
[----:B------:R0:W-:Y:S01]  /*3ff80*/  @!P0 STG.E.U8 desc[UR54][R12.64+0x31], R9 ;  /* 0x000031090c008986 */ /* 0x0001e2000c101136 */
[----:B------:R-:W-:Y:S01]  /*3ff90*/  LOP3.LUT P1, RZ, R2, 0x80, RZ, 0xc0, !PT ;  /* 0x0000008002ff7812 */ /* 0x000fe2000782c0ff */
[----:B0-----:R-:W-:Y:S02]  /*3ffa0*/  FMUL R9, R94, UR51 ;  /* 0x000000335e097c20 */ /* 0x001fe40008400000 */
[----:B------:R-:W5:Y:S04]  /*3ffb0*/  LDL.LU R94, [R1+0x4b4] ;  /* 0x0004b400015e7983 */ /* 0x000f680000300800 */
[----:B------:R-:W5:Y:S01]  /*3ffc0*/  LDL.LU R97, [R1+0x4b8] ;  /* 0x0004b80001617983 */ /* 0x000f620000300800 */
[----:B------:R-:W-:-:S05]  /*3ffd0*/  F2FP.SATFINITE.E4M3.F32.PACK_AB_MERGE_C R9, RZ, R9, RZ ;  /* 0x00000009ff09723e */ /* 0x000fca00048070ff */
[----:B------:R0:W-:Y:S02]  /*3ffe0*/  @!P1 STG.E.U8 desc[UR54][R32.64+0x30], R9 ;  /* 0x0000300920009986 */ /* 0x0001e4000c101136 */
[----:B0-----:R-:W-:Y:S02]  /*3fff0*/  FMUL R9, R93, UR51 ;  /* 0x000000335d097c20 */ /* 0x001fe40008400000 */
[----:B------:R-:W5:Y:S01]  /*40000*/  LDL.LU R93, [R1+0x4bc] ;  /* 0x0004bc00015d7983 */ /* 0x000f620000300800 */
[----:B------:R-:W-:Y:S02]  /*40010*/  LOP3.LUT P2, RZ, R2, 0x10, RZ, 0xc0, !PT ;  /* 0x0000001002ff7812 */ /* 0x000fe4000784c0ff */
[----:B------:R-:W-:-:S11]  /*40020*/  F2FP.SATFINITE.E4M3.F32.PACK_AB_MERGE_C R9, RZ, R9, RZ ;  /* 0x00000009ff09723e */ /* 0x000fd600048070ff */
[----:B------:R2:W-:Y:S02]  /*40030*/  @!P2 STG.E.U8 desc[UR54][R26.64+0x31], R9 ;  /* 0x000031091a00a986 */ /* 0x0005e4000c101136 */
[----:B--2---:R-:W-:Y:S02]  /*40040*/  FMUL R9, R92, UR51 ;  /* 0x000000335c097c20 */ /* 0x004fe40008400000 */
[----:B------:R-:W2:Y:S01]  /*40050*/  LDL.LU R92, [R1+0x4c0] ;  /* 0x0004c000015c7983 */ /* 0x000ea20000300800 */
[----:B------:R-:W-:-:S13]  /*40060*/  ISETP.LT.OR P3, PT, R30, 0x39, !P5 ;  /* 0x000000391e00780c */ /* 0x000fda0006f61670 */
[----:B------:R-:W0:Y:S01]  /*40070*/  @!P3 LDC.64 R12, c[0x0][0x5c0] ;  /* 0x00017000ff0cbb82 */ /* 0x000e220000000a00 */
[----:B------:R-:W-:Y:S02]  /*40080*/  F2FP.SATFINITE.E4M3.F32.PACK_AB_MERGE_C R9, RZ, R9, RZ ;  /* 0x00000009ff09723e */ /* 0x000fe400048070ff */
[----:B0-----:R-:W-:-:S05]  /*40090*/  @!P3 IADD3 R12, P2, R24, R12, RZ ;  /* 0x0000000c180cb210 */ /* 0x001fca0007f5e0ff */
[----:B------:R-:W-:-:S05]  /*400a0*/  @!P3 IMAD.X R13, R31, 0x1, R13, P2 ;  /* 0x000000011f0db824 */ /* 0x000fca00010e060d */
[----:B------:R0:W-:Y:S01]  /*400b0*/  @!P3 STG.E.U8 desc[UR54][R12.64+0x38], R9 ;  /* 0x000038090c00b986 */ /* 0x0001e2000c101136 */
[----:B------:R-:W-:-:S13]  /*400c0*/  ISETP.LT.OR P3, PT, R30, 0x3a, !P5 ;  /* 0x0000003a1e00780c */ /* 0x000fda0006f61670 */
[----:B0-----:R-:W0:Y:S01]  /*400d0*/  @!P3 LDC.64 R12, c[0x0][0x5c0] ;  /* 0x00017000ff0cbb82 */ /* 0x001e220000000a00 */
[----:B---3--:R-:W-:Y:S02]  /*400e0*/  FMUL R9, R96, UR51 ;  /* 0x0000003360097c20 */ /* 0x008fe40008400000 */
[----:B------:R-:W3:Y:S03]  /*400f0*/  LDL.LU R96, [R1+0x4c4] ;  /* 0x0004c40001607983 */ /* 0x000ee60000300800 */
[----:B------:R-:W-:Y:S02]  /*40100*/  F2FP.SATFINITE.E4M3.F32.PACK_AB_MERGE_C R9, RZ, R9, RZ ;  /* 0x00000009ff09723e */ /* 0x000fe400048070ff */
[----:B0-----:R-:W-:-:S05]  /*40110*/  @!P3 IADD3 R12, P5, R24, R12, RZ ;  /* 0x0000000c180cb210 */ /* 0x001fca0007fbe0ff */
[----:B------:R-:W-:-:S05]  /*40120*/  @!P3 IMAD.X R13, R31, 0x1, R13, P5 ;  /* 0x000000011f0db824 */ /* 0x000fca00028e060d */
[----:B------:R4:W-:Y:S01]  /*40130*/  @!P3 STG.E.U8 desc[UR54][R12.64+0x39], R9 ;  /* 0x000039090c00b986 */ /* 0x0009e2000c101136 */
[C---:B------:R-:W-:Y:S02]  /*40140*/  LOP3.LUT P1, RZ, R2.reuse, 0x4, RZ, 0xc0, !PT ;  /* 0x0000000402ff7812 */ /* 0x040fe4000782c0ff */
[----:B------:R-:W-:Y:S01]  /*40150*/  LOP3.LUT P4, RZ, R2, 0x40, RZ, 0xc0, !PT ;  /* 0x0000004002ff7812 */ /* 0x000fe2000788c0ff */
[----:B----4-:R-:W-:Y:S02]  /*40160*/  FMUL R9, R95, UR51 ;  /* 0x000000335f097c20 */ /* 0x010fe40008400000 */
[----:B------:R-:W4:Y:S01]  /*40170*/  LDL.LU R95, [R1+0x4c8] ;  /* 0x0004c800015f7983 */ /* 0x000f220000300800 */
[----:B------:R-:W-:Y:S02]  /*40180*/  LOP3.LUT R4, R4, 0xfffffffd, RZ, 0xc0, !PT ;  /* 0xfffffffd04047812 */ /* 0x000fe400078ec0ff */
[----:B------:R-:W-:-:S05]  /*40190*/  F2FP.SATFINITE.E4M3.F32.PACK_AB_MERGE_C R9, RZ, R9, RZ ;  /* 0x00000009ff09723e */ /* 0x000fca00048070ff */
[----:B------:R-:W-:Y:S02]  /*401a0*/  @P1 LOP3.LUT R4, R4, 0x2, RZ, 0xfc, !PT ;  /* 0x0000000204041812 */ /* 0x000fe400078efcff */
[----:B------:R-:W-:Y:S01]  /*401b0*/  LOP3.LUT P1, RZ, R2, 0x8, RZ, 0xc0, !PT ;  /* 0x0000000802ff7812 */ /* 0x000fe2000782c0ff */
[----:B------:R5:W-:Y:S02]  /*401c0*/  @!P4 STG.E.U8 desc[UR54][R40.64+0x38], R9 ;  /* 0x000038092800c986 */ /* 0x000be4000c101136 */
[----:B-----5:R-:W-:Y:S02]  /*401d0*/  FMUL R9, R94, UR51 ;  /* 0x000000335e097c20 */ /* 0x020fe40008400000 */
[----:B------:R-:W5:Y:S03]  /*401e0*/  LDL.LU R94, [R1+0x4cc] ;  /* 0x0004cc00015e7983 */ /* 0x000f660000300800 */
[----:B------:R-:W-:-:S05]  /*401f0*/  F2FP.SATFINITE.E4M3.F32.PACK_AB_MERGE_C R9, RZ, R9, RZ ;  /* 0x00000009ff09723e */ /* 0x000fca00048070ff */
[----:B------:R0:W-:Y:S01]  /*40200*/  @!P1 STG.E.U8 desc[UR54][R36.64+0x39], R9 ;  /* 0x0000390924009986 */ /* 0x0001e2000c101136 */
[----:B------:R-:W-:Y:S01]  /*40210*/  LOP3.LUT P1, RZ, R4, 0x2, RZ, 0xc0, !PT ;  /* 0x0000000204ff7812 */ /* 0x000fe2000782c0ff */
[----:B0-----:R-:W-:-:S05]  /*40220*/  FMUL R9, R97, UR51 ;  /* 0x0000003361097c20 */ /* 0x001fca0008400000 */
[----:B------:R-:W-:-:S07]  /*40230*/  F2FP.SATFINITE.E4M3.F32.PACK_AB_MERGE_C R9, RZ, R9, RZ ;  /* 0x00000009ff09723e */ /* 0x000fce00048070ff */
        /* <DEDUP_REMOVED lines=8> */
[----:B------:R-:W-:-:S13]  /*402c0*/  LOP3.LUT P6, RZ, R0, 0x4000, RZ, 0xc0, !PT ;  /* 0x0000400000ff7812 */ /* 0x000fda00078cc0ff */
[----:B------:R-:W0:Y:S01]  /*402d0*/  @!P6 LDC.64 R12, c[0x0][0x5c0] ;  /* 0x00017000ff0ceb82 */ /* 0x000e220000000a00 */
[----:B------:R-:W-:Y:S02]  /*402e0*/  LOP3.LUT P2, RZ, R0, 0x2000, RZ, 0xc0, !PT ;  /* 0x0000200000ff7812 */ /* 0x000fe4000784c0ff */
[----:B------:R-:W-:Y:S02]  /*402f0*/  F2FP.SATFINITE.E4M3.F32.PACK_AB_MERGE_C R9, RZ, R9, RZ ;  /* 0x00000009ff09723e */ /* 0x000fe400048070ff */
[----:B0-----:R-:W-:-:S05]  /*40300*/  @!P6 IADD3 R12, P0, R66, R12, RZ ;  /* 0x0000000c420ce210 */ /* 0x001fca0007f1e0ff */
[----:B------:R-:W-:-:S05]  /*40310*/  @!P6 IMAD.X R13, R67, 0x1, R13, P0 ;  /* 0x00000001430de824 */ /* 0x000fca00000e060d */
[----:B------:R0:W-:Y:S02]  /*40320*/  @!P6 STG.E.U8 desc[UR54][R12.64+0x20], R9 ;  /* 0x000020090c00e986 */ /* 0x0001e4000c101136 */
[----:B0-----:R-:W0:Y:S01]  /*40330*/  @!P2 LDC.64 R12, c[0x0][0x5c0] ;  /* 0x00017000ff0cab82 */ /* 0x001e220000000a00 */
[----:B---3--:R-:W-:Y:S02]  /*40340*/  FMUL R9, R96, UR51 ;  /* 0x0000003360097c20 */ /* 0x008fe40008400000 */
[----:B------:R-:W3:Y:S03]  /*40350*/  LDL.LU R96, [R1+0x4d8] ;  /* 0x0004d80001607983 */ /* 0x000ee60000300800 */
[----:B------:R-:W-:Y:S02]  /*40360*/  F2FP.SATFINITE.E4M3.F32.PACK_AB_MERGE_C R9, RZ, R9, RZ ;  /* 0x00000009ff09723e */ /* 0x000fe400048070ff */
[----:B0-----:R-:W-:-:S05]  /*40370*/  @!P2 IADD3 R12, P0, R68, R12, RZ ;  /* 0x0000000c440ca210 */ /* 0x001fca0007f1e0ff */
[----:B------:R-:W-:-:S05]  /*40380*/  @!P2 IMAD.X R13, R69, 0x1, R13, P0 ;  /* 0x00000001450da824 */ /* 0x000fca00000e060d */
[----:B------:R4:W-:Y:S01]  /*40390*/  @!P2 STG.E.U8 desc[UR54][R12.64+0x21], R9 ;  /* 0x000021090c00a986 */ /* 0x0009e2000c101136 */
[----:B------:R-:W-:Y:S01]  /*403a0*/  LOP3.LUT P3, RZ, R2, 0x1, RZ, 0xc0, !PT ;  /* 0x0000000102ff7812 */ /* 0x000fe2000786c0ff */
[----:B----4-:R-:W-:Y:S02]  /*403b0*/  FMUL R9, R95, UR51 ;  /* 0x000000335f097c20 */ /* 0x010fe40008400000 */
[----:B------:R-:W4:Y:S03]  /*403c0*/  LDL.LU R95, [R1+0x4dc] ;  /* 0x0004dc00015f7983 */ /* 0x000f260000300800 */
[----:B------:R-:W-:-:S07]  /*403d0*/  F2FP.SATFINITE.E4M3.F32.PACK_AB_MERGE_C R9, RZ, R9, RZ ;  /* 0x00000009ff09723e */ /* 0x000fce00048070ff */
[----:B------:R5:W-:Y:S01]  /*403e0*/  @!P3 STG.E.U8 desc[UR54][R38.64+0x28], R9 ;  /* 0x000028092600b986 */ /* 0x000be2000c101136 */
[C---:B------:R-:W-:Y:S02]  /*403f0*/  LOP3.LUT P5, RZ, R0.reuse, 0x80000000, RZ, 0xc0, !PT ;  /* 0x8000000000ff7812 */ /* 0x040fe400078ac0ff */
[----:B------:R-:W-:-:S13]  /*40400*/  LOP3.LUT P4, RZ, R0, 0x1000, RZ, 0xc0, !PT ;  /* 0x0000100000ff7812 */ /* 0x000fda000788c0ff */
[----:B------:R-:W0:Y:S01]  /*40410*/  @!P4 LDC.64 R12, c[0x0][0x5c0] ;  /* 0x00017000ff0ccb82 */ /* 0x000e220000000a00 */
[----:B-----5:R-:W-:Y:S02]  /*40420*/  FMUL R9, R94, UR51 ;  /* 0x000000335e097c20 */ /* 0x020fe40008400000 */
[----:B------:R-:W5:Y:S03]  /*40430*/  LDL.LU R94, [R1+0x4e0] ;  /* 0x0004e000015e7983 */ /* 0x000f660000300800 */
[----:B------:R-:W-:-:S05]  /*40440*/  F2FP.SATFINITE.E4M3.F32.PACK_AB_MERGE_C R9, RZ, R9, RZ ;  /* 0x00000009ff09723e */ /* 0x000fca00048070ff */
[----:B------:R1:W-:Y:S02]  /*40450*/  @!P5 STG.E.U8 desc[UR54][R34.64+0x29], R9 ;  /* 0x000029092200d986 */ /* 0x0003e4000c101136 */
[----:B-1----:R-:W-:Y:S02]  /*40460*/  FMUL R9, R93, UR51 ;  /* 0x000000335d097c20 */ /* 0x002fe40008400000 */
[----:B------:R-:W5:Y:S01]  /*40470*/  LDL.LU R93, [R1+0x4e4] ;  /* 0x0004e400015d7983 */ /* 0x000f620000300800 */
[----:B0-----:R-:W-:-:S03]  /*40480*/  @!P4 IADD3 R12, P0, R70, R12, RZ ;  /* 0x0000000c460cc210 */ /* 0x001fc60007f1e0ff */
[----:B------:R-:W5:Y:S01]  /*40490*/  LDL.LU R97, [R1+0x4e8] ;  /* 0x0004e80001617983 */ /* 0x000f620000300800 */
[----:B------:R-:W-:Y:S01]  /*404a0*/  F2FP.SATFINITE.E4M3.F32.PACK_AB_MERGE_C R9, RZ, R9, RZ ;  /* 0x00000009ff09723e */ /* 0x000fe200048070ff */
[----:B------:R-:W-:-:S05]  /*404b0*/  @!P4 IMAD.X R13, R71, 0x1, R13, P0 ;  /* 0x00000001470dc824 */ /* 0x000fca00000e060d */
[----:B------:R2:W-:Y:S02]  /*404c0*/  @!P4 STG.E.U8 desc[UR54][R12.64+0x28], R9 ;  /* 0x000028090c00c986 */ /* 0x0005e4000c101136 */
[----:B--2---:R-:W-:Y:S02]  /*404d0*/  FMUL R9, R92, UR51 ;  /* 0x000000335c097c20 */ /* 0x004fe40008400000 */
[----:B------:R-:W2:Y:S01]  /*404e0*/  LDL.LU R92, [R1+0x4ec] ;  /* 0x0004ec00015c7983 */ /* 0x000ea20000300800 */
[----:B------:R-:W-:Y:S02]  /*404f0*/  LOP3.LUT P0, RZ, R0, 0x10000000, RZ, 0xc0, !PT ;  /* 0x1000000000ff7812 */ /* 0x000fe4000780c0ff */
[----:B------:R-:W-:-:S11]  /*40500*/  LOP3.LUT R6, R6, 0x7fffffff, RZ, 0xc0, !PT ;  /* 0x7fffffff06067812 */ /* 0x000fd600078ec0ff */
[----:B------:R-:W-:Y:S02]  /*40510*/  @P0 LOP3.LUT R6, R6, 0x80000000, RZ, 0xfc, !PT ;  /* 0x8000000006060812 */ /* 0x000fe400078efcff */
[----:B------:R-:W-:-:S13]  /*40520*/  LOP3.LUT P0, RZ, R0, 0x800, RZ, 0xc0, !PT ;  /* 0x0000080000ff7812 */ /* 0x000fda000780c0ff */
[----:B------:R-:W0:Y:S01]  /*40530*/  @!P0 LDC.64 R12, c[0x0][0x5c0] ;  /* 0x00017000ff0c8b82 */ /* 0x000e220000000a00 */
[----:B------:R-:W-:Y:S02]  /*40540*/  F2FP.SATFINITE.E4M3.F32.PACK_AB_MERGE_C R9, RZ, R9, RZ ;  /* 0x00000009ff09723e */ /* 0x000fe400048070ff */
[----:B------:R-:W-:Y:S02]  /*40550*/  LOP3.LUT P6, RZ, R0, 0x40000000, RZ, 0xc0, !PT ;  /* 0x4000000000ff7812 */ /* 0x000fe400078cc0ff */
[----:B0-----:R-:W-:-:S05]  /*40560*/  @!P0 IADD3 R12, P4, R72, R12, RZ ;  /* 0x0000000c480c8210 */ /* 0x001fca0007f9e0ff */
[----:B------:R-:W-:-:S05]  /*40570*/  @!P0 IMAD.X R13, R73, 0x1, R13, P4 ;  /* 0x00000001490d8824 */ /* 0x000fca00020e060d */
[----:B------:R3:W-:Y:S02]  /*40580*/  @!P0 STG.E.U8 desc[UR54][R12.64+0x29], R9 ;  /* 0x000029090c008986 */ /* 0x0007e4000c101136 */
[----:B---3--:R-:W-:Y:S02]  /*40590*/  FMUL R9, R96, UR51 ;  /* 0x0000003360097c20 */ /* 0x008fe40008400000 */
[----:B------:R-:W3:Y:S03]  /*405a0*/  LDL.LU R96, [R1+0x4f0] ;  /* 0x0004f00001607983 */ /* 0x000ee60000300800 */
[----:B------:R-:W-:-:S05]  /*405b0*/  F2FP.SATFINITE.E4M3.F32.PACK_AB_MERGE_C R9, RZ, R9, RZ ;  /* 0x00000009ff09723e */ /* 0x000fca00048070ff */
[----:B------:R4:W-:Y:S01]  /*405c0*/  @!P6 STG.E.U8 desc[UR54][R44.64+0x30], R9 ;  /* 0x000030092c00e986 */ /* 0x0009e2000c101136 */
[----:B------:R-:W-:Y:S02]  /*405d0*/  LOP3.LUT P1, RZ, R4, 0x1, RZ, 0xc0, !PT ;  /* 0x0000000104ff7812 */ /* 0x000fe4000782c0ff */
[----:B------:R-:W-:-:S11]  /*405e0*/  LOP3.LUT P2, RZ, R0, 0x20000000, RZ, 0xc0, !PT ;  /* 0x2000000000ff7812 */ /* 0x000fd6000784c0ff */
[----:B------:R-:W0:Y:S01]  /*405f0*/  @!P1 LDC.64 R12, c[0x0][0x5c0] ;  /* 0x00017000ff0c9b82 */ /* 0x000e220000000a00 */
[----:B----4-:R-:W-:Y:S02]  /*40600*/  FMUL R9, R95, UR51 ;  /* 0x000000335f097c20 */ /* 0x010fe40008400000 */
[----:B------:R-:W4:Y:S03]  /*40610*/  LDL.LU R95, [R1+0x4f4] ;  /* 0x0004f400015f7983 */ /* 0x000f260000300800 */
[----:B------:R-:W-:-:S05]  /*40620*/  F2FP.SATFINITE.E4M3.F32.PACK_AB_MERGE_C R9, RZ, R9, RZ ;  /* 0x00000009ff09723e */ /* 0x000fca00048070ff */
[----:B------:R5:W-:Y:S01]  /*40630*/  @!P2 STG.E.U8 desc[UR54][R42.64+0x31], R9 ;  /* 0x000031092a00a986 */ /* 0x000be2000c101136 */
[----:B------:R-:W-:Y:S02]  /*40640*/  LOP3.LUT P3, RZ, R0, 0x200, RZ, 0xc0, !PT ;  /* 0x0000020000ff7812 */ /* 0x000fe4000786c0ff */
[----:B0-----:R-:W-:-:S05]  /*40650*/  @!P1 IADD3 R12, P0, R74, R12, RZ ;  /* 0x0000000c4a0c9210 */ /* 0x001fca0007f1e0ff */
[----:B------:R-:W-:Y:S02]  /*40660*/  @!P1 IMAD.X R13, R75, 0x1, R13, P0 ;  /* 0x000000014b0d9824 */ /* 0x000fe400000e060d */
[----:B-----5:R-:W-:Y:S02]  /*40670*/  FMUL R9, R94, UR51 ;  /* 0x000000335e097c20 */ /* 0x020fe40008400000 */
[----:B------:R-:W5:Y:S03]  /*40680*/  LDL.LU R94, [R1+0x4f8] ;  /* 0x0004f800015e7983 */ /* 0x000f660000300800 */
[----:B------:R-:W-:-:S05]  /*40690*/  F2FP.SATFINITE.E4M3.F32.PACK_AB_MERGE_C R9, RZ, R9, RZ ;  /* 0x00000009ff09723e */ /* 0x000fca00048070ff */
[----:B------:R0:W-:Y:S02]  /*406a0*/  @!P1 STG.E.U8 desc[UR54][R12.64+0x30], R9 ;  /* 0x000030090c009986 */ /* 0x0001e4000c101136 */
[----:B0-----:R-:W0:Y:S01]  /*406b0*/  @!P3 LDC.64 R12, c[0x0][0x5c0] ;  /* 0x00017000ff0cbb82 */ /* 0x001e220000000a00 */
[----:B------:R-:W-:Y:S02]  /*406c0*/  FMUL R9, R93, UR51 ;  /* 0x000000335d097c20 */ /* 0x000fe40008400000 */
[----:B------:R-:W5:Y:S01]  /*406d0*/  LDL.LU R93, [R1+0x4fc] ;  /* 0x0004fc00015d7983 */ /* 0x000f620000300800 */
[----:B0-----:R-:W-:Y:S02]  /*406e0*/  @!P3 IADD3 R12, P0, R76, R12, RZ ;  /* 0x0000000c4c0cb210 */ /* 0x001fe40007f1e0ff */
[----:B------:R-:W-:-:S03]  /*406f0*/  F2FP.SATFINITE.E4M3.F32.PACK_AB_MERGE_C R9, RZ, R9, RZ ;  /* 0x00000009ff09723e */ /* 0x000fc600048070ff */
[----:B------:R-:W-:Y:S01]  /*40700*/  @!P3 IMAD.X R13, R77, 0x1, R13, P0 ;  /* 0x000000014d0db824 */ /* 0x000fe200000e060d */
[----:B------:R-:W-:-:S04]  /*40710*/  LOP3.LUT P0, RZ, R6, 0x80000000, RZ, 0xc0, !PT ;  /* 0x8000000006ff7812 */ /* 0x000fc8000780c0ff */
[----:B------:R0:W-:Y:S02]  /*40720*/  @!P3 STG.E.U8 desc[UR54][R12.64+0x31], R9 ;  /* 0x000031090c00b986 */ /* 0x0001e4000c101136 */
[----:B0-----:R-:W-:-:S05]  /*40730*/  FMUL R9, R97, UR51 ;  /* 0x0000003361097c20 */ /* 0x001fca0008400000 */
[----:B------:R-:W-:-:S05]  /*40740*/  F2FP.SATFINITE.E4M3.F32.PACK_AB_MERGE_C R9, RZ, R9, RZ ;  /* 0x00000009ff09723e */ /* 0x000fca00048070ff */
[----:B------:R2:W-:Y:S02]  /*40750*/  @!P0 STG.E.U8 desc[UR54][R48.64+0x38], R9 ;  /* 0x0000380930008986 */ /* 0x0005e4000c101136 */
[----:B--2---:R-:W-:Y:S02]  /*40760*/  FMUL R9, R92, UR51 ;  /* 0x000000335c097c20 */ /* 0x004fe40008400000 */
[----:B------:R-:W2:Y:S01]  /*40770*/  LDL.LU R92, [R1+0x500] ;  /* 0x00050000015c7983 */ /* 0x000ea20000300800 */
[C---:B------:R-:W-:Y:S02]  /*40780*/  LOP3.LUT P4, RZ, R0.reuse, 0x100, RZ, 0xc0, !PT ;  /* 0x0000010000ff7812 */ /* 0x040fe4000788c0ff */
[----:B------:R-:W-:-:S11]  /*40790*/  LOP3.LUT P5, RZ, R0, 0x8000000, RZ, 0xc0, !PT ;  /* 0x0800000000ff7812 */ /* 0x000fd600078ac0ff */
[----:B------:R-:W0:Y:S01]  /*407a0*/  @!P4 LDC.64 R12, c[0x0][0x5c0] ;  /* 0x00017000ff0ccb82 */ /* 0x000e220000000a00 */
[----:B------:R-:W-:Y:S02]  /*407b0*/  F2FP.SATFINITE.E4M3.F32.PACK_AB_MERGE_C R9, RZ, R9, RZ ;  /* 0x00000009ff09723e */ /* 0x000fe400048070ff */
[----:B------:R-:W-:-:S03]  /*407c0*/  LOP3.LUT P6, RZ, R0, 0x80, RZ, 0xc0, !PT ;  /* 0x0000008000ff7812 */ /* 0x000fc600078cc0ff */
[----:B------:R3:W-:Y:S01]  /*407d0*/  @!P5 STG.E.U8 desc[UR54][R46.64+0x39], R9 ;  /* 0x000039092e00d986 */ /* 0x0007e2000c101136 */
[----:B0-----:R-:W-:-:S05]  /*407e0*/  @!P4 IADD3 R12, P0, R78, R12, RZ ;  /* 0x0000000c4e0cc210 */ /* 0x001fca0007f1e0ff */
[----:B------:R-:W-:Y:S02]  /*407f0*/  @!P4 IMAD.X R13, R79, 0x1, R13, P0 ;  /* 0x000000014f0dc824 */ /* 0x000fe400000e060d */
[----:B---3--:R-:W-:Y:S02]  /*40800*/  FMUL R9, R96, UR51 ;  /* 0x0000003360097c20 */ /* 0x008fe40008400000 */
[----:B------:R-:W3:Y:S03]  /*40810*/  LDL.LU R96, [R1+0x504] ;  /* 0x0005040001607983 */ /* 0x000ee60000300800 */
[----:B------:R-:W-:-:S05]  /*40820*/  F2FP.SATFINITE.E4M3.F32.PACK_AB_MERGE_C R9, RZ, R9, RZ ;  /* 0x00000009ff09723e */ /* 0x000fca00048070ff */
[----:B------:R0:W-:Y:S02]  /*40830*/  @!P4 STG.E.U8 desc[UR54][R12.64+0x38], R9 ;  /* 0x000038090c00c986 */ /* 0x0001e4000c101136 */
[----:B0-----:R-:W0:Y:S01]  /*40840*/  @!P6 LDC.64 R12, c[0x0][0x5c0] ;  /* 0x00017000ff0ceb82 */ /* 0x001e220000000a00 */
[----:B----4-:R-:W-:Y:S02]  /*40850*/  FMUL R9, R95, UR51 ;  /* 0x000000335f097c20 */ /* 0x010fe40008400000 */
[----:B------:R-:W4:Y:S01]  /*40860*/  LDL.LU R95, [R1+0x508] ;  /* 0x00050800015f7983 */ /* 0x000f220000300800 */
[----:B0-----:R-:W-:Y:S02]  /*40870*/  @!P6 IADD3 R12, P0, R81, R12, RZ ;  /* 0x0000000c510ce210 */ /* 0x001fe40007f1e0ff */
[----:B------:R-:W-:-:S03]  /*40880*/  F2FP.SATFINITE.E4M3.F32.PACK_AB_MERGE_C R9, RZ, R9, RZ ;  /* 0x00000009ff09723e */ /* 0x000fc600048070ff */
[----:B------:R-:W-:-:S05]  /*40890*/  @!P6 IMAD.X R13, R84, 0x1, R13, P0 ;  /* 0x00000001540de824 */ /* 0x000fca00000e060d */
[----:B------:R5:W-:Y:S01]  /*408a0*/  @!P6 STG.E.U8 desc[UR54][R12.64+0x39], R9 ;  /* 0x000039090c00e986 */ /* 0x000be2000c101136 */
[----:B------:R-:W-:Y:S01]  /*408b0*/  LOP3.LUT P2, RZ, R0, 0x4000000, RZ, 0xc0, !PT ;  /* 0x0400000000ff7812 */ /* 0x000fe2000784c0ff */
[----:B-----5:R-:W-:Y:S02]  /*408c0*/  FMUL R9, R94, UR51 ;  /* 0x000000335e097c20 */ /* 0x020fe40008400000 */
[----:B------:R-:W5:Y:S03]  /*408d0*/  LDL.LU R94, [R1+0x50c] ;  /* 0x00050c00015e7983 */ /* 0x000f660000300800 */
[----:B------:R-:W-:-:S07]  /*408e0*/  F2FP.SATFINITE.E4M3.F32.PACK_AB_MERGE_C R9, RZ, R9, RZ ;  /* 0x00000009ff09723e */ /* 0x000fce00048070ff */
[----:B------:R0:W-:Y:S01]  /*408f0*/  @!P2 STG.E.U8 desc[UR54][R52.64+0x20], R9 ;  /* 0x000020093400a986 */ /* 0x0001e2000c101136 */
[----:B------:R-:W-:Y:S01]  /*40900*/  LOP3.LUT P1, RZ, R0, 0x2000000, RZ, 0xc0, !PT ;  /* 0x0200000000ff7812 */ /* 0x000fe2000782c0ff */
[----:B0-----:R-:W-:Y:S02]  /*40910*/  FMUL R9, R93, UR51 ;  /* 0x000000335d097c20 */ /* 0x001fe40008400000 */
[----:B------:R-:W5:Y:S04]  /*40920*/  LDL.LU R93, [R1+0x510] ;  /* 0x00051000015d7983 */ /* 0x000f680000300800 */
[----:B------:R-:W5:Y:S01]  /*40930*/  LDL.LU R97, [R1+0x514] ;  /* 0x0005140001617983 */ /* 0x000f620000300800 */
[----:B------:R-:W-:-:S05]  /*40940*/  F2FP.SATFINITE.E4M3.F32.PACK_AB_MERGE_C R9, RZ, R9, RZ ;  /* 0x00000009ff09723e */ /* 0x000fca00048070ff */
[----:B------:R2:W-:Y:S02]  /*40950*/  @!P1 STG.E.U8 desc[UR54][R50.64+0x21], R9 ;  /* 0x0000210932009986 */ /* 0x0005e4000c101136 */
[----:B--2---:R-:W-:Y:S02]  /*40960*/  FMUL R9, R92, UR51 ;  /* 0x000000335c097c20 */ /* 0x004fe40008400000 */
[----:B------:R-:W2:Y:S01]  /*40970*/  LDL.LU R92, [R1+0x518] ;  /* 0x00051800015c7983 */ /* 0x000ea20000300800 */
[----:B------:R-:W-:-:S04]  /*40980*/  LOP3.LUT P3, RZ, R6, 0x40000000, RZ, 0xc0, !PT ;  /* 0x4000000006ff7812 */ /* 0x000fc8000786c0ff */
        /* <DEDUP_REMOVED lines=8> */
[----:B------:R-:W-:Y:S01]  /*40a10*/  LOP3.LUT P5, RZ, R0, 0x1000000, RZ, 0xc0, !PT ;  /* 0x0100000000ff7812 */ /* 0x000fe200078ac0ff */
[----:B---3--:R-:W-:Y:S02]  /*40a20*/  FMUL R9, R96, UR51 ;  /* 0x0000003360097c20 */ /* 0x008fe40008400000 */
[----:B------:R-:W3:Y:S03]  /*40a30*/  LDL.LU R96, [R1+0x51c] ;  /* 0x00051c0001607983 */ /* 0x000ee60000300800 */
[----:B------:R-:W-:Y:S02]  /*40a40*/  F2FP.SATFINITE.E4M3.F32.PACK_AB_MERGE_C R9, RZ, R9, RZ ;  /* 0x00000009ff09723e */ /* 0x000fe400048070ff */
[----:B0-----:R-:W-:-:S05]  /*40a50*/  @!P6 IADD3 R12, P0, R80, R12, RZ ;  /* 0x0000000c500ce210 */ /* 0x001fca0007f1e0ff */
[----:B------:R-:W-:-:S05]  /*40a60*/  @!P6 IMAD.X R13, R83, 0x1, R13, P0 ;  /* 0x00000001530de824 */ /* 0x000fca00000e060d */
[----:B------:R4:W-:Y:S02]  /*40a70*/  @!P6 STG.E.U8 desc[UR54][R12.64+0x21], R9 ;  /* 0x000021090c00e986 */ /* 0x0009e4000c101136 */
[----:B----4-:R-:W-:Y:S01]  /*40a80*/  FMUL R9, R95, UR51 ;  /* 0x000000335f097c20 */ /* 0x010fe20008400000 */
[----:B------:R-:W-:Y:S01]  /*40a90*/  LOP3.LUT P4, RZ, R0, 0x800000, RZ, 0xc0, !PT ;  /* 0x0080000000ff7812 */ /* 0x000fe2000788c0ff */
[----:B------:R-:W4:Y:S03]  /*40aa0*/  LDL.LU R95, [R1+0x520] ;  /* 0x00052000015f7983 */ /* 0x000f260000300800 */
[----:B------:R-:W-:-:S05]  /*40ab0*/  F2FP.SATFINITE.E4M3.F32.PACK_AB_MERGE_C R9, RZ, R9, RZ ;  /* 0x00000009ff09723e */ /* 0x000fca00048070ff */
[----:B------:R5:W-:Y:S01]  /*40ac0*/  @!P5 STG.E.U8 desc[UR54][R56.64+0x28], R9 ;  /* 0x000028093800d986 */ /* 0x000be2000c101136 */
[----:B------:R-:W-:-:S13]  /*40ad0*/  ISETP.LT.OR P5, PT, R30, 0x29, !P3 ;  /* 0x000000291e00780c */ /* 0x000fda0005fa1670 */
[----:B------:R-:W0:Y:S01]  /*40ae0*/  @!P5 LDC.64 R12, c[0x0][0x5c0] ;  /* 0x00017000ff0cdb82 */ /* 0x000e220000000a00 */
[----:B-----5:R-:W-:Y:S02]  /*40af0*/  FMUL R9, R94, UR51 ;  /* 0x000000335e097c20 */ /* 0x020fe40008400000 */
[----:B------:R-:W5:Y:S03]  /*40b00*/  LDL.LU R94, [R1+0x524] ;  /* 0x00052400015e7983 */ /* 0x000f660000300800 */
[----:B------:R-:W-:-:S05]  /*40b10*/  F2FP.SATFINITE.E4M3.F32.PACK_AB_MERGE_C R9, RZ, R9, RZ ;  /* 0x00000009ff09723e */ /* 0x000fca00048070ff */
[----:B------:R1:W-:Y:S01]  /*40b20*/  @!P4 STG.E.U8 desc[UR54][R54.64+0x29], R9 ;  /* 0x000029093600c986 */ /* 0x0003e2000c101136 */
[----:B0-----:R-:W-:-:S05]  /*40b30*/  @!P5 IADD3 R12, P4, R16, R12, RZ ;  /* 0x0000000c100cd210 */ /* 0x001fca0007f9e0ff */
[----:B------:R-:W-:Y:S01]  /*40b40*/  @!P5 IMAD.X R13, R17, 0x1, R13, P4 ;  /* 0x00000001110dd824 */ /* 0x000fe200020e060d */
[----:B------:R-:W-:Y:S01]  /*40b50*/  ISETP.LT.OR P4, PT, R30, 0x2a, !P3 ;  /* 0x0000002a1e00780c */ /* 0x000fe20005f81670 */
[----:B-1----:R-:W-:Y:S02]  /*40b60*/  FMUL R9, R93, UR51 ;  /* 0x000000335d097c20 */ /* 0x002fe40008400000 */
[----:B------:R-:W5:Y:S03]  /*40b70*/  LDL.LU R93, [R1+0x528] ;  /* 0x00052800015d7983 */ /* 0x000f660000300800 */
[----:B------:R-:W-:-:S05]  /*40b80*/  F2FP.SATFINITE.E4M3.F32.PACK_AB_MERGE_C R9, RZ, R9, RZ ;  /* 0x00000009ff09723e */ /* 0x000fca00048070ff */
[----:B------:R0:W-:Y:S02]  /*40b90*/  @!P5 STG.E.U8 desc[UR54][R12.64+0x28], R9 ;  /* 0x000028090c00d986 */ /* 0x0001e4000c101136 */
[----:B0-----:R-:W0:Y:S01]  /*40ba0*/  @!P4 LDC.64 R12, c[0x0][0x5c0] ;  /* 0x00017000ff0ccb82 */ /* 0x001e220000000a00 */
[----:B------:R-:W-:-:S05]  /*40bb0*/  FMUL R9, R97, UR51 ;  /* 0x0000003361097c20 */ /* 0x000fca0008400000 */
[----:B------:R-:W-:Y:S02]  /*40bc0*/  F2FP.SATFINITE.E4M3.F32.PACK_AB_MERGE_C R9, RZ, R9, RZ ;  /* 0x00000009ff09723e */ /* 0x000fe400048070ff */
[----:B0-----:R-:W-:-:S05]  /*40bd0*/  @!P4 IADD3 R12, P5, R88, R12, RZ ;  /* 0x0000000c580cc210 */ /* 0x001fca0007fbe0ff */
[----:B------:R-:W-:-:S05]  /*40be0*/  @!P4 IMAD.X R13, R90, 0x1, R13, P5 ;  /* 0x000000015a0dc824 */ /* 0x000fca00028e060d */
[----:B------:R2:W-:Y:S02]  /*40bf0*/  @!P4 STG.E.U8 desc[UR54][R12.64+0x29], R9 ;  /* 0x000029090c00c986 */ /* 0x0005e4000c101136 */
[----:B--2---:R-:W-:Y:S02]  /*40c00*/  FMUL R9, R92, UR51 ;  /* 0x000000335c097c20 */ /* 0x004fe40008400000 */
[----:B------:R-:W2:Y:S01]  /*40c10*/  LDL.LU R92, [R1+0x52c] ;  /* 0x00052c00015c7983 */ /* 0x000ea20000300800 */
[----:B------:R-:W-:-:S03]  /*40c20*/  LOP3.LUT P4, RZ, R6, 0x4000000, RZ, 0xc0, !PT ;  /* 0x0400000006ff7812 */ /* 0x000fc6000788c0ff */
[----:B------:R-:W2:Y:S01]  /*40c30*/  LDL.LU R97, [R1+0x530] ;  /* 0x0005300001617983 */ /* 0x000ea20000300800 */
[----:B------:R-:W-:Y:S02]  /*40c40*/  LOP3.LUT P2, RZ, R0, 0x400000, RZ, 0xc0, !PT ;  /* 0x0040000000ff7812 */ /* 0x000fe4000784c0ff */
[----:B------:R-:W-:-:S07]  /*40c50*/  F2FP.SATFINITE.E4M3.F32.PACK_AB_MERGE_C R9, RZ, R9, RZ ;  /* 0x00000009ff09723e */ /* 0x000fce00048070ff */
[----:B------:R-:W0:Y:S01]  /*40c60*/  @!P4 LDC.64 R12, c[0x0][0x5c0] ;  /* 0x00017000ff0ccb82 */ /* 0x000e220000000a00 */
[----:B------:R-:W-:-:S03]  /*40c70*/  LOP3.LUT P1, RZ, R0, 0x200000, RZ, 0xc0, !PT ;  /* 0x0020000000ff7812 */ /* 0x000fc6000782c0ff */
[----:B------:R3:W-:Y:S01]  /*40c80*/  @!P2 STG.E.U8 desc[UR54][R60.64+0x30], R9 ;  /* 0x000030093c00a986 */ /* 0x0007e2000c101136 */
[----:B------:R-:W-:Y:S01]  /*40c90*/  LOP3.LUT P5, RZ, R6, 0x8000000, RZ, 0xc0, !PT ;  /* 0x0800000006ff7812 */ /* 0x000fe200078ac0ff */
[----:B---3--:R-:W-:Y:S02]  /*40ca0*/  FMUL R9, R96, UR51 ;  /* 0x0000003360097c20 */ /* 0x008fe40008400000 */
[----:B------:R-:W3:Y:S03]  /*40cb0*/  LDL.LU R96, [R1+0x534] ;  /* 0x0005340001607983 */ /* 0x000ee60000300800 */
[----:B------:R-:W-:-:S05]  /*40cc0*/  F2FP.SATFINITE.E4M3.F32.PACK_AB_MERGE_C R9, RZ, R9, RZ ;  /* 0x00000009ff09723e */ /* 0x000fca00048070ff */
[----:B------:R4:W-:Y:S01]  /*40cd0*/  @!P1 STG.E.U8 desc[UR54][R58.64+0x31], R9 ;  /* 0x000031093a009986 */ /* 0x0009e2000c101136 */
[----:B0-----:R-:W-:-:S05]  /*40ce0*/  @!P4 IADD3 R12, P1, R15, R12, RZ ;  /* 0x0000000c0f0cc210 */ /* 0x001fca0007f3e0ff */
[----:B------:R-:W-:Y:S02]  /*40cf0*/  @!P4 IMAD.X R13, R87, 0x1, R13, P1 ;  /* 0x00000001570dc824 */ /* 0x000fe400008e060d */
[----:B----4-:R-:W-:Y:S02]  /*40d00*/  FMUL R9, R95, UR51 ;  /* 0x000000335f097c20 */ /* 0x010fe40008400000 */
[----:B------:R-:W4:Y:S03]  /*40d10*/  LDL.LU R95, [R1+0x538] ;  /* 0x00053800015f7983 */ /* 0x000f260000300800 */
[----:B------:R-:W-:-:S05]  /*40d20*/  F2FP.SATFINITE.E4M3.F32.PACK_AB_MERGE_C R9, RZ, R9, RZ ;  /* 0x00000009ff09723e */ /* 0x000fca00048070ff */
[----:B------:R0:W-:Y:S02]  /*40d30*/  @!P4 STG.E.U8 desc[UR54][R12.64+0x30], R9 ;  /* 0x000030090c00c986 */ /* 0x0001e4000c101136 */
[----:B0-----:R-:W0:Y:S01]  /*40d40*/  @!P5 LDC.64 R12, c[0x0][0x5c0] ;  /* 0x00017000ff0cdb82 */ /* 0x001e220000000a00 */
[----:B-----5:R-:W-:Y:S01]  /*40d50*/  FMUL R9, R94, UR51 ;  /* 0x000000335e097c20 */ /* 0x020fe20008400000 */
[----:B0-----:R-:W-:Y:S01]  /*40d60*/  @!P5 IADD3 R12, P4, R14, R12, RZ ;  /* 0x0000000c0e0cd210 */ /* 0x001fe20007f9e0ff */
[----:B------:R-:W5:Y:S03]  /*40d70*/  LDL.LU R94, [R1+0x53c] ;  /* 0x00053c00015e7983 */ /* 0x000f660000300800 */
[----:B------:R-:W-:Y:S01]  /*40d80*/  F2FP.SATFINITE.E4M3.F32.PACK_AB_MERGE_C R9, RZ, R9, RZ ;  /* 0x00000009ff09723e */ /* 0x000fe200048070ff */
[----:B------:R-:W-:-:S05]  /*40d90*/  @!P5 IMAD.X R13, R86, 0x1, R13, P4 ;  /* 0x00000001560dd824 */ /* 0x000fca00020e060d */
[----:B------:R0:W-:Y:S01]  /*40da0*/  @!P5 STG.E.U8 desc[UR54][R12.64+0x31], R9 ;  /* 0x000031090c00d986 */ /* 0x0001e2000c101136 */
[----:B------:R-:W-:Y:S01]  /*40db0*/  LOP3.LUT P5, RZ, R0, 0x100000, RZ, 0xc0, !PT ;  /* 0x0010000000ff7812 */ /* 0x000fe200078ac0ff */
[----:B0-----:R-:W-:Y:S02]  /*40dc0*/  FMUL R9, R93, UR51 ;  /* 0x000000335d097c20 */ /* 0x001fe40008400000 */
[----:B------:R-:W5:Y:S03]  /*40dd0*/  LDL.LU R93, [R1+0x540] ;  /* 0x00054000015d7983 */ /* 0x000f660000300800 */
[----:B------:R-:W-:-:S07]  /*40de0*/  F2FP.SATFINITE.E4M3.F32.PACK_AB_MERGE_C R9, RZ, R9, RZ ;  /* 0x00000009ff09723e */ /* 0x000fce00048070ff */
[----:B------:R2:W-:Y:S02]  /*40df0*/  @!P5 STG.E.U8 desc[UR54][R62.64+0x38], R9 ;  /* 0x000038093e00d986 */ /* 0x0005e4000c101136 */
[----:B--2---:R-:W-:Y:S02]  /*40e00*/  FMUL R9, R92, UR51 ;  /* 0x000000335c097c20 */ /* 0x004fe40008400000 */
[----:B------:R-:W2:Y:S01]  /*40e10*/  LDL.LU R92, [R1+0x544] ;  /* 0x00054400015c7983 */ /* 0x000ea20000300800 */
[----:B------:R-:W-:-:S13]  /*40e20*/  LOP3.LUT P6, RZ, R6, 0x10000000, RZ, 0xc0, !PT ;  /* 0x1000000006ff7812 */ /* 0x000fda00078cc0ff */
[----:B------:R-:W0:Y:S01]  /*40e30*/  @!P6 LDC.64 R12, c[0x0][0x5c0] ;  /* 0x00017000ff0ceb82 */ /* 0x000e220000000a00 */
[----:B------:R-:W-:Y:S02]  /*40e40*/  LOP3.LUT P0, RZ, R6, 0x20000000, RZ, 0xc0, !PT ;  /* 0x2000000006ff7812 */ /* 0x000fe4000780c0ff */
[----:B0-----:R-:W-:-:S05]  /*40e50*/  @!P6 IADD3 R18, P5, R20, R12, RZ ;  /* 0x0000000c1412e210 */ /* 0x001fca0007fbe0ff */
[----:B------:R-:W-:-:S06]  /*40e60*/  @!P6 IMAD.X R19, R21, 0x1, R13, P5 ;  /* 0x000000011513e824 */ /* 0x000fcc00028e060d */
[----:B------:R-:W0:Y:S01]  /*40e70*/  @!P0 LDC.64 R12, c[0x0][0x5c0] ;  /* 0x00017000ff0c8b82 */ /* 0x000e220000000a00 */
[----:B------:R-:W-:Y:S02]  /*40e80*/  LOP3.LUT P4, RZ, R6, 0x800000, RZ, 0xc0, !PT ;  /* 0x0080000006ff7812 */ /* 0x000fe4000788c0ff */
[----:B0-----:R-:W-:-:S05]  /*40e90*/  @!P0 IADD3 R20, P5, R89, R12, RZ ;  /* 0x0000000c59148210 */ /* 0x001fca0007fbe0ff */
[----:B------:R-:W-:Y:S01]  /*40ea0*/  @!P0 IMAD.X R21, R91, 0x1, R13, P5 ;  /* 0x000000015b158824 */ /* 0x000fe200028e060d */
[----:B------:R-:W-:Y:S02]  /*40eb0*/  ISETP.LT.OR P5, PT, R30, 0x21, !P4 ;  /* 0x000000211e00780c */ /* 0x000fe400067a1670 */
[----:B------:R-:W-:-:S11]  /*40ec0*/  LOP3.LUT P1, RZ, R6, 0x1000000, RZ, 0xc0, !PT ;  /* 0x0100000006ff7812 */ /* 0x000fd6000782c0ff */
[----:B------:R-:W0:Y:S01]  /*40ed0*/  @!P5 LDC.64 R12, c[0x0][0x5c0] ;  /* 0x00017000ff0cdb82 */ /* 0x000e220000000a00 */
[----:B------:R-:W-:Y:S02]  /*40ee0*/  @!P5 IMAD.MOV.U32 R14, RZ, RZ, R24 ;  /* 0x000000ffff0ed224 */ /* 0x000fe400078e0018 */
[----:B------:R-:W-:Y:S01]  /*40ef0*/  @!P5 IMAD.MOV.U32 R15, RZ, RZ, R31 ;  /* 0x000000ffff0fd224 */ /* 0x000fe200078e001f */
[----:B------:R-:W-:Y:S01]  /*40f00*/  F2FP.SATFINITE.E4M3.F32.PACK_AB_MERGE_C R9, RZ, R9, RZ ;  /* 0x00000009ff09723e */ /* 0x000fe200048070ff */
[----:B------:R-:W-:-:S04]  /*40f10*/  @!P5 IMAD.WIDE.U32 R14, R10, 0x180, R14 ;  /* 0x000001800a0ed825 */ /* 0x000fc800078e000e */
[----:B------:R1:W-:Y:S02]  /*40f20*/  @!P1 STG.E.U8 desc[UR54][R64.64+0x39], R9 ;  /* 0x0000390940009986 */ /* 0x0003e4000c101136 */
[----:B-1----:R-:W-:Y:S01]  /*40f30*/  @!P5 IMAD R9, R11, 0x180, RZ ;  /* 0x000001800b09d824 */ /* 0x002fe200078e02ff */
[----:B0-----:R-:W-:-:S04]  /*40f40*/  @!P5 IADD3 R16, P1, R14, R12, RZ ;  /* 0x0000000c0e10d210 */ /* 0x001fc80007f3e0ff */
[----:B------:R-:W-:Y:S01]  /*40f50*/  @!P5 IADD3.X R17, R13, R15, R9, P1, !PT ;  /* 0x0000000f0d11d210 */ /* 0x000fe20000ffe409 */
[----:B------:R-:W-:-:S05]  /*40f60*/  FMUL R9, R97, UR51 ;  /* 0x0000003361097c20 */ /* 0x000fca0008400000 */
        /* <DEDUP_REMOVED lines=9> */
[----:B------:R-:W-:Y:S01]  /*41000*/  @!P6 IADD3.X R13, R15, R13, R9, P1, !PT ;  /* 0x0000000d0f0de210 */ /* 0x000fe20000ffe409 */
[----:B---3--:R-:W-:-:S05]  /*41010*/  FMUL R9, R96, UR51 ;  /* 0x0000003360097c20 */ /* 0x008fca0008400000 */
[----:B------:R-:W-:-:S05]  /*41020*/  F2FP.SATFINITE.E4M3.F32.PACK_AB_MERGE_C R9, RZ, R9, RZ ;  /* 0x00000009ff09723e */ /* 0x000fca00048070ff */
[----:B------:R4:W-:Y:S02]  /*41030*/  @!P0 STG.E.U8 desc[UR54][R20.64+0x39], R9 ;  /* 0x0000390914008986 */ /* 0x0009e4000c101136 */
[----:B----4-:R-:W-:-:S05]  /*41040*/  FMUL R9, R95, UR51 ;  /* 0x000000335f097c20 */ /* 0x010fca0008400000 */
[----:B------:R-:W-:-:S05]  /*41050*/  F2FP.SATFINITE.E4M3.F32.PACK_AB_MERGE_C R9, RZ, R9, RZ ;  /* 0x00000009ff09723e */ /* 0x000fca00048070ff */
[----:B------:R5:W-:Y:S01]  /*41060*/  @!P5 STG.E.U8 desc[UR54][R16.64+0x20], R9 ;  /* 0x000020091000d986 */ /* 0x000be2000c101136 */
[----:B------:R-:W-:-:S04]  /*41070*/  LOP3.LUT P5, RZ, R0, 0x40000, RZ, 0xc0, !PT ;  /* 0x0004000000ff7812 */ /* 0x000fc800078ac0ff */
[----:B------:R-:W-:Y:S01]  /*41080*/  ISETP.LT.OR P5, PT, R30, 0x21, !P5 ;  /* 0x000000211e00780c */ /* 0x000fe20006fa1670 */
[----:B-----5:R-:W-:-:S05]  /*41090*/  FMUL R9, R94, UR51 ;  /* 0x000000335e097c20 */ /* 0x020fca0008400000 */
[----:B------:R-:W-:Y:S01]  /*410a0*/  F2FP.SATFINITE.E4M3.F32.PACK_AB_MERGE_C R9, RZ, R9, RZ ;  /* 0x00000009ff09723e */ /* 0x000fe200048070ff */
[----:B------:R-:W-:Y:S04]  /*410b0*/  BSSY B1, `(.L_x_59) ;  /* 0x0000015000017945 */ /* 0x000fe80003800000 */
[----:B------:R0:W-:Y:S01]  /*410c0*/  @!P6 STG.E.U8 desc[UR54][R12.64+0x21], R9 ;  /* 0x000021090c00e986 */ /* 0x0001e2000c101136 */
[C---:B------:R-:W-:Y:S02]  /*410d0*/  LOP3.LUT P2, RZ, R6.reuse, 0x2000000, RZ, 0xc0, !PT ;  /* 0x0200000006ff7812 */ /* 0x040fe4000784c0ff */
[C---:B------:R-:W-:Y:S02]  /*410e0*/  LOP3.LUT P1, RZ, R6.reuse, 0x400000, RZ, 0xc0, !PT ;  /* 0x0040000006ff7812 */ /* 0x040fe4000782c0ff */
[----:B------:R-:W-:Y:S01]  /*410f0*/  LOP3.LUT P0, RZ, R6, 0x200000, RZ, 0xc0, !PT ;  /* 0x0020000006ff7812 */ /* 0x000fe2000780c0ff */
[----:B0-----:R-:W-:-:S05]  /*41100*/  FMUL R12, R93, UR51 ;  /* 0x000000335d0c7c20 */ /* 0x001fca0008400000 */
[----:B------:R-:W-:Y:S01]  /*41110*/  F2FP.SATFINITE.E4M3.F32.PACK_AB_MERGE_C R15, RZ, R12, RZ ;  /* 0x0000000cff0f723e */ /* 0x000fe200048070ff */
[----:B--2---:R-:W-:-:S05]  /*41120*/  FMUL R9, R92, UR51 ;  /* 0x000000335c097c20 */ /* 0x004fca0008400000 */
        /* <DEDUP_REMOVED lines=13> */
.L_x_60:
[----:B------:R-:W-:Y:S05]  /*41200*/  BSYNC B1 ;  /* 0x0000000000017941 */ /* 0x000fea0003800000 */
.L_x_59:
        /* <DEDUP_REMOVED lines=15> */
.L_x_62:
[----:B------:R-:W-:Y:S05]  /*41300*/  BSYNC B1 ;  /* 0x0000000000017941 */ /* 0x000fea0003800000 */
.L_x_61:
        /* <DEDUP_REMOVED lines=48> */
.L_x_64:
[----:B------:R-:W-:Y:S05]  /*41610*/  BSYNC B1 ;  /* 0x0000000000017941 */ /* 0x000fea0003800000 */
.L_x_63:
        /* <DEDUP_REMOVED lines=15> */
.L_x_66:
[----:B------:R-:W-:Y:S05]  /*41710*/  BSYNC B1 ;  /* 0x0000000000017941 */ /* 0x000fea0003800000 */
.L_x_65:
        /* <DEDUP_REMOVED lines=48> */
.L_x_68:
[----:B------:R-:W-:Y:S05]  /*41a20*/  BSYNC B1 ;  /* 0x0000000000017941 */ /* 0x000fea0003800000 */
.L_x_67:
        /* <DEDUP_REMOVED lines=15> */
.L_x_70:
[----:B------:R-:W-:Y:S05]  /*41b20*/  BSYNC B1 ;  /* 0x0000000000017941 */ /* 0x000fea0003800000 */
.L_x_69:
        /* <DEDUP_REMOVED lines=48> */
.L_x_72:
[----:B------:R-:W-:Y:S05]  /*41e30*/  BSYNC B1 ;  /* 0x0000000000017941 */ /* 0x000fea0003800000 */
.L_x_71:
        /* <DEDUP_REMOVED lines=15> */
.L_x_74:
[----:B------:R-:W-:Y:S05]  /*41f30*/  BSYNC B1 ;  /* 0x0000000000017941 */ /* 0x000fea0003800000 */
.L_x_73:
[----:B------:R-:W-:Y:S01]  /*41f40*/  LOP3.LUT R5, R5, 0xff7fffff, RZ, 0xc0, !PT ;  /* 0xff7fffff05057812 */ /* 0x000fe200078ec0ff */
[----:B------:R-:W2:Y:S01]  /*41f50*/  LDL.LU R9, [R1+0x578] ;  /* 0x0005780001097983 */ /* 0x000ea20000300800 */
[----:B------:R-:W-:Y:S02]  /*41f60*/  LOP3.LUT R6, R6, 0xfffffffd, RZ, 0xc0, !PT ;  /* 0xfffffffd06067812 */ /* 0x000fe400078ec0ff */
[----:B------:R-:W-:Y:S02]  /*41f70*/  @P4 LOP3.LUT R5, R5, 0x800000, RZ, 0xfc, !PT ;  /* 0x0080000005054812 */ /* 0x000fe400078efcff */
[----:B------:R-:W-:Y:S01]  /*41f80*/  LOP3.LUT R2, R2, 0xfffffbff, RZ, 0xc0, !PT ;  /* 0xfffffbff02027812 */ /* 0x000fe200078ec0ff */
[----:B------:R-:W-:Y:S01]  /*41f90*/  IMAD.U32 R66, RZ, RZ, UR8 ;  /* 0x00000008ff427e24 */ /* 0x000fe2000f8e00ff */
[----:B------:R-:W-:Y:S01]  /*41fa0*/  LOP3.LUT P4, RZ, R0, 0x8000, RZ, 0xc0, !PT ;  /* 0x0000800000ff7812 */ /* 0x000fe2000788c0ff */
[----:B------:R-:W-:Y:S01]  /*41fb0*/  IMAD.U32 R67, RZ, RZ, UR7 ;  /* 0x00000007ff437e24 */ /* 0x000fe2000f8e00ff */
[----:B------:R-:W-:Y:S01]  /*41fc0*/  @P3 LOP3.LUT R6, R6, 0x2, RZ, 0xfc, !PT ;  /* 0x0000000206063812 */ /* 0x000fe200078efcff */
[----:B------:R-:W-:Y:S01]  /*41fd0*/  IMAD.U32 R68, RZ, RZ, UR8 ;  /* 0x00000008ff447e24 */ /* 0x000fe2000f8e00ff */
[----:B------:R-:W-:Y:S01]  /*41fe0*/  ISETP.LT.OR P3, PT, R30, 0x41, !P4 ;  /* 0x000000411e00780c */ /* 0x000fe20006761670 */
[----:B------:R-:W-:Y:S01]  /*41ff0*/  IMAD.U32 R69, RZ, RZ, UR7 ;  /* 0x00000007ff457e24 */ /* 0x000fe2000f8e00ff */
[----:B------:R-:W3:Y:S01]  /*42000*/  LDL.LU R99, [R1+0x57c] ;  /* 0x00057c0001637983 */ /* 0x000ee20000300800 */
[----:B------:R-:W-:-:S02]  /*42010*/  LOP3.LUT R0, R0, 0x7fffffff, RZ, 0xc0, !PT ;  /* 0x7fffffff00007812 */ /* 0x000fc400078ec0ff */
[----:B------:R-:W-:Y:S01]  /*42020*/  LOP3.LUT R5, R5, 0xffdfffff, RZ, 0xc0, !PT ;  /* 0xffdfffff05057812 */ /* 0x000fe200078ec0ff */
[----:B------:R-:W-:Y:S01]  /*42030*/  IMAD.U32 R70, RZ, RZ, UR8 ;  /* 0x00000008ff467e24 */ /* 0x000fe2000f8e00ff */
[----:B------:R-:W4:Y:S06]  /*42040*/  LDL.LU R102, [R1+0x580] ;  /* 0x0005800001667983 */ /* 0x000f2c0000300800 */
[----:B01----:R-:W0:Y:S01]  /*42050*/  @!P3 LDC.64 R12, c[0x0][0x5c0] ;  /* 0x00017000ff0cbb82 */ /* 0x003e220000000a00 */
[----:B------:R-:W-:Y:S01]  /*42060*/  @P3 LOP3.LUT R2, R2, 0x400, RZ, 0xfc, !PT ;  /* 0x0000040002023812 */ /* 0x000fe200078efcff */
[----:B------:R-:W-:Y:S01]  /*42070*/  IMAD.U32 R71, RZ, RZ, UR7 ;  /* 0x00000007ff477e24 */ /* 0x000fe2000f8e00ff */
[----:B------:R-:W-:Y:S01]  /*42080*/  @P0 LOP3.LUT R5, R5, 0x200000, RZ, 0xfc, !PT ;  /* 0x0020000005050812 */ /* 0x000fe200078efcff */
[----:B------:R-:W-:Y:S01]  /*42090*/  IMAD.U32 R72, RZ, RZ, UR8 ;  /* 0x00000008ff487e24 */ /* 0x000fe2000f8e00ff */
[----:B------:R-:W5:Y:S01]  /*420a0*/  LDL.LU R101, [R1+0x584] ;  /* 0x0005840001657983 */ /* 0x000f620000300800 */
[----:B0-----:R-:W-:Y:S01]  /*420b0*/  @!P3 IADD3 R16, P5, P6, R24, UR8, R12 ;  /* 0x000000081810bc10 */ /* 0x001fe2000febe00c */
[----:B------:R-:W-:Y:S01]  /*420c0*/  IMAD.U32 R73, RZ, RZ, UR7 ;  /* 0x00000007ff497e24 */ /* 0x000fe2000f8e00ff */
[----:B------:R-:W-:Y:S01]  /*420d0*/  LOP3.LUT R2, R2, 0xffffffbf, RZ, 0xc0, !PT ;  /* 0xffffffbf02027812 */ /* 0x000fe200078ec0ff */
[----:B------:R-:W-:Y:S01]  /*420e0*/  IMAD.U32 R74, RZ, RZ, UR8 ;  /* 0x00000008ff4a7e24 */ /* 0x000fe2000f8e00ff */
[----:B------:R-:W-:Y:S01]  /*420f0*/  @!P3 IADD3.X R17, R31, UR7, R13, P5, P6 ;  /* 0x000000071f11bc10 */ /* 0x000fe2000afec40d */
[----:B------:R-:W-:Y:S01]  /*42100*/  IMAD.U32 R75, RZ, RZ, UR7 ;  /* 0x00000007ff4b7e24 */ /* 0x000fe2000f8e00ff */
[----:B------:R-:W-:Y:S01]  /*42110*/  ISETP.LT.OR P3, PT, R30, 0x42, !P4 ;  /* 0x000000421e00780c */ /* 0x000fe20006761670 */
[----:B------:R-:W-:Y:S01]  /*42120*/  IMAD.U32 R76, RZ, RZ, UR8 ;  /* 0x00000008ff4c7e24 */ /* 0x000fe2000f8e00ff */
[----:B------:R-:W5:Y:S01]  /*42130*/  LDL.LU R100, [R1+0x588] ;  /* 0x0005880001647983 */ /* 0x000f620000300800 */
[----:B------:R-:W-:Y:S01]  /*42140*/  IMAD.U32 R77, RZ, RZ, UR7 ;  /* 0x00000007ff4d7e24 */ /* 0x000fe2000f8e00ff */
[----:B------:R-:W-:Y:S01]  /*42150*/  LOP3.LUT R5, R5, 0xffbfffff, RZ, 0xc0, !PT ;  /* 0xffbfffff05057812 */ /* 0x000fe200078ec0ff */
[----:B------:R-:W-:Y:S01]  /*42160*/  IMAD.U32 R78, RZ, RZ, UR8 ;  /* 0x00000008ff4e7e24 */ /* 0x000fe2000f8e00ff */
[----:B------:R-:W5:Y:S01]  /*42170*/  LDL.LU R98, [R1+0x58c] ;  /* 0x00058c0001627983 */ /* 0x000f620000300800 */
[----:B------:R-:W-:Y:S01]  /*42180*/  IMAD.U32 R79, RZ, RZ, UR7 ;  /* 0x00000007ff4f7e24 */ /* 0x000fe2000f8e00ff */
[----:B------:R-:W-:Y:S01]  /*42190*/  @P1 LOP3.LUT R5, R5, 0x400000, RZ, 0xfc, !PT ;  /* 0x0040000005051812 */ /* 0x000fe200078efcff */
[----:B------:R-:W-:Y:S01]  /*421a0*/  IMAD.U32 R80, RZ, RZ, UR8 ;  /* 0x00000008ff507e24 */ /* 0x000fe2000f8e00ff */
[----:B------:R-:W5:Y:S01]  /*421b0*/  LDL.LU R103, [R1+0x590] ;  /* 0x0005900001677983 */ /* 0x000f620000300800 */
[----:B------:R-:W-:Y:S01]  /*421c0*/  IMAD.U32 R81, RZ, RZ, UR7 ;  /* 0x00000007ff517e24 */ /* 0x000fe2000f8e00ff */
[----:B------:R-:W-:Y:S01]  /*421d0*/  LOP3.LUT R5, R5, 0xfeffffff, RZ, 0xc0, !PT ;  /* 0xfeffffff05057812 */ /* 0x000fe200078ec0ff */
[----:B------:R-:W0:Y:S01]  /*421e0*/  @!P3 LDC.64 R12, c[0x0][0x5c0] ;  /* 0x00017000ff0cbb82 */ /* 0x000e220000000a00 */
[----:B------:R-:W-:Y:S01]  /*421f0*/  @P3 LOP3.LUT R2, R2, 0x40, RZ, 0xfc, !PT ;  /* 0x0000004002023812 */ /* 0x000fe200078efcff */
[----:B------:R-:W-:Y:S01]  /*42200*/  IMAD.U32 R82, RZ, RZ, UR8 ;  /* 0x00000008ff527e24 */ /* 0x000fe2000f8e00ff */
[----:B------:R-:W-:Y:S01]  /*42210*/  @P2 LOP3.LUT R5, R5, 0x1000000, RZ, 0xfc, !PT ;  /* 0x0100000005052812 */ /* 0x000fe200078efcff */
[----:B------:R-:W-:Y:S01]  /*42220*/  IMAD.U32 R83, RZ, RZ, UR7 ;  /* 0x00000007ff537e24 */ /* 0x000fe2000f8e00ff */
[----:B------:R-:W-:Y:S01]  /*42230*/  LOP3.LUT R2, R2, 0xfffffdff, RZ, 0xc0, !PT ;  /* 0xfffffdff02027812 */ /* 0x000fe200078ec0ff */
[----:B------:R-:W-:Y:S01]  /*42240*/  IMAD.U32 R84, RZ, RZ, UR8 ;  /* 0x00000008ff547e24 */ /* 0x000fe2000f8e00ff */
[----:B------:R-:W-:Y:S01]  /*42250*/  LOP3.LUT R5, R5, 0xfdffffff, RZ, 0xc0, !PT ;  /* 0xfdffffff05057812 */ /* 0x000fe200078ec0ff */
[----:B------:R-:W-:-:S02]  /*42260*/  IMAD.U32 R85, RZ, RZ, UR7 ;  /* 0x00000007ff557e24 */ /* 0x000fc4000f8e00ff */
[----:B------:R-:W-:Y:S02]  /*42270*/  IMAD.U32 R86, RZ, RZ, UR8 ;  /* 0x00000008ff567e24 */ /* 0x000fe4000f8e00ff */
[----:B------:R-:W-:Y:S02]  /*42280*/  IMAD.U32 R87, RZ, RZ, UR7 ;  /* 0x00000007ff577e24 */ /* 0x000fe4000f8e00ff */
[----:B------:R-:W-:Y:S02]  /*42290*/  IMAD.U32 R88, RZ, RZ, UR8 ;  /* 0x00000008ff587e24 */ /* 0x000fe4000f8e00ff */
[----:B------:R-:W-:Y:S02]  /*422a0*/  IMAD.U32 R89, RZ, RZ, UR7 ;  /* 0x00000007ff597e24 */ /* 0x000fe4000f8e00ff */
[----:B------:R-:W-:Y:S02]  /*422b0*/  IMAD.U32 R90, RZ, RZ, UR8 ;  /* 0x00000008ff5a7e24 */ /* 0x000fe4000f8e00ff */
[----:B------:R-:W-:-:S02]  /*422c0*/  IMAD.U32 R91, RZ, RZ, UR7 ;  /* 0x00000007ff5b7e24 */ /* 0x000fc4000f8e00ff */
[----:B------:R-:W-:Y:S01]  /*422d0*/  IMAD.U32 R92, RZ, RZ, UR8 ;  /* 0x00000008ff5c7e24 */ /* 0x000fe2000f8e00ff */
[----:B0-----:R-:W-:Y:S01]  /*422e0*/  @!P3 IADD3 R14, P5, P6, R24, UR8, R12 ;  /* 0x00000008180ebc10 */ /* 0x001fe2000febe00c */
[----:B------:R-:W-:Y:S02]  /*422f0*/  IMAD.U32 R93, RZ, RZ, UR7 ;  /* 0x00000007ff5d7e24 */ /* 0x000fe4000f8e00ff */
[----:B------:R-:W-:Y:S01]  /*42300*/  IMAD.U32 R94, RZ, RZ, UR8 ;  /* 0x00000008ff5e7e24 */ /* 0x000fe2000f8e00ff */
[----:B------:R-:W-:Y:S01]  /*42310*/  @!P3 IADD3.X R15, R31, UR7, R13, P5, P6 ;  /* 0x000000071f0fbc10 */ /* 0x000fe2000afec40d */
[----:B------:R-:W-:Y:S01]  /*42320*/  IMAD.U32 R95, RZ, RZ, UR7 ;  /* 0x00000007ff5f7e24 */ /* 0x000fe2000f8e00ff */
[----:B------:R-:W-:Y:S01]  /*42330*/  ISETP.LT.OR P3, PT, R30, 0x49, !P4 ;  /* 0x000000491e00780c */ /* 0x000fe20006761670 */
[----:B------:R-:W-:Y:S02]  /*42340*/  IMAD.U32 R96, RZ, RZ, UR8 ;  /* 0x00000008ff607e24 */ /* 0x000fe4000f8e00ff */
[----:B------:R-:W-:-:S10]  /*42350*/  IMAD.U32 R97, RZ, RZ, UR7 ;  /* 0x00000007ff617e24 */ /* 0x000fd4000f8e00ff */
        /* <DEDUP_REMOVED lines=29> */
[----:B------:R-:W-:Y:S01]  /*42530*/  LOP3.LUT R2, R2, 0xfffffffb, RZ, 0xc0, !PT ;  /* 0xfffffffb02027812 */ /* 0x000fe200078ec0ff */
[----:B--2---:R-:W-:Y:S01]  /*42540*/  FMUL R9, R9, UR51 ;  /* 0x0000003309097c20 */ /* 0x004fe20008400000 */
[----:B0-----:R-:W-:-:S04]  /*42550*/  @!P3 IADD3 R40, P5, P6, R24, UR8, R12 ;  /* 0x000000081828bc10 */ /* 0x001fc8000febe00c */
[----:B------:R-:W-:Y:S02]  /*42560*/  @!P3 IADD3.X R41, R31, UR7, R13, P5, P6 ;  /* 0x000000071f29bc10 */ /* 0x000fe4000afec40d */
[----:B------:R-:W0:Y:S01]  /*42570*/  @!P4 LDC.64 R12, c[0x0][0x5c0] ;  /* 0x00017000ff0ccb82 */ /* 0x000e220000000a00 */
[----:B------:R-:W-:Y:S02]  /*42580*/  LOP3.LUT P3, RZ, R6, 0x2, RZ, 0xc0, !PT ;  /* 0x0000000206ff7812 */ /* 0x000fe4000786c0ff */
        /* <DEDUP_REMOVED lines=53> */
[----:B------:R-:W-:-:S13]  /*428e0*/  ISETP.LT.OR P4, PT, R30, 0x51, !P3 ;  /* 0x000000511e00780c */ /* 0x000fda0005f81670 */
        /* <DEDUP_REMOVED lines=44> */
[----:B------:R-:W-:Y:S02]  /*42bb0*/  LOP3.LUT R0, R0, 0xffffbfff, RZ, 0xc0, !PT ;  /* 0xffffbfff00007812 */ /* 0x000fe400078ec0ff */
[----:B0-----:R-:W-:-:S04]  /*42bc0*/  @!P0 IADD3 R64, P5, P6, R24, UR11, R12 ;  /* 0x0000000b18408c10 */ /* 0x001fc8000febe00c */
[----:B------:R-:W-:Y:S02]  /*42bd0*/  @!P0 IADD3.X R65, R31, UR10, R13, P5, P6 ;  /* 0x0000000a1f418c10 */ /* 0x000fe4000afec40d */
[----:B------:R-:W-:-:S13]  /*42be0*/  ISETP.LT.OR P0, PT, R30, 0x41, !P2 ;  /* 0x000000411e00780c */ /* 0x000fda0005701670 */
        /* <DEDUP_REMOVED lines=34> */
[----:B------:R-:W-:Y:S02]  /*42e10*/  LOP3.LUT R0, R0, 0xffffffdf, RZ, 0xc0, !PT ;  /* 0xffffffdf00007812 */ /* 0x000fe400078ec0ff */
[----:B------:R-:W-:-:S02]  /*42e20*/  F2FP.SATFINITE.E4M3.F32.PACK_AB_MERGE_C R9, RZ, R9, RZ ;  /* 0x00000009ff09723e */ /* 0x000fc400048070ff */
[----:B------:R-:W-:-:S07]  /*42e30*/  LOP3.LUT P2, RZ, R2, 0x40, RZ, 0xc0, !PT ;  /* 0x0000004002ff7812 */ /* 0x000fce000784c0ff */
[----:B------:R-:W-:Y:S02]  /*42e40*/  @!P0 IADD3 R80, P6, P5, R80, UR6, R24 ;  /* 0x0000000650508c10 */ /* 0x000fe4000fdde018 */
[----:B------:R-:W-:Y:S02]  /*42e50*/  @P0 LOP3.LUT R0, R0, 0x20, RZ, 0xfc, !PT ;  /* 0x0000002000000812 */ /* 0x000fe400078efcff */
[----:B------:R-:W-:Y:S02]  /*42e60*/  @!P0 IADD3.X R81, R81, UR5, R31, P6, P5 ;  /* 0x0000000551518c10 */ /* 0x000fe4000b7ea41f */
[----:B------:R-:W-:-:S13]  /*42e70*/  ISETP.LT.OR P0, PT, R30, 0x41, !P3 ;  /* 0x000000411e00780c */ /* 0x000fda0005f01670 */
[----:B------:R-:W-:-:S04]  /*42e80*/  @!P0 IADD3 R82, P6, P5, R82, UR11, R24 ;  /* 0x0000000b52528c10 */ /* 0x000fc8000fdde018 */
        /* <DEDUP_REMOVED lines=10> */
[----:B------:R-:W-:-:S04]  /*42f30*/  @!P4 IADD3 R90, P6, P5, R90, UR11, R24 ;  /* 0x0000000b5a5acc10 */ /* 0x000fc8000fdde018 */
[----:B------:R-:W-:Y:S02]  /*42f40*/  @!P4 IADD3.X R91, R91, UR10, R31, P6, P5 ;  /* 0x0000000a5b5bcc10 */ /* 0x000fe4000b7ea41f */
[----:B------:R-:W-:-:S13]  /*42f50*/  ISETP.LT.OR P5, PT, R30, 0x52, !P3 ;  /* 0x000000521e00780c */ /* 0x000fda0005fa1670 */
[--C-:B------:R-:W-:Y:S02]  /*42f60*/  @!P5 IADD3 R92, P0, P6, R92, UR11, R24.reuse ;  /* 0x0000000b5c5cdc10 */ /* 0x100fe4000fe1e018 */
[----:B------:R-:W-:Y:S02]  /*42f70*/  @P5 LOP3.LUT R5, R5, 0x4000000, RZ, 0xfc, !PT ;  /* 0x0400000005055812 */ /* 0x000fe400078efcff */
[--C-:B------:R-:W-:Y:S02]  /*42f80*/  @!P5 IADD3.X R93, R93, UR10, R31.reuse, P0, P6 ;  /* 0x0000000a5d5ddc10 */ /* 0x100fe400087ec41f */
[----:B------:R-:W-:Y:S02]  /*42f90*/  @!P1 IADD3 R94, P0, P6, R94, UR11, R24 ;  /* 0x0000000b5e5e9c10 */ /* 0x000fe4000fe1e018 */
[----:B------:R-:W-:Y:S02]  /*42fa0*/  LOP3.LUT R5, R5, 0xf7ffffff, RZ, 0xc0, !PT ;  /* 0xf7ffffff05057812 */ /* 0x000fe400078ec0ff */
[----:B------:R-:W-:-:S02]  /*42fb0*/  @!P1 IADD3.X R95, R95, UR10, R31, P0, P6 ;  /* 0x0000000a5f5f9c10 */ /* 0x000fc400087ec41f */
[----:B------:R-:W-:Y:S02]  /*42fc0*/  ISETP.LT.OR P0, PT, R30, 0x5a, !P3 ;  /* 0x0000005a1e00780c */ /* 0x000fe40005f01670 */
[----:B------:R-:W-:Y:S02]  /*42fd0*/  @P1 LOP3.LUT R5, R5, 0x8000000, RZ, 0xfc, !PT ;  /* 0x0800000005051812 */ /* 0x000fe400078efcff */
[----:B------:R-:W-:Y:S02]  /*42fe0*/  LOP3.LUT P5, RZ, R2, 0x400, RZ, 0xc0, !PT ;  /* 0x0000040002ff7812 */ /* 0x000fe400078ac0ff */
[----:B------:R-:W-:-:S04]  /*42ff0*/  LOP3.LUT R5, R5, 0xefffffff, RZ, 0xc0, !PT ;  /* 0xefffffff05057812 */ /* 0x000fc800078ec0ff */
[----:B------:R-:W-:-:S03]  /*43000*/  @P3 LOP3.LUT R5, R5, 0x10000000, RZ, 0xfc, !PT ;  /* 0x1000000005053812 */ /* 0x000fc600078efcff */
[----:B------:R-:W-:Y:S02]  /*43010*/  @!P0 IADD3 R96, P4, P6, R96, UR11, R24 ;  /* 0x0000000b60608c10 */ /* 0x000fe4000fe9e018 */
[----:B------:R-:W-:Y:S02]  /*43020*/  LOP3.LUT R5, R5, 0xdfffffff, RZ, 0xc0, !PT ;  /* 0xdfffffff05057812 */ /* 0x000fe400078ec0ff */
[----:B------:R-:W-:Y:S02]  /*43030*/  @!P0 IADD3.X R97, R97, UR10, R31, P4, P6 ;  /* 0x0000000a61618c10 */ /* 0x000fe4000a7ec41f */
[----:B------:R-:W-:Y:S02]  /*43040*/  @P0 LOP3.LUT R5, R5, 0x20000000, RZ, 0xfc, !PT ;  /* 0x2000000005050812 */ /* 0x000fe400078efcff */
[----:B------:R-:W-:-:S04]  /*43050*/  LOP3.LUT P0, RZ, R0, 0x10000, RZ, 0xc0, !PT ;  /* 0x0001000000ff7812 */ /* 0x000fc8000780c0ff */
[----:B------:R-:W-:-:S13]  /*43060*/  ISETP.LT.OR P6, PT, R30, 0x41, !P0 ;  /* 0x000000411e00780c */ /* 0x000fda00047c1670 */
[----:B------:R-:W0:Y:S02]  /*43070*/  @!P6 LDC.64 R12, c[0x0][0x5c0] ;  /* 0x00017000ff0ceb82 */ /* 0x000e240000000a00 */
[----:B0-----:R-:W-:-:S05]  /*43080*/  @!P6 IADD3 R12, P1, R24, R12, RZ ;  /* 0x0000000c180ce210 */ /* 0x001fca0007f3e0ff */
[----:B------:R-:W-:Y:S01]  /*43090*/  @!P6 IMAD.X R13, R31, 0x1, R13, P1 ;  /* 0x000000011f0de824 */ /* 0x000fe200008e060d */
[----:B------:R-:W-:-:S04]  /*430a0*/  LOP3.LUT P1, RZ, R2, 0x200, RZ, 0xc0, !PT ;  /* 0x0000020002ff7812 */ /* 0x000fc8000782c0ff */
[----:B------:R0:W-:Y:S01]  /*430b0*/  @!P6 STG.E.U8 desc[UR54][R12.64+0x40], R9 ;  /* 0x000040090c00e986 */ /* 0x0001e2000c101136 */
[----:B------:R-:W-:-:S13]  /*430c0*/  ISETP.LT.OR P6, PT, R30, 0x42, !P0 ;  /* 0x000000421e00780c */ /* 0x000fda00047c1670 */
[----:B0-----:R-:W0:Y:S01]  /*430d0*/  @!P6 LDC.64 R12, c[0x0][0x5c0] ;  /* 0x00017000ff0ceb82 */ /* 0x001e220000000a00 */
[----:B---3--:R-:W-:Y:S02]  /*430e0*/  FMUL R9, R99, UR51 ;  /* 0x0000003363097c20 */ /* 0x008fe40008400000 */
[----:B------:R-:W2:Y:S03]  /*430f0*/  LDL.LU R99, [R1+0x594] ;  /* 0x0005940001637983 */ /* 0x000ea60000300800 */
[----:B------:R-:W-:Y:S02]  /*43100*/  F2FP.SATFINITE.E4M3.F32.PACK_AB_MERGE_C R9, RZ, R9, RZ ;  /* 0x00000009ff09723e */ /* 0x000fe400048070ff */
[----:B0-----:R-:W-:-:S05]  /*43110*/  @!P6 IADD3 R12, P3, R24, R12, RZ ;  /* 0x0000000c180ce210 */ /* 0x001fca0007f7e0ff */
[----:B------:R-:W-:-:S05]  /*43120*/  @!P6 IMAD.X R13, R31, 0x1, R13, P3 ;  /* 0x000000011f0de824 */ /* 0x000fca00018e060d */
[----:B------:R4:W-:Y:S02]  /*43130*/  @!P6 STG.E.U8 desc[UR54][R12.64+0x41], R9 ;  /* 0x000041090c00e986 */ /* 0x0009e4000c101136 */
[----:B----4-:R-:W-:Y:S02]  /*43140*/  FMUL R9, R102, UR51 ;  /* 0x0000003366097c20 */ /* 0x010fe40008400000 */
[----:B------:R-:W3:Y:S01]  /*43150*/  LDL.LU R102, [R1+0x598] ;  /* 0x0005980001667983 */ /* 0x000ee20000300800 */
[----:B------:R-:W-:Y:S02]  /*43160*/  ISETP.LT.OR P6, PT, R30, 0x49, !P0 ;  /* 0x000000491e00780c */ /* 0x000fe400047c1670 */
[----:B------:R-:W-:-:S11]  /*43170*/  F2FP.SATFINITE.E4M3.F32.PACK_AB_MERGE_C R9, RZ, R9, RZ ;  /* 0x00000009ff09723e */ /* 0x000fd600048070ff */
[----:B------:R-:W0:Y:S01]  /*43180*/  @!P6 LDC.64 R12, c[0x0][0x5c0] ;  /* 0x00017000ff0ceb82 */ /* 0x000e220000000a00 */
[----:B------:R5:W-:Y:S02]  /*43190*/  @!P5 STG.E.U8 desc[UR54][R16.64+0x40], R9 ;  /* 0x000040091000d986 */ /* 0x000be4000c101136 */
[----:B-----5:R-:W-:Y:S02]  /*431a0*/  FMUL R9, R101, UR51 ;  /* 0x0000003365097c20 */ /* 0x020fe40008400000 */
[----:B------:R-:W4:Y:S03]  /*431b0*/  LDL.LU R101, [R1+0x59c] ;  /* 0x00059c0001657983 */ /* 0x000f260000300800 */
[----:B------:R-:W-:-:S05]  /*431c0*/  F2FP.SATFINITE.E4M3.F32.PACK_AB_MERGE_C R9, RZ, R9, RZ ;  /* 0x00000009ff09723e */ /* 0x000fca00048070ff */
[----:B------:R1:W-:Y:S01]  /*431d0*/  @!P2 STG.E.U8 desc[UR54][R14.64+0x41], R9 ;  /* 0x000041090e00a986 */ /* 0x0003e2000c101136 */
[----:B0-----:R-:W-:-:S05]  /*431e0*/  @!P6 IADD3 R12, P2, R24, R12, RZ ;  /* 0x0000000c180ce210 */ /* 0x001fca0007f5e0ff */
[----:B------:R-:W-:Y:S02]  /*431f0*/  @!P6 IMAD.X R13, R31, 0x1, R13, P2 ;  /* 0x000000011f0de824 */ /* 0x000fe400010e060d */
[----:B-1----:R-:W-:Y:S02]  /*43200*/  FMUL R9, R100, UR51 ;  /* 0x0000003364097c20 */ /* 0x002fe40008400000 */
[----:B------:R-:W5:Y:S03]  /*43210*/  LDL.LU R100, [R1+0x5a0] ;  /* 0x0005a00001647983 */ /* 0x000f660000300800 */
[----:B------:R-:W-:-:S05]  /*43220*/  F2FP.SATFINITE.E4M3.F32.PACK_AB_MERGE_C R9, RZ, R9, RZ ;  /* 0x00000009ff09723e */ /* 0x000fca00048070ff */
[----:B------:R0:W-:Y:S02]  /*43230*/  @!P6 STG.E.U8 desc[UR54][R12.64+0x48], R9 ;  /* 0x000048090c00e986 */ /* 0x0001e4000c101136 */
[----:B0-----:R-:W-:Y:S02]  /*43240*/  FMUL R9, R98, UR51 ;  /* 0x0000003362097c20 */ /* 0x001fe40008400000 */
[----:B------:R-:W5:Y:S01]  /*43250*/  LDL.LU R98, [R1+0x5a4] ;  /* 0x0005a40001627983 */ /* 0x000f620000300800 */
[----:B------:R-:W-:-:S13]  /*43260*/  ISETP.LT.OR P6, PT, R30, 0x4a, !P0 ;  /* 0x0000004a1e00780c */ /* 0x000fda00047c1670 */
[----:B------:R-:W0:Y:S01]  /*43270*/  @!P6 LDC.64 R12, c[0x0][0x5c0] ;  /* 0x00017000ff0ceb82 */ /* 0x000e220000000a00 */
[----:B------:R-:W-:Y:S02]  /*43280*/  F2FP.SATFINITE.E4M3.F32.PACK_AB_MERGE_C R9, RZ, R9, RZ ;  /* 0x00000009ff09723e */ /* 0x000fe400048070ff */
[----:B0-----:R-:W-:-:S05]  /*43290*/  @!P6 IADD3 R12, P2, R24, R12, RZ ;  /* 0x0000000c180ce210 */ /* 0x001fca0007f5e0ff */
[----:B------:R-:W-:-:S05]  /*432a0*/  @!P6 IMAD.X R13, R31, 0x1, R13, P2 ;  /* 0x000000011f0de824 */ /* 0x000fca00010e060d */
[----:B------:R0:W-:Y:S01]  /*432b0*/  @!P6 STG.E.U8 desc[UR54][R12.64+0x49], R9 ;  /* 0x000049090c00e986 */ /* 0x0001e2000c101136 */
[----:B------:R-:W-:Y:S02]  /*432c0*/  ISETP.LT.OR P6, PT, R30, 0x51, !P0 ;  /* 0x000000511e00780c */ /* 0x000fe400047c1670 */
[----:B------:R-:W-:Y:S01]  /*432d0*/  LOP3.LUT P4, RZ, R2, 0x20, RZ, 0xc0, !PT ;  /* 0x0000002002ff7812 */ /* 0x000fe2000788c0ff */
[----:B0-----:R-:W-:-:S10]  /*432e0*/  FMUL R9, R103, UR51 ;  /* 0x0000003367097c20 */ /* 0x001fd40008400000 */
[----:B------:R-:W0:Y:S01]  /*432f0*/  @!P6 LDC.64 R12, c[0x0][0x5c0] ;  /* 0x00017000ff0ceb82 */ /* 0x000e220000000a00 */
[----:B------:R-:W-:-:S05]  /*43300*/  F2FP.SATFINITE.E4M3.F32.PACK_AB_MERGE_C R9, RZ, R9, RZ ;  /* 0x00000009ff09723e */ /* 0x000fca00048070ff */
[----:B------:R2:W-:Y:S01]  /*43310*/  @!P1 STG.E.U8 desc[UR54][R20.64+0x48], R9 ;  /* 0x0000480914009986 */ /* 0x0005e2000c101136 */
[----:B0-----:R-:W-:-:S05]  /*43320*/  @!P6 IADD3 R12, P1, R24, R12, RZ ;  /* 0x0000000c180ce210 */ /* 0x001fca0007f3e0ff */
[----:B------:R-:W-:Y:S01]  /*43330*/  @!P6 IMAD.X R13, R31, 0x1, R13, P1 ;  /* 0x000000011f0de824 */ /* 0x000fe200008e060d */
[----:B------:R-:W-:Y:S01]  /*43340*/  LOP3.LUT P5, RZ, R2, 0x100, RZ, 0xc0, !PT ;  /* 0x0000010002ff7812 */ /* 0x000fe200078ac0ff */
[----:B--2---:R-:W-:Y:S02]  /*43350*/  FMUL R9, R99, UR51 ;  /* 0x0000003363097c20 */ /* 0x004fe40008400000 */
[----:B------:R-:W2:Y:S03]  /*43360*/  LDL.LU R99, [R1+0x5a8] ;  /* 0x0005a80001637983 */ /* 0x000ea60000300800 */
[----:B------:R-:W-:Y:S01]  /*43370*/  F2FP.SATFINITE.E4M3.F32.PACK_AB_MERGE_C R9, RZ, R9, RZ ;  /* 0x00000009ff09723e */ /* 0x000fe200048070ff */
[----:B------:R-:W2:Y:S04]  /*43380*/  LDL.LU R103, [R1+0x5ac] ;  /* 0x0005ac0001677983 */ /* 0x000ea80000300800 */
[----:B------:R3:W-:Y:S02]  /*43390*/  @!P4 STG.E.U8 desc[UR54][R18.64+0x49], R9 ;  /* 0x000049091200c986 */ /* 0x0007e4000c101136 */
[----:B---3--:R-:W-:-:S05]  /*433a0*/  FMUL R9, R102, UR51 ;  /* 0x0000003366097c20 */ /* 0x008fca0008400000 */
[----:B------:R-:W-:-:S05]  /*433b0*/  F2FP.SATFINITE.E4M3.F32.PACK_AB_MERGE_C R9, RZ, R9, RZ ;  /* 0x00000009ff09723e */ /* 0x000fca00048070ff */
[----:B------:R0:W-:Y:S01]  /*433c0*/  @!P6 STG.E.U8 desc[UR54][R12.64+0x50], R9 ;  /* 0x000050090c00e986 */ /* 0x0001e2000c101136 */
[----:B------:R-:W-:-:S13]  /*433d0*/  ISETP.LT.OR P6, PT, R30, 0x52, !P0 ;  /* 0x000000521e00780c */ /* 0x000fda00047c1670 */
[----:B0-----:R-:W0:Y:S01]  /*433e0*/  @!P6 LDC.64 R12, c[0x0][0x5c0] ;  /* 0x00017000ff0ceb82 */ /* 0x001e220000000a00 */
[----:B----4-:R-:W-:Y:S02]  /*433f0*/  FMUL R9, R101, UR51 ;  /* 0x0000003365097c20 */ /* 0x010fe40008400000 */
[----:B------:R-:W3:Y:S03]  /*43400*/  LDL.LU R101, [R1+0x5b0] ;  /* 0x0005b00001657983 */ /* 0x000ee60000300800 */
[----:B------:R-:W-:Y:S02]  /*43410*/  F2FP.SATFINITE.E4M3.F32.PACK_AB_MERGE_C R9, RZ, R9, RZ ;  /* 0x00000009ff09723e */ /* 0x000fe400048070ff */
[----:B0-----:R-:W-:-:S05]  /*43420*/  @!P6 IADD3 R12, P1, R24, R12, RZ ;  /* 0x0000000c180ce210 */ /* 0x001fca0007f3e0ff */
[----:B------:R-:W-:-:S05]  /*43430*/  @!P6 IMAD.X R13, R31, 0x1, R13, P1 ;  /* 0x000000011f0de824 */ /* 0x000fca00008e060d */
[----:B------:R5:W-:Y:S02]  /*43440*/  @!P6 STG.E.U8 desc[UR54][R12.64+0x51], R9 ;  /* 0x000051090c00e986 */ /* 0x000be4000c101136 */
[----:B-----5:R-:W-:-:S05]  /*43450*/  FMUL R9, R100, UR51 ;  /* 0x0000003364097c20 */ /* 0x020fca0008400000 */
[----:B------:R-:W-:-:S05]  /*43460*/  F2FP.SATFINITE.E4M3.F32.PACK_AB_MERGE_C R9, RZ, R9, RZ ;  /* 0x00000009ff09723e */ /* 0x000fca00048070ff */
[----:B------:R0:W-:Y:S02]  /*43470*/  @!P5 STG.E.U8 desc[UR54][R32.64+0x50], R9 ;  /* 0x000050092000d986 */ /* 0x0001e4000c101136 */
[----:B0-----:R-:W-:Y:S02]  /*43480*/  FMUL R9, R98, UR51 ;  /* 0x0000003362097c20 */ /* 0x001fe40008400000 */
[----:B------:R-:W4:Y:S01]  /*43490*/  LDL.LU R98, [R1+0x5b4] ;  /* 0x0005b40001627983 */ /* 0x000f220000300800 */
[----:B------:R-:W-:-:S03]  /*434a0*/  ISETP.LT.OR P6, PT, R30, 0x59, !P0 ;  /* 0x000000591e00780c */ /* 0x000fc600047c1670 */
[----:B------:R-:W5:Y:S01]  /*434b0*/  LDL.LU R102, [R1+0x5b8] ;  /* 0x0005b80001667983 */ /* 0x000f620000300800 */
[C---:B------:R-:W-:Y:S02]  /*434c0*/  LOP3.LUT P2, RZ, R2.reuse, 0x10, RZ, 0xc0, !PT ;  /* 0x0000001002ff7812 */ /* 0x040fe4000784c0ff */
[----:B------:R-:W-:Y:S01]  /*434d0*/  LOP3.LUT P3, RZ, R2, 0x80, RZ, 0xc0, !PT ;  /* 0x0000008002ff7812 */ /* 0x000fe2000786c0ff */
[----:B------:R-:W5:Y:S06]  /*434e0*/  LDL.LU R100, [R1+0x5bc] ;  /* 0x0005bc0001647983 */ /* 0x000f6c0000300800 */
[----:B------:R-:W0:Y:S01]  /*434f0*/  @!P6 LDC.64 R12, c[0x0][0x5c0] ;  /* 0x00017000ff0ceb82 */ /* 0x000e220000000a00 */
[----:B------:R-:W-:-:S02]  /*43500*/  F2FP.SATFINITE.E4M3.F32.PACK_AB_MERGE_C R9, RZ, R9, RZ ;  /* 0x00000009ff09723e */ /* 0x000fc400048070ff */
[----:B------:R-:W-:-:S03]  /*43510*/  LOP3.LUT R6, R6, 0xfffffffe, RZ, 0xc0, !PT ;  /* 0xfffffffe06067812 */ /* 0x000fc600078ec0ff */
[----:B------:R2:W-:Y:S01]  /*43520*/  @!P2 STG.E.U8 desc[UR54][R26.64+0x51], R9 ;  /* 0x000051091a00a986 */ /* 0x0005e2000c101136 */
[----:B------:R-:W-:Y:S02]  /*43530*/  @P3 LOP3.LUT R6, R6, 0x1, RZ, 0xfc, !PT ;  /* 0x0000000106063812 */ /* 0x000fe400078efcff */
[----:B0-----:R-:W-:-:S05]  /*43540*/  @!P6 IADD3 R12, P3, R24, R12, RZ ;  /* 0x0000000c180ce210 */ /* 0x001fca0007f7e0ff */
[----:B------:R-:W-:Y:S01]  /*43550*/  @!P6 IMAD.X R13, R31, 0x1, R13, P3 ;  /* 0x000000011f0de824 */ /* 0x000fe200018e060d */
[----:B------:R-:W-:Y:S01]  /*43560*/  LOP3.LUT P3, RZ, R6, 0x1, RZ, 0xc0, !PT ;  /* 0x0000000106ff7812 */ /* 0x000fe2000786c0ff */
[----:B--2---:R-:W-:Y:S02]  /*43570*/  FMUL R9, R99, UR51 ;  /* 0x0000003363097c20 */ /* 0x004fe40008400000 */
[----:B------:R-:W2:Y:S03]  /*43580*/  LDL.LU R99, [R1+0x5c0] ;  /* 0x0005c00001637983 */ /* 0x000ea60000300800 */
[----:B------:R-:W-:-:S05]  /*43590*/  F2FP.SATFINITE.E4M3.F32.PACK_AB_MERGE_C R9, RZ, R9, RZ ;  /* 0x00000009ff09723e */ /* 0x000fca00048070ff */
[----:B------:R0:W-:Y:S01]  /*435a0*/  @!P6 STG.E.U8 desc[UR54][R12.64+0x58], R9 ;  /* 0x000058090c00e986 */ /* 0x0001e2000c101136 */
[----:B------:R-:W-:-:S13]  /*435b0*/  ISETP.LT.OR P6, PT, R30, 0x5a, !P0 ;  /* 0x0000005a1e00780c */ /* 0x000fda00047c1670 */
[----:B0-----:R-:W0:Y:S01]  /*435c0*/  @!P6 LDC.64 R12, c[0x0][0x5c0] ;  /* 0x00017000ff0ceb82 */ /* 0x001e220000000a00 */
[----:B------:R-:W-:-:S05]  /*435d0*/  FMUL R9, R103, UR51 ;  /* 0x0000003367097c20 */ /* 0x000fca0008400000 */
[----:B------:R-:W-:Y:S02]  /*435e0*/  F2FP.SATFINITE.E4M3.F32.PACK_AB_MERGE_C R9, RZ, R9, RZ ;  /* 0x00000009ff09723e */ /* 0x000fe400048070ff */
[----:B0-----:R-:W-:-:S05]  /*435f0*/  @!P6 IADD3 R12, P0, R24, R12, RZ ;  /* 0x0000000c180ce210 */ /* 0x001fca0007f1e0ff */
[----:B------:R-:W-:-:S05]  /*43600*/  @!P6 IMAD.X R13, R31, 0x1, R13, P0 ;  /* 0x000000011f0de824 */ /* 0x000fca00000e060d */
[----:B------:R3:W-:Y:S02]  /*43610*/  @!P6 STG.E.U8 desc[UR54][R12.64+0x59], R9 ;  /* 0x000059090c00e986 */ /* 0x0007e4000c101136 */
[----:B---3--:R-:W-:Y:S02]  /*43620*/  FMUL R9, R101, UR51 ;  /* 0x0000003365097c20 */ /* 0x008fe40008400000 */
[----:B------:R-:W3:Y:S03]  /*43630*/  LDL.LU R101, [R1+0x5c4] ;  /* 0x0005c40001657983 */ /* 0x000ee60000300800 */
[----:B------:R-:W-:-:S05]  /*43640*/  F2FP.SATFINITE.E4M3.F32.PACK_AB_MERGE_C R9, RZ, R9, RZ ;  /* 0x00000009ff09723e */ /* 0x000fca00048070ff */
[----:B------:R4:W-:Y:S02]  /*43650*/  @!P3 STG.E.U8 desc[UR54][R40.64+0x58], R9 ;  /* 0x000058092800b986 */ /* 0x0009e4000c101136 */
[----:B----4-:R-:W-:Y:S02]  /*43660*/  FMUL R9, R98, UR51 ;  /* 0x0000003362097c20 */ /* 0x010fe40008400000 */
[----:B------:R-:W4:Y:S01]  /*43670*/  LDL.LU R98, [R1+0x5c8] ;  /* 0x0005c80001627983 */ /* 0x000f220000300800 */
[----:B------:R-:W-:Y:S02]  /*43680*/  LOP3.LUT P4, RZ, R2, 0x8, RZ, 0xc0, !PT ;  /* 0x0000000802ff7812 */ /* 0x000fe4000788c0ff */
[----:B------:R-:W-:Y:S02]  /*43690*/  F2FP.SATFINITE.E4M3.F32.PACK_AB_MERGE_C R9, RZ, R9, RZ ;  /* 0x00000009ff09723e */ /* 0x000fe400048070ff */
[----:B------:R-:W-:Y:S02]  /*436a0*/  LOP3.LUT P2, RZ, R0, 0x4000, RZ, 0xc0, !PT ;  /* 0x0000400000ff7812 */ /* 0x000fe4000784c0ff */
[----:B------:R-:W-:-:S07]  /*436b0*/  LOP3.LUT P1, RZ, R2, 0x4, RZ, 0xc0, !PT ;  /* 0x0000000402ff7812 */ /* 0x000fce000782c0ff */
[----:B------:R5:W-:Y:S01]  /*436c0*/  @!P4 STG.E.U8 desc[UR54][R36.64+0x59], R9 ;  /* 0x000059092400c986 */ /* 0x000be2000c101136 */
[----:B------:R-:W-:-:S03]  /*436d0*/  LOP3.LUT P5, RZ, R2, 0x2, RZ, 0xc0, !PT ;  /* 0x0000000202ff7812 */ /* 0x000fc600078ac0ff */
[----:B------:R-:W0:Y:S01]  /*436e0*/  @!P2 LDC.64 R12, c[0x0][0x5c0] ;  /* 0x00017000ff0cab82 */ /* 0x000e220000000a00 */
[----:B-----5:R-:W-:-:S05]  /*436f0*/  FMUL R9, R102, UR51 ;  /* 0x0000003366097c20 */ /* 0x020fca0008400000 */
[----:B------:R-:W-:-:S05]  /*43700*/  F2FP.SATFINITE.E4M3.F32.PACK_AB_MERGE_C R9, RZ, R9, RZ ;  /* 0x00000009ff09723e */ /* 0x000fca00048070ff */
[----:B------:R1:W-:Y:S01]  /*43710*/  @!P1 STG.E.U8 desc[UR54][R28.64+0x40], R9 ;  /* 0x000040091c009986 */ /* 0x0003e2000c101136 */
[----:B------:R-:W-:Y:S01]  /*43720*/  LOP3.LUT P0, RZ, R2, 0x1, RZ, 0xc0, !PT ;  /* 0x0000000102ff7812 */ /* 0x000fe2000780c0ff */
[----:B-1----:R-:W-:Y:S02]  /*43730*/  FMUL R9, R100, UR51 ;  /* 0x0000003364097c20 */ /* 0x002fe40008400000 */
[----:B------:R-:W5:Y:S03]  /*43740*/  LDL.LU R100, [R1+0x5cc] ;  /* 0x0005cc0001647983 */ /* 0x000f660000300800 */
[----:B------:R-:W-:-:S05]  /*43750*/  F2FP.SATFINITE.E4M3.F32.PACK_AB_MERGE_C R9, RZ, R9, RZ ;  /* 0x00000009ff09723e */ /* 0x000fca00048070ff */
[----:B------:R2:W-:Y:S01]  /*43760*/  @!P5 STG.E.U8 desc[UR54][R22.64+0x41], R9 ;  /* 0x000041091600d986 */ /* 0x0005e2000c101136 */
[----:B------:R-:W-:-:S04]  /*43770*/  LOP3.LUT R5, R5, 0x7fffffff, RZ, 0xc0, !PT ;  /* 0x7fffffff05057812 */ /* 0x000fc800078ec0ff */
[----:B------:R-:W-:Y:S02]  /*43780*/  @P0 LOP3.LUT R5, R5, 0x80000000, RZ, 0xfc, !PT ;  /* 0x8000000005050812 */ /* 0x000fe400078efcff */
[----:B------:R-:W-:Y:S02]  /*43790*/  LOP3.LUT P0, RZ, R0, 0x2000, RZ, 0xc0, !PT ;  /* 0x0000200000ff7812 */ /* 0x000fe4000780c0ff */
[----:B0-----:R-:W-:-:S05]  /*437a0*/  @!P2 IADD3 R12, P6, R66, R12, RZ ;  /* 0x0000000c420ca210 */ /* 0x001fca0007fde0ff */
[----:B------:R-:W-:Y:S02]  /*437b0*/  @!P2 IMAD.X R13, R67, 0x1, R13, P6 ;  /* 0x00000001430da824 */ /* 0x000fe400030e060d */
[----:B--2---:R-:W-:Y:S02]  /*437c0*/  FMUL R9, R99, UR51 ;  /* 0x0000003363097c20 */ /* 0x004fe40008400000 */
[----:B------:R-:W2:Y:S03]  /*437d0*/  LDL.LU R99, [R1+0x5d0] ;  /* 0x0005d00001637983 */ /* 0x000ea60000300800 */
[----:B------:R-:W-:Y:S01]  /*437e0*/  F2FP.SATFINITE.E4M3.F32.PACK_AB_MERGE_C R9, RZ, R9, RZ ;  /* 0x00000009ff09723e */ /* 0x000fe200048070ff */
[----:B------:R-:W2:Y:S04]  /*437f0*/  LDL.LU R102, [R1+0x5d4] ;  /* 0x0005d40001667983 */ /* 0x000ea80000300800 */
[----:B------:R0:W-:Y:S02]  /*43800*/  @!P2 STG.E.U8 desc[UR54][R12.64+0x40], R9 ;  /* 0x000040090c00a986 */ /* 0x0001e4000c101136 */
[----:B0-----:R-:W0:Y:S02]  /*43810*/  @!P0 LDC.64 R12, c[0x0][0x5c0] ;  /* 0x00017000ff0c8b82 */ /* 0x001e240000000a00 */
[----:B0-----:R-:W-:-:S05]  /*43820*/  @!P0 IADD3 R12, P6, R68, R12, RZ ;  /* 0x0000000c440c8210 */ /* 0x001fca0007fde0ff */
[----:B------:R-:W-:Y:S01]  /*43830*/  @!P0 IMAD.X R13, R69, 0x1, R13, P6 ;  /* 0x00000001450d8824 */ /* 0x000fe200030e060d */
[----:B------:R-:W-:Y:S01]  /*43840*/  LOP3.LUT P6, RZ, R0, 0x2000, RZ, 0xc0, !PT ;  /* 0x0000200000ff7812 */ /* 0x000fe200078cc0ff */
[----:B---3--:R-:W-:Y:S02]  /*43850*/  FMUL R9, R101, UR51 ;  /* 0x0000003365097c20 */ /* 0x008fe40008400000 */
[----:B------:R-:W3:Y:S03]  /*43860*/  LDL.LU R101, [R1+0x5d8] ;  /* 0x0005d80001657983 */ /* 0x000ee60000300800 */
[----:B------:R-:W-:-:S07]  /*43870*/  F2FP.SATFINITE.E4M3.F32.PACK_AB_MERGE_C R9, RZ, R9, RZ ;  /* 0x00000009ff09723e */ /* 0x000fce00048070ff */
[----:B------:R4:W-:Y:S02]  /*43880*/  @!P6 STG.E.U8 desc[UR54][R12.64+0x41], R9 ;  /* 0x000041090c00e986 */ /* 0x0009e4000c101136 */
[----:B----4-:R-:W-:Y:S02]  /*43890*/  FMUL R9, R98, UR51 ;  /* 0x0000003362097c20 */ /* 0x010fe40008400000 */
[----:B------:R-:W4:Y:S01]  /*438a0*/  LDL.LU R98, [R1+0x5dc] ;  /* 0x0005dc0001627983 */ /* 0x000f220000300800 */
[C---:B------:R-:W-:Y:S02]  /*438b0*/  LOP3.LUT P1, RZ, R0.reuse, 0x40000000, RZ, 0xc0, !PT ;  /* 0x4000000000ff7812 */ /* 0x040fe4000782c0ff */
[----:B------:R-:W-:Y:S02]  /*438c0*/  LOP3.LUT P4, RZ, R0, 0x800, RZ, 0xc0, !PT ;  /* 0x0000080000ff7812 */ /* 0x000fe4000788c0ff */
[----:B------:R-:W-:-:S09]  /*438d0*/  LOP3.LUT R5, R5, 0xbfffffff, RZ, 0xc0, !PT ;  /* 0xbfffffff05057812 */ /* 0x000fd200078ec0ff */
[----:B------:R-:W-:Y:S02]  /*438e0*/  @P1 LOP3.LUT R5, R5, 0x40000000, RZ, 0xfc, !PT ;  /* 0x4000000005051812 */ /* 0x000fe400078efcff */
[----:B------:R-:W0:Y:S02]  /*438f0*/  @!P4 LDC.64 R12, c[0x0][0x5c0] ;  /* 0x00017000ff0ccb82 */ /* 0x000e240000000a00 */
[----:B------:R-:W-:Y:S02]  /*43900*/  LOP3.LUT P0, RZ, R5, 0x80000000, RZ, 0xc0, !PT ;  /* 0x8000000005ff7812 */ /* 0x000fe4000780c0ff */
[----:B------:R-:W-:Y:S02]  /*43910*/  F2FP.SATFINITE.E4M3.F32.PACK_AB_MERGE_C R9, RZ, R9, RZ ;  /* 0x00000009ff09723e */ /* 0x000fe400048070ff */
[----:B------:R-:W-:-:S09]  /*43920*/  LOP3.LUT P3, RZ, R0, 0x80000000, RZ, 0xc0, !PT ;  /* 0x8000000000ff7812 */ /* 0x000fd2000786c0ff */
[----:B------:R5:W-:Y:S01]  /*43930*/  @!P0 STG.E.U8 desc[UR54][R38.64+0x48], R9 ;  /* 0x0000480926008986 */ /* 0x000be2000c101136 */
[----:B------:R-:W-:Y:S01]  /*43940*/  LOP3.LUT P1, RZ, R0, 0x400, RZ, 0xc0, !PT ;  /* 0x0000040000ff7812 */ /* 0x000fe2000782c0ff */
[----:B-----5:R-:W-:Y:S02]  /*43950*/  FMUL R9, R100, UR51 ;  /* 0x0000003364097c20 */ /* 0x020fe40008400000 */
[----:B------:R-:W5:Y:S03]  /*43960*/  LDL.LU R100, [R1+0x5e0] ;  /* 0x0005e00001647983 */ /* 0x000f660000300800 */
[----:B------:R-:W-:Y:S02]  /*43970*/  F2FP.SATFINITE.E4M3.F32.PACK_AB_MERGE_C R9, RZ, R9, RZ ;  /* 0x00000009ff09723e */ /* 0x000fe400048070ff */
[----:B0-----:R-:W-:-:S03]  /*43980*/  @!P4 IADD3 R12, P6, R70, R12, RZ ;  /* 0x0000000c460cc210 */ /* 0x001fc60007fde0ff */
[----:B------:R2:W-:Y:S02]  /*43990*/  @!P3 STG.E.U8 desc[UR54][R34.64+0x49], R9 ;  /* 0x000049092200b986 */ /* 0x0005e4000c101136 */
[----:B------:R-:W-:Y:S02]  /*439a0*/  @!P4 IMAD.X R13, R71, 0x1, R13, P6 ;  /* 0x00000001470dc824 */ /* 0x000fe400030e060d */
[----:B--2---:R-:W-:Y:S02]  /*439b0*/  FMUL R9, R99, UR51 ;  /* 0x0000003363097c20 */ /* 0x004fe40008400000 */
[----:B------:R-:W2:Y:S03]  /*439c0*/  LDL.LU R99, [R1+0x5e4] ;  /* 0x0005e40001637983 */ /* 0x000ea60000300800 */
[----:B------:R-:W-:Y:S01]  /*439d0*/  F2FP.SATFINITE.E4M3.F32.PACK_AB_MERGE_C R9, RZ, R9, RZ ;  /* 0x00000009ff09723e */ /* 0x000fe200048070ff */
[----:B------:R-:W2:Y:S04]  /*439e0*/  LDL.LU R103, [R1+0x5e8] ;  /* 0x0005e80001677983 */ /* 0x000ea80000300800 */
[----:B------:R0:W-:Y:S02]  /*439f0*/  @!P4 STG.E.U8 desc[UR54][R12.64+0x48], R9 ;  /* 0x000048090c00c986 */ /* 0x0001e4000c101136 */
[----:B0-----:R-:W0:Y:S01]  /*43a00*/  @!P1 LDC.64 R12, c[0x0][0x5c0] ;  /* 0x00017000ff0c9b82 */ /* 0x001e220000000a00 */
[----:B------:R-:W-:-:S02]  /*43a10*/  FMUL R9, R102, UR51 ;  /* 0x0000003366097c20 */ /* 0x000fc40008400000 */
[----:B------:R-:W2:Y:S03]  /*43a20*/  LDL.LU R102, [R1+0x5ec] ;  /* 0x0005ec0001667983 */ /* 0x000ea60000300800 */
[----:B------:R-:W-:Y:S02]  /*43a30*/  F2FP.SATFINITE.E4M3.F32.PACK_AB_MERGE_C R9, RZ, R9, RZ ;  /* 0x00000009ff09723e */ /* 0x000fe400048070ff */
[----:B0-----:R-:W-:-:S05]  /*43a40*/  @!P1 IADD3 R12, P6, R72, R12, RZ ;  /* 0x0000000c480c9210 */ /* 0x001fca0007fde0ff */
[----:B------:R-:W-:Y:S01]  /*43a50*/  @!P1 IMAD.X R13, R73, 0x1, R13, P6 ;  /* 0x00000001490d9824 */ /* 0x000fe200030e060d */
[----:B------:R-:W-:Y:S02]  /*43a60*/  LOP3.LUT P6, RZ, R0, 0x400, RZ, 0xc0, !PT ;  /* 0x0000040000ff7812 */ /* 0x000fe400078cc0ff */
[----:B------:R-:W-:-:S11]  /*43a70*/  LOP3.LUT P1, RZ, R5, 0x40000000, RZ, 0xc0, !PT ;  /* 0x4000000005ff7812 */ /* 0x000fd6000782c0ff */
[----:B------:R3:W-:Y:S02]  /*43a80*/  @!P6 STG.E.U8 desc[UR54][R12.64+0x49], R9 ;  /* 0x000049090c00e986 */ /* 0x0007e4000c101136 */
[----:B---3--:R-:W-:-:S05]  /*43a90*/  FMUL R9, R101, UR51 ;  /* 0x0000003365097c20 */ /* 0x008fca0008400000 */
[----:B------:R-:W-:-:S05]  /*43aa0*/  F2FP.SATFINITE.E4M3.F32.PACK_AB_MERGE_C R9, RZ, R9, RZ ;  /* 0x00000009ff09723e */ /* 0x000fca00048070ff */
[----:B------:R4:W-:Y:S02]  /*43ab0*/  @!P1 STG.E.U8 desc[UR54][R44.64+0x50], R9 ;  /* 0x000050092c009986 */ /* 0x0009e4000c101136 */
[----:B----4-:R-:W-:Y:S02]  /*43ac0*/  FMUL R9, R98, UR51 ;  /* 0x0000003362097c20 */ /* 0x010fe40008400000 */
[----:B------:R-:W3:Y:S04]  /*43ad0*/  LDL.LU R98, [R1+0x5f0] ;  /* 0x0005f00001627983 */ /* 0x000ee80000300800 */
[----:B------:R-:W4:Y:S01]  /*43ae0*/  LDL.LU R101, [R1+0x5f4] ;  /* 0x0005f40001657983 */ /* 0x000f220000300800 */
[C---:B------:R-:W-:Y:S02]  /*43af0*/  LOP3.LUT P2, RZ, R0.reuse, 0x200, RZ, 0xc0, !PT ;  /* 0x0000020000ff7812 */ /* 0x040fe4000784c0ff */
[----:B------:R-:W-:-:S02]  /*43b00*/  LOP3.LUT P5, RZ, R0, 0x20000000, RZ, 0xc0, !PT ;  /* 0x2000000000ff7812 */ /* 0x000fc400078ac0ff */
[----:B------:R-:W-:-:S09]  /*43b10*/  F2FP.SATFINITE.E4M3.F32.PACK_AB_MERGE_C R9, RZ, R9, RZ ;  /* 0x00000009ff09723e */ /* 0x000fd200048070ff */
[----:B------:R-:W0:Y:S02]  /*43b20*/  @!P2 LDC.64 R12, c[0x0][0x5c0] ;  /* 0x00017000ff0cab82 */ /* 0x000e240000000a00 */
[----:B------:R5:W-:Y:S01]  /*43b30*/  @!P5 STG.E.U8 desc[UR54][R42.64+0x51], R9 ;  /* 0x000051092a00d986 */ /* 0x000be2000c101136 */
[----:B------:R-:W-:Y:S01]  /*43b40*/  LOP3.LUT P0, RZ, R0, 0x80, RZ, 0xc0, !PT ;  /* 0x0000008000ff7812 */ /* 0x000fe2000780c0ff */
[----:B-----5:R-:W-:Y:S02]  /*43b50*/  FMUL R9, R100, UR51 ;  /* 0x0000003364097c20 */ /* 0x020fe40008400000 */
[----:B------:R-:W5:Y:S01]  /*43b60*/  LDL.LU R100, [R1+0x5f8] ;  /* 0x0005f80001647983 */ /* 0x000f620000300800 */
[----:B0-----:R-:W-:Y:S02]  /*43b70*/  @!P2 IADD3 R12, P6, R74, R12, RZ ;  /* 0x0000000c4a0ca210 */ /* 0x001fe40007fde0ff */
[----:B------:R-:W-:-:S03]  /*43b80*/  F2FP.SATFINITE.E4M3.F32.PACK_AB_MERGE_C R9, RZ, R9, RZ ;  /* 0x00000009ff09723e */ /* 0x000fc600048070ff */
[----:B------:R-:W-:-:S05]  /*43b90*/  @!P2 IMAD.X R13, R75, 0x1, R13, P6 ;  /* 0x000000014b0da824 */ /* 0x000fca00030e060d */
[----:B------:R0:W-:Y:S02]  /*43ba0*/  @!P2 STG.E.U8 desc[UR54][R12.64+0x50], R9 ;  /* 0x000050090c00a986 */ /* 0x0001e4000c101136 */
[----:B0-----:R-:W0:Y:S01]  /*43bb0*/  @!P0 LDC.64 R12, c[0x0][0x5c0] ;  /* 0x00017000ff0c8b82 */ /* 0x001e220000000a00 */
[----:B------:R-:W-:Y:S02]  /*43bc0*/  LOP3.LUT P4, RZ, R0, 0x8000000, RZ, 0xc0, !PT ;  /* 0x0800000000ff7812 */ /* 0x000fe4000788c0ff */
[----:B0-----:R-:W-:-:S05]  /*43bd0*/  @!P0 IADD3 R12, P6, R76, R12, RZ ;  /* 0x0000000c4c0c8210 */ /* 0x001fca0007fde0ff */
[----:B------:R-:W-:Y:S01]  /*43be0*/  @!P0 IMAD.X R13, R77, 0x1, R13, P6 ;  /* 0x000000014d0d8824 */ /* 0x000fe200030e060d */
[----:B------:R-:W-:Y:S01]  /*43bf0*/  LOP3.LUT P6, RZ, R0, 0x10000000, RZ, 0xc0, !PT ;  /* 0x1000000000ff7812 */ /* 0x000fe200078cc0ff */
[----:B--2---:R-:W-:Y:S02]  /*43c00*/  FMUL R9, R99, UR51 ;  /* 0x0000003363097c20 */ /* 0x004fe40008400000 */
[----:B------:R-:W2:Y:S03]  /*43c10*/  LDL.LU R99, [R1+0x5fc] ;  /* 0x0005fc0001637983 */ /* 0x000ea60000300800 */
[----:B------:R-:W-:-:S05]  /*43c20*/  F2FP.SATFINITE.E4M3.F32.PACK_AB_MERGE_C R9, RZ, R9, RZ ;  /* 0x00000009ff09723e */ /* 0x000fca00048070ff */
[----:B------:R0:W-:Y:S02]  /*43c30*/  @!P0 STG.E.U8 desc[UR54][R12.64+0x51], R9 ;  /* 0x000051090c008986 */ /* 0x0001e4000c101136 */
[----:B0-----:R-:W-:-:S05]  /*43c40*/  FMUL R9, R103, UR51 ;  /* 0x0000003367097c20 */ /* 0x001fca0008400000 */
[----:B------:R-:W-:-:S05]  /*43c50*/  F2FP.SATFINITE.E4M3.F32.PACK_AB_MERGE_C R9, RZ, R9, RZ ;  /* 0x00000009ff09723e */ /* 0x000fca00048070ff */
[----:B------:R0:W-:Y:S02]  /*43c60*/  @!P6 STG.E.U8 desc[UR54][R48.64+0x58], R9 ;  /* 0x000058093000e986 */ /* 0x0001e4000c101136 */
[----:B0-----:R-:W-:Y:S02]  /*43c70*/  FMUL R9, R102, UR51 ;  /* 0x0000003366097c20 */ /* 0x001fe40008400000 */
[----:B------:R-:W2:Y:S03]  /*43c80*/  LDL.LU R102, [R1+0x600] ;  /* 0x0006000001667983 */ /* 0x000ea60000300800 */
[----:B------:R-:W-:-:S05]  /*43c90*/  F2FP.SATFINITE.E4M3.F32.PACK_AB_MERGE_C R9, RZ, R9, RZ ;  /* 0x00000009ff09723e */ /* 0x000fca00048070ff */
[----:B------:R3:W-:Y:S02]  /*43ca0*/  @!P4 STG.E.U8 desc[UR54][R46.64+0x59], R9 ;  /* 0x000059092e00c986 */ /* 0x0007e4000c101136 */
[----:B---3--:R-:W-:Y:S02]  /*43cb0*/  FMUL R9, R98, UR51 ;  /* 0x0000003362097c20 */ /* 0x008fe40008400000 */
[----:B------:R-:W3:Y:S01]  /*43cc0*/  LDL.LU R98, [R1+0x604] ;  /* 0x0006040001627983 */ /* 0x000ee20000300800 */
[----:B------:R-:W-:-:S13]  /*43cd0*/  LOP3.LUT P3, RZ, R0, 0x40, RZ, 0xc0, !PT ;  /* 0x0000004000ff7812 */ /* 0x000fda000786c0ff */
[----:B------:R-:W0:Y:S01]  /*43ce0*/  @!P3 LDC.64 R12, c[0x0][0x5c0] ;  /* 0x00017000ff0cbb82 */ /* 0x000e220000000a00 */
[----:B------:R-:W-:Y:S02]  /*43cf0*/  LOP3.LUT P1, RZ, R0, 0x20, RZ, 0xc0, !PT ;  /* 0x0000002000ff7812 */ /* 0x000fe4000782c0ff */
[----:B------:R-:W-:Y:S02]  /*43d00*/  F2FP.SATFINITE.E4M3.F32.PACK_AB_MERGE_C R9, RZ, R9, RZ ;  /* 0x00000009ff09723e */ /* 0x000fe400048070ff */
[----:B0-----:R-:W-:-:S05]  /*43d10*/  @!P3 IADD3 R12, P6, R78, R12, RZ ;  /* 0x0000000c4e0cb210 */ /* 0x001fca0007fde0ff */
[----:B------:R-:W-:-:S05]  /*43d20*/  @!P3 IMAD.X R13, R79, 0x1, R13, P6 ;  /* 0x000000014f0db824 */ /* 0x000fca00030e060d */
[----:B------:R4:W-:Y:S02]  /*43d30*/  @!P3 STG.E.U8 desc[UR54][R12.64+0x58], R9 ;  /* 0x000058090c00b986 */ /* 0x0009e4000c101136 */
[----:B----4-:R-:W-:Y:S01]  /*43d40*/  FMUL R9, R101, UR51 ;  /* 0x0000003365097c20 */ /* 0x010fe20008400000 */
[----:B------:R-:W0:Y:S01]  /*43d50*/  @!P1 LDC.64 R12, c[0x0][0x5c0] ;  /* 0x00017000ff0c9b82 */ /* 0x000e220000000a00 */
[----:B------:R-:W4:Y:S03]  /*43d60*/  LDL.LU R101, [R1+0x608] ;  /* 0x0006080001657983 */ /* 0x000f260000300800 */
[----:B------:R-:W-:Y:S02]  /*43d70*/  F2FP.SATFINITE.E4M3.F32.PACK_AB_MERGE_C R9, RZ, R9, RZ ;  /* 0x00000009ff09723e */ /* 0x000fe400048070ff */
[----:B------:R-:W-:Y:S02]  /*43d80*/  LOP3.LUT P5, RZ, R0, 0x4000000, RZ, 0xc0, !PT ;  /* 0x0400000000ff7812 */ /* 0x000fe400078ac0ff */
[----:B0-----:R-:W-:-:S05]  /*43d90*/  @!P1 IADD3 R12, P6, R80, R12, RZ ;  /* 0x0000000c500c9210 */ /* 0x001fca0007fde0ff */
[----:B------:R-:W-:-:S05]  /*43da0*/  @!P1 IMAD.X R13, R81, 0x1, R13, P6 ;  /* 0x00000001510d9824 */ /* 0x000fca00030e060d */
[----:B------:R5:W-:Y:S02]  /*43db0*/  @!P1 STG.E.U8 desc[UR54][R12.64+0x59], R9 ;  /* 0x000059090c009986 */ /* 0x000be4000c101136 */
[----:B-----5:R-:W-:Y:S02]  /*43dc0*/  FMUL R9, R100, UR51 ;  /* 0x0000003364097c20 */ /* 0x020fe40008400000 */
[----:B------:R-:W5:Y:S01]  /*43dd0*/  LDL.LU R100, [R1+0x60c] ;  /* 0x00060c0001647983 */ /* 0x000f620000300800 */
[----:B------:R-:W-:Y:S02]  /*43de0*/  LOP3.LUT P3, RZ, R5, 0x10000000, RZ, 0xc0, !PT ;  /* 0x1000000005ff7812 */ /* 0x000fe4000786c0ff */
[----:B------:R-:W-:-:S05]  /*43df0*/  F2FP.SATFINITE.E4M3.F32.PACK_AB_MERGE_C R9, RZ, R9, RZ ;  /* 0x00000009ff09723e */ /* 0x000fca00048070ff */
[----:B------:R2:W-:Y:S01]  /*43e00*/  @!P5 STG.E.U8 desc[UR54][R52.64+0x40], R9 ;  /* 0x000040093400d986 */ /* 0x0005e2000c101136 */
[----:B------:R-:W-:-:S13]  /*43e10*/  ISETP.LT.OR P5, PT, R30, 0x41, !P3 ;  /* 0x000000411e00780c */ /* 0x000fda0005fa1670 */
[----:B------:R-:W0:Y:S01]  /*43e20*/  @!P5 LDC.64 R12, c[0x0][0x5c0] ;  /* 0x00017000ff0cdb82 */ /* 0x000e220000000a00 */
[----:B--2---:R-:W-:Y:S02]  /*43e30*/  FMUL R9, R99, UR51 ;  /* 0x0000003363097c20 */ /* 0x004fe40008400000 */
[----:B------:R-:W2:Y:S01]  /*43e40*/  LDL.LU R99, [R1+0x610] ;  /* 0x0006100001637983 */ /* 0x000ea20000300800 */
[----:B------:R-:W-:Y:S02]  /*43e50*/  LOP3.LUT P2, RZ, R0, 0x2000000, RZ, 0xc0, !PT ;  /* 0x0200000000ff7812 */ /* 0x000fe4000784c0ff */
[----:B0-----:R-:W-:Y:S01]  /*43e60*/  @!P5 IADD3 R12, P6, R82, R12, RZ ;  /* 0x0000000c520cd210 */ /* 0x001fe20007fde0ff */
[----:B------:R-:W2:Y:S01]  /*43e70*/  LDL.LU R103, [R1+0x614] ;  /* 0x0006140001677983 */ /* 0x000ea20000300800 */
[----:B------:R-:W-:-:S03]  /*43e80*/  F2FP.SATFINITE.E4M3.F32.PACK_AB_MERGE_C R9, RZ, R9, RZ ;  /* 0x00000009ff09723e */ /* 0x000fc600048070ff */
[----:B------:R-:W-:Y:S01]  /*43e90*/  @!P5 IMAD.X R13, R83, 0x1, R13, P6 ;  /* 0x00000001530dd824 */ /* 0x000fe200030e060d */
[----:B------:R-:W-:-:S05]  /*43ea0*/  ISETP.LT.OR P6, PT, R30, 0x41, !P3 ;  /* 0x000000411e00780c */ /* 0x000fca0005fc1670 */
[----:B------:R0:W-:Y:S02]  /*43eb0*/  @!P2 STG.E.U8 desc[UR54][R50.64+0x41], R9 ;  /* 0x000041093200a986 */ /* 0x0001e4000c101136 */
[----:B0-----:R-:W-:Y:S02]  /*43ec0*/  FMUL R9, R102, UR51 ;  /* 0x0000003366097c20 */ /* 0x001fe40008400000 */
[----:B------:R-:W2:Y:S03]  /*43ed0*/  LDL.LU R102, [R1+0x618] ;  /* 0x0006180001667983 */ /* 0x000ea60000300800 */
[----:B------:R-:W-:-:S05]  /*43ee0*/  F2FP.SATFINITE.E4M3.F32.PACK_AB_MERGE_C R9, RZ, R9, RZ ;  /* 0x00000009ff09723e */ /* 0x000fca00048070ff */
[----:B------:R3:W-:Y:S02]  /*43ef0*/  @!P6 STG.E.U8 desc[UR54][R12.64+0x40], R9 ;  /* 0x000040090c00e986 */ /* 0x0007e4000c101136 */
[----:B---3--:R-:W-:Y:S02]  /*43f00*/  FMUL R9, R98, UR51 ;  /* 0x0000003362097c20 */ /* 0x008fe40008400000 */
[----:B------:R-:W3:Y:S01]  /*43f10*/  LDL.LU R98, [R1+0x61c] ;  /* 0x00061c0001627983 */ /* 0x000ee20000300800 */
[----:B------:R-:W-:-:S13]  /*43f20*/  ISETP.LT.OR P5, PT, R30, 0x42, !P3 ;  /* 0x000000421e00780c */ /* 0x000fda0005fa1670 */
[----:B------:R-:W0:Y:S01]  /*43f30*/  @!P5 LDC.64 R12, c[0x0][0x5c0] ;  /* 0x00017000ff0cdb82 */ /* 0x000e220000000a00 */
[----:B------:R-:W-:Y:S02]  /*43f40*/  F2FP.SATFINITE.E4M3.F32.PACK_AB_MERGE_C R9, RZ, R9, RZ ;  /* 0x00000009ff09723e */ /* 0x000fe400048070ff */
[----:B------:R-:W-:Y:S02]  /*43f50*/  LOP3.LUT P4, RZ, R0, 0x1000000, RZ, 0xc0, !PT ;  /* 0x0100000000ff7812 */ /* 0x000fe4000788c0ff */
        /* <DEDUP_REMOVED lines=16> */
[C---:B------:R-:W-:Y:S02]  /*44060*/  ISETP.LT.OR P6, PT, R30.reuse, 0x49, !P3 ;  /* 0x000000491e00780c */ /* 0x040fe40005fc1670 */
[----:B------:R-:W-:Y:S01]  /*44070*/  ISETP.LT.OR P4, PT, R30, 0x4a, !P3 ;  /* 0x0000004a1e00780c */ /* 0x000fe20005f81670 */
[----:B--2---:R-:W-:Y:S01]  /*44080*/  FMUL R9, R99, UR51 ;  /* 0x0000003363097c20 */ /* 0x004fe20008400000 */
[----:B------:R-:W-:Y:S01]  /*44090*/  LOP3.LUT P2, RZ, R0, 0x400000, RZ, 0xc0, !PT ;  /* 0x0040000000ff7812 */ /* 0x000fe2000784c0ff */
[----:B------:R-:W2:Y:S03]  /*440a0*/  LDL.LU R99, [R1+0x628] ;  /* 0x0006280001637983 */ /* 0x000ea60000300800 */
        /* <DEDUP_REMOVED lines=8> */
[----:B0-----:R-:W-:-:S05]  /*44130*/  FMUL R9, R102, UR51 ;  /* 0x0000003366097c20 */ /* 0x001fca0008400000 */
[----:B------:R-:W-:-:S05]  /*44140*/  F2FP.SATFINITE.E4M3.F32.PACK_AB_MERGE_C R9, RZ, R9, RZ ;  /* 0x00000009ff09723e */ /* 0x000fca00048070ff */
[----:B------:R3:W-:Y:S02]  /*44150*/  @!P2 STG.E.U8 desc[UR54][R60.64+0x50], R9 ;  /* 0x000050093c00a986 */ /* 0x0007e4000c101136 */
[----:B---3--:R-:W-:Y:S02]  /*44160*/  FMUL R9, R98, UR51 ;  /* 0x0000003362097c20 */ /* 0x008fe40008400000 */
[----:B------:R-:W3:Y:S01]  /*44170*/  LDL.LU R98, [R1+0x62c] ;  /* 0x00062c0001627983 */ /* 0x000ee20000300800 */
[C---:B------:R-:W-:Y:S02]  /*44180*/  LOP3.LUT P4, RZ, R5.reuse, 0x2000000, RZ, 0xc0, !PT ;  /* 0x0200000005ff7812 */ /* 0x040fe4000788c0ff */
[----:B------:R-:W-:Y:S01]  /*44190*/  LOP3.LUT P6, RZ, R0, 0x200000, RZ, 0xc0, !PT ;  /* 0x0020000000ff7812 */ /* 0x000fe200078cc0ff */
[----:B------:R-:W3:Y:S01]  /*441a0*/  LDL.LU R103, [R1+0x630] ;  /* 0x0006300001677983 */ /* 0x000ee20000300800 */
[----:B------:R-:W-:Y:S02]  /*441b0*/  F2FP.SATFINITE.E4M3.F32.PACK_AB_MERGE_C R9, RZ, R9, RZ ;  /* 0x00000009ff09723e */ /* 0x000fe400048070ff */
[----:B------:R-:W-:Y:S01]  /*441c0*/  LOP3.LUT P5, RZ, R5, 0x4000000, RZ, 0xc0, !PT ;  /* 0x0400000005ff7812 */ /* 0x000fe200078ac0ff */
[----:B------:R-:W3:Y:S06]  /*441d0*/  LDL.LU R102, [R1+0x634] ;  /* 0x0006340001667983 */ /* 0x000eec0000300800 */
[----:B------:R-:W0:Y:S02]  /*441e0*/  @!P4 LDC.64 R12, c[0x0][0x5c0] ;  /* 0x00017000ff0ccb82 */ /* 0x000e240000000a00 */
[----:B------:R4:W-:Y:S01]  /*441f0*/  @!P6 STG.E.U8 desc[UR54][R58.64+0x51], R9 ;  /* 0x000051093a00e986 */ /* 0x0009e2000c101136 */
[----:B0-----:R-:W-:-:S05]  /*44200*/  @!P4 IADD3 R12, P6, R90, R12, RZ ;  /* 0x0000000c5a0cc210 */ /* 0x001fca0007fde0ff */
[----:B------:R-:W-:Y:S01]  /*44210*/  @!P4 IMAD.X R13, R91, 0x1, R13, P6 ;  /* 0x000000015b0dc824 */ /* 0x000fe200030e060d */
[----:B------:R-:W-:Y:S01]  /*44220*/  ISETP.LT.OR P6, PT, R30, 0x51, !P3 ;  /* 0x000000511e00780c */ /* 0x000fe20005fc1670 */
[----:B----4-:R-:W-:Y:S02]  /*44230*/  FMUL R9, R101, UR51 ;  /* 0x0000003365097c20 */ /* 0x010fe40008400000 */
[----:B------:R-:W4:Y:S03]  /*44240*/  LDL.LU R101, [R1+0x638] ;  /* 0x0006380001657983 */ /* 0x000f260000300800 */
[----:B------:R-:W-:-:S07]  /*44250*/  F2FP.SATFINITE.E4M3.F32.PACK_AB_MERGE_C R9, RZ, R9, RZ ;  /* 0x00000009ff09723e */ /* 0x000fce00048070ff */
[----:B------:R0:W-:Y:S02]  /*44260*/  @!P6 STG.E.U8 desc[UR54][R12.64+0x50], R9 ;  /* 0x000050090c00e986 */ /* 0x0001e4000c101136 */
[----:B0-----:R-:W0:Y:S02]  /*44270*/  @!P5 LDC.64 R12, c[0x0][0x5c0] ;  /* 0x00017000ff0cdb82 */ /* 0x001e240000000a00 */
[----:B0-----:R-:W-:Y:S01]  /*44280*/  @!P5 IADD3 R12, P6, R92, R12, RZ ;  /* 0x0000000c5c0cd210 */ /* 0x001fe20007fde0ff */
[----:B-----5:R-:W-:Y:S02]  /*44290*/  FMUL R9, R100, UR51 ;  /* 0x0000003364097c20 */ /* 0x020fe40008400000 */
[----:B------:R-:W5:Y:S02]  /*442a0*/  LDL.LU R100, [R1+0x63c] ;  /* 0x00063c0001647983 */ /* 0x000f640000300800 */
[----:B------:R-:W-:Y:S01]  /*442b0*/  @!P5 IMAD.X R13, R93, 0x1, R13, P6 ;  /* 0x000000015d0dd824 */ /* 0x000fe200030e060d */
[----:B------:R-:W-:-:S05]  /*442c0*/  F2FP.SATFINITE.E4M3.F32.PACK_AB_MERGE_C R9, RZ, R9, RZ ;  /* 0x00000009ff09723e */ /* 0x000fca00048070ff */
[----:B------:R2:W-:Y:S01]  /*442d0*/  @!P5 STG.E.U8 desc[UR54][R12.64+0x51], R9 ;  /* 0x000051090c00d986 */ /* 0x0005e2000c101136 */
[----:B------:R-:W-:Y:S01]  /*442e0*/  LOP3.LUT P5, RZ, R0, 0x100000, RZ, 0xc0, !PT ;  /* 0x0010000000ff7812 */ /* 0x000fe200078ac0ff */
[----:B--2---:R-:W-:Y:S02]  /*442f0*/  FMUL R9, R99, UR51 ;  /* 0x0000003363097c20 */ /* 0x004fe40008400000 */
[----:B------:R-:W2:Y:S03]  /*44300*/  LDL.LU R99, [R1+0x640] ;  /* 0x0006400001637983 */ /* 0x000ea60000300800 */
[----:B------:R-:W-:-:S07]  /*44310*/  F2FP.SATFINITE.E4M3.F32.PACK_AB_MERGE_C R9, RZ, R9, RZ ;  /* 0x00000009ff09723e */ /* 0x000fce00048070ff */
[----:B------:R3:W-:Y:S01]  /*44320*/  @!P5 STG.E.U8 desc[UR54][R62.64+0x58], R9 ;  /* 0x000058093e00d986 */ /* 0x0007e2000c101136 */
[----:B------:R-:W-:-:S13]  /*44330*/  LOP3.LUT P1, RZ, R5, 0x8000000, RZ, 0xc0, !PT ;  /* 0x0800000005ff7812 */ /* 0x000fda000782c0ff */
[----:B------:R-:W0:Y:S01]  /*44340*/  @!P1 LDC.64 R12, c[0x0][0x5c0] ;  /* 0x00017000ff0c9b82 */ /* 0x000e220000000a00 */
[----:B---3--:R-:W-:Y:S02]  /*44350*/  FMUL R9, R98, UR51 ;  /* 0x0000003362097c20 */ /* 0x008fe40008400000 */
[----:B------:R-:W3:Y:S01]  /*44360*/  LDL.LU R98, [R1+0x644] ;  /* 0x0006440001627983 */ /* 0x000ee20000300800 */
[----:B------:R-:W-:Y:S02]  /*44370*/  LOP3.LUT P0, RZ, R5, 0x20000000, RZ, 0xc0, !PT ;  /* 0x2000000005ff7812 */ /* 0x000fe4000780c0ff */
[----:B0-----:R-:W-:-:S05]  /*44380*/  @!P1 IADD3 R18, P5, R94, R12, RZ ;  /* 0x0000000c5e129210 */ /* 0x001fca0007fbe0ff */
[----:B------:R-:W-:Y:S01]  /*44390*/  @!P1 IMAD.X R19, R95, 0x1, R13, P5 ;  /* 0x000000015f139824 */ /* 0x000fe200028e060d */
[----:B------:R-:W-:-:S05]  /*443a0*/  LOP3.LUT P6, RZ, R0, 0x80000, RZ, 0xc0, !PT ;  /* 0x0008000000ff7812 */ /* 0x000fca00078cc0ff */
[----:B------:R-:W0:Y:S01]  /*443b0*/  @!P0 LDC.64 R12, c[0x0][0x5c0] ;  /* 0x00017000ff0c8b82 */ /* 0x000e220000000a00 */
[----:B------:R-:W-:Y:S02]  /*443c0*/  F2FP.SATFINITE.E4M3.F32.PACK_AB_MERGE_C R9, RZ, R9, RZ ;  /* 0x00000009ff09723e */ /* 0x000fe400048070ff */
[----:B------:R-:W-:-:S05]  /*443d0*/  LOP3.LUT P4, RZ, R5, 0x800000, RZ, 0xc0, !PT ;  /* 0x0080000005ff7812 */ /* 0x000fca000788c0ff */
[----:B------:R1:W-:Y:S01]  /*443e0*/  @!P6 STG.E.U8 desc[UR54][R64.64+0x59], R9 ;  /* 0x000059094000e986 */ /* 0x0003e2000c101136 */
[----:B------:R-:W-:Y:S02]  /*443f0*/  ISETP.LT.OR P6, PT, R30, 0x41, !P4 ;  /* 0x000000411e00780c */ /* 0x000fe400067c1670 */
[----:B0-----:R-:W-:-:S05]  /*44400*/  @!P0 IADD3 R20, P5, R96, R12, RZ ;  /* 0x0000000c60148210 */ /* 0x001fca0007fbe0ff */
[----:B------:R-:W-:-:S06]  /*44410*/  @!P0 IMAD.X R21, R97, 0x1, R13, P5 ;  /* 0x0000000161158824 */ /* 0x000fcc00028e060d */
[----:B------:R-:W0:Y:S01]  /*44420*/  @!P6 LDC.64 R12, c[0x0][0x5c0] ;  /* 0x00017000ff0ceb82 */ /* 0x000e220000000a00 */
[----:B------:R-:W-:Y:S02]  /*44430*/  @!P6 IMAD.MOV.U32 R14, RZ, RZ, R24 ;  /* 0x000000ffff0ee224 */ /* 0x000fe400078e0018 */
[----:B------:R-:W-:Y:S02]  /*44440*/  @!P6 IMAD.MOV.U32 R15, RZ, RZ, R31 ;  /* 0x000000ffff0fe224 */ /* 0x000fe400078e001f */
[----:B------:R-:W-:-:S04]  /*44450*/  @!P6 IMAD.WIDE.U32 R14, R10, 0x180, R14 ;  /* 0x000001800a0ee825 */ /* 0x000fc800078e000e */
[----:B-1----:R-:W-:Y:S01]  /*44460*/  @!P6 IMAD R9, R11, 0x180, RZ ;  /* 0x000001800b09e824 */ /* 0x002fe200078e02ff */
[----:B0-----:R-:W-:-:S04]  /*44470*/  @!P6 IADD3 R16, P5, R14, R12, RZ ;  /* 0x0000000c0e10e210 */ /* 0x001fc80007fbe0ff */
[----:B------:R-:W-:Y:S02]  /*44480*/  @!P6 IADD3.X R17, R13, R15, R9, P5, !PT ;  /* 0x0000000f0d11e210 */ /* 0x000fe40002ffe409 */
[----:B------:R-:W-:Y:S01]  /*44490*/  ISETP.LT.OR P5, PT, R30, 0x42, !P4 ;  /* 0x000000421e00780c */ /* 0x000fe200067a1670 */
[----:B------:R-:W-:-:S12]  /*444a0*/  FMUL R9, R103, UR51 ;  /* 0x0000003367097c20 */ /* 0x000fd80008400000 */
        /* <DEDUP_REMOVED lines=11> */
[----:B------:R4:W-:Y:S02]  /*44560*/  @!P0 STG.E.U8 desc[UR54][R20.64+0x59], R9 ;  /* 0x0000590914008986 */ /* 0x0009e4000c101136 */
[----:B----4-:R-:W-:-:S05]  /*44570*/  FMUL R9, R101, UR51 ;  /* 0x0000003365097c20 */ /* 0x010fca0008400000 */
[----:B------:R-:W-:-:S05]  /*44580*/  F2FP.SATFINITE.E4M3.F32.PACK_AB_MERGE_C R9, RZ, R9, RZ ;  /* 0x00000009ff09723e */ /* 0x000fca00048070ff */
[----:B------:R5:W-:Y:S01]  /*44590*/  @!P6 STG.E.U8 desc[UR54][R16.64+0x40], R9 ;  /* 0x000040091000e986 */ /* 0x000be2000c101136 */
[----:B------:R-:W-:Y:S01]  /*445a0*/  LOP3.LUT P6, RZ, R0, 0x40000, RZ, 0xc0, !PT ;  /* 0x0004000000ff7812 */ /* 0x000fe200078cc0ff */
[----:B-----5:R-:W-:-:S05]  /*445b0*/  FMUL R9, R100, UR51 ;  /* 0x0000003364097c20 */ /* 0x020fca0008400000 */
[----:B------:R-:W-:-:S05]  /*445c0*/  F2FP.SATFINITE.E4M3.F32.PACK_AB_MERGE_C R9, RZ, R9, RZ ;  /* 0x00000009ff09723e */ /* 0x000fca00048070ff */
[----:B------:R2:W-:Y:S01]  /*445d0*/  @!P5 STG.E.U8 desc[UR54][R12.64+0x41], R9 ;  /* 0x000041090c00d986 */ /* 0x0005e2000c101136 */
[----:B------:R-:W-:Y:S01]  /*445e0*/  ISETP.LT.OR P5, PT, R30, 0x41, !P6 ;  /* 0x000000411e00780c */ /* 0x000fe200077a1670 */
[----:B------:R-:W-:Y:S01]  /*445f0*/  BSSY B1, `(.L_x_75) ;  /* 0x0000014000017945 */ /* 0x000fe20003800000 */
[C---:B------:R-:W-:Y:S02]  /*44600*/  LOP3.LUT P2, RZ, R5.reuse, 0x1000000, RZ, 0xc0, !PT ;  /* 0x0100000005ff7812 */ /* 0x040fe4000784c0ff */
[C---:B------:R-:W-:Y:S02]  /*44610*/  LOP3.LUT P1, RZ, R5.reuse, 0x400000, RZ, 0xc0, !PT ;  /* 0x0040000005ff7812 */ /* 0x040fe4000782c0ff */
[----:B------:R-:W-:Y:S01]  /*44620*/  LOP3.LUT P0, RZ, R5, 0x200000, RZ, 0xc0, !PT ;  /* 0x0020000005ff7812 */ /* 0x000fe2000780c0ff */
[----:B--2---:R-:W-:-:S05]  /*44630*/  FMUL R12, R99, UR51 ;  /* 0x00000033630c7c20 */ /* 0x004fca0008400000 */
[----:B------:R-:W-:Y:S01]  /*44640*/  F2FP.SATFINITE.E4M3.F32.PACK_AB_MERGE_C R15, RZ, R12, RZ ;  /* 0x0000000cff0f723e */ /* 0x000fe200048070ff */
[----:B---3--:R-:W-:-:S05]  /*44650*/  FMUL R9, R98, UR51 ;  /* 0x0000003362097c20 */ /* 0x008fca0008400000 */
        /* <DEDUP_REMOVED lines=13> */
.L_x_76:
[----:B------:R-:W-:Y:S05]  /*44730*/  BSYNC B1 ;  /* 0x0000000000017941 */ /* 0x000fea0003800000 */
.L_x_75:
        /* <DEDUP_REMOVED lines=15> */
.L_x_78:
[----:B------:R-:W-:Y:S05]  /*44830*/  BSYNC B1 ;  /* 0x0000000000017941 */ /* 0x000fea0003800000 */
.L_x_77:
        /* <DEDUP_REMOVED lines=48> */
.L_x_80:
[----:B------:R-:W-:Y:S05]  /*44b40*/  BSYNC B1 ;  /* 0x0000000000017941 */ /* 0x000fea0003800000 */
.L_x_79:
        /* <DEDUP_REMOVED lines=15> */
.L_x_82:
[----:B------:R-:W-:Y:S05]  /*44c40*/  BSYNC B1 ;  /* 0x0000000000017941 */ /* 0x000fea0003800000 */
.L_x_81:
        /* <DEDUP_REMOVED lines=48> */
.L_x_84:
[----:B------:R-:W-:Y:S05]  /*44f50*/  BSYNC B1 ;  /* 0x0000000000017941 */ /* 0x000fea0003800000 */
.L_x_83:
        /* <DEDUP_REMOVED lines=15> */
.L_x_86:
[----:B------:R-:W-:Y:S05]  /*45050*/  BSYNC B1 ;  /* 0x0000000000017941 */ /* 0x000fea0003800000 */
.L_x_85:
        /* <DEDUP_REMOVED lines=48> */
.L_x_88:
[----:B------:R-:W-:Y:S05]  /*45360*/  BSYNC B1 ;  /* 0x0000000000017941 */ /* 0x000fea0003800000 */
.L_x_87:
        /* <DEDUP_REMOVED lines=15> */
.L_x_90:
[----:B------:R-:W-:Y:S05]  /*45460*/  BSYNC B1 ;  /* 0x0000000000017941 */ /* 0x000fea0003800000 */
.L_x_89:
        /* <DEDUP_REMOVED lines=548> */
[----:B------:R-:W-:Y:S02]  /*476b0*/  LOP3.LUT P4, RZ, R8, 0x2000000, RZ, 0xc0, !PT ;  /* 0x0200000008ff7812 */ /* 0x000fe4000788c0ff */
        /* <DEDUP_REMOVED lines=51> */
[----:B------:R-:W-:Y:S01]  /*479f0*/  F2FP.SATFINITE.E4M3.F32.PACK_AB_MERGE_C R23, RZ, R12, RZ ;  /* 0x0000000cff17723e */ /* 0x000fe200048070ff */
[----:B------:R-:W-:Y:S02]  /*47a00*/  @!P5 IMAD.MOV.U32 R12, RZ, RZ, R24 ;  /* 0x000000ffff0cd224 */ /* 0x000fe400078e0018 */
[----:B------:R-:W-:Y:S02]  /*47a10*/  @!P5 IMAD.MOV.U32 R13, RZ, RZ, R31 ;  /* 0x000000ffff0dd224 */ /* 0x000fe400078e001f */
[----:B------:R-:W-:Y:S01]  /*47a20*/  @!P5 IMAD.WIDE.U32 R12, R10, 0x180, R12 ;  /* 0x000001800a0cd825 */ /* 0x000fe200078e000c */
[----:B------:R1:W-:Y:S03]  /*47a30*/  @!P1 STG.E.U8 desc[UR54][R18.64+0x78], R23 ;  /* 0x0000781712009986 */ /* 0x0003e6000c101136 */
[----:B------:R-:W-:Y:S01]  /*47a40*/  @!P5 IMAD R9, R11, 0x180, RZ ;  /* 0x000001800b09d824 */ /* 0x000fe200078e02ff */
[----:B0-----:R-:W-:-:S04]  /*47a50*/  @!P5 IADD3 R12, P1, R12, R14, RZ ;  /* 0x0000000e0c0cd210 */ /* 0x001fc80007f3e0ff */
[----:B------:R-:W-:Y:S01]  /*47a60*/  @!P5 IADD3.X R13, R15, R13, R9, P1, !PT ;  /* 0x0000000d0f0dd210 */ /* 0x000fe20000ffe409 */
[----:B------:R-:W-:-:S05]  /*47a70*/  FMUL R9, R102, UR51 ;  /* 0x0000003366097c20 */ /* 0x000fca0008400000 */
[----:B------:R-:W-:Y:S01]  /*47a80*/  F2FP.SATFINITE.E4M3.F32.PACK_AB_MERGE_C R27, RZ, R9, RZ ;  /* 0x00000009ff1b723e */ /* 0x000fe200048070ff */
[----:B----4-:R-:W-:-:S05]  /*47a90*/  FMUL R9, R101, UR51 ;  /* 0x0000003365097c20 */ /* 0x010fca0008400000 */
[----:B-1----:R-:W-:Y:S01]  /*47aa0*/  F2FP.SATFINITE.E4M3.F32.PACK_AB_MERGE_C R19, RZ, R9, RZ ;  /* 0x00000009ff13723e */ /* 0x002fe200048070ff */
[----:B-----5:R-:W-:Y:S01]  /*47ab0*/  FMUL R9, R100, UR51 ;  /* 0x0000003364097c20 */ /* 0x020fe20008400000 */
[----:B------:R0:W-:Y:S04]  /*47ac0*/  @!P0 STG.E.U8 desc[UR54][R20.64+0x79], R27 ;  /* 0x0000791b14008986 */ /* 0x0001e8000c101136 */
[----:B------:R-:W-:Y:S01]  /*47ad0*/  F2FP.SATFINITE.E4M3.F32.PACK_AB_MERGE_C R23, RZ, R9, RZ ;  /* 0x00000009ff17723e */ /* 0x000fe200048070ff */
[----:B------:R0:W-:Y:S01]  /*47ae0*/  @!P6 STG.E.U8 desc[UR54][R16.64+0x60], R19 ;  /* 0x000060131000e986 */ /* 0x0001e2000c101136 */
[----:B------:R-:W-:-:S03]  /*47af0*/  LOP3.LUT P6, RZ, R0, 0x40000, RZ, 0xc0, !PT ;  /* 0x0004000000ff7812 */ /* 0x000fc600078cc0ff */
        /* <DEDUP_REMOVED lines=10> */
[----:B0-----:R-:W-:Y:S06]  /*47ba0*/  @P5 BRA `(.L_x_92) ;  /* 0x00000000002c5947 */ /* 0x001fec0003800000 */
[----:B------:R-:W-:Y:S01]  /*47bb0*/  IMAD.MOV.U32 R12, RZ, RZ, R24 ;  /* 0x000000ffff0c7224 */ /* 0x000fe200078e0018 */
[----:B------:R-:W-:Y:S01]  /*47bc0*/  ULDC.64 UR12, c[0x0][0x5c0] ;  /* 0x00017000000c7ab9 */ /* 0x000fe20000000a00 */
[----:B------:R-:W-:Y:S02]  /*47bd0*/  IMAD.MOV.U32 R13, RZ, RZ, R31 ;  /* 0x000000ffff0d7224 */ /* 0x000fe400078e001f */
[----:B------:R-:W-:Y:S02]  /*47be0*/  IMAD R17, R11, 0x180, RZ ;  /* 0x000001800b117824 */ /* 0x000fe400078e02ff */
[----:B------:R-:W-:-:S04]  /*47bf0*/  IMAD.WIDE.U32 R12, R10, 0x180, R12 ;  /* 0x000001800a0c7825 */ /* 0x000fc800078e000c */
[----:B------:R-:W-:Y:S02]  /*47c00*/  IMAD.U32 R19, RZ, RZ, UR12 ;  /* 0x0000000cff137e24 */ /* 0x000fe4000f8e00ff */
[----:B------:R-:W-:Y:S02]  /*47c10*/  IMAD.IADD R17, R13, 0x1, R17 ;  /* 0x000000010d117824 */ /* 0x000fe400078e0211 */
[----:B------:R-:W-:Y:S01]  /*47c20*/  IMAD.U32 R14, RZ, RZ, UR13 ;  /* 0x0000000dff0e7e24 */ /* 0x000fe2000f8e00ff */
[----:B------:R-:W-:-:S04]  /*47c30*/  IADD3 R12, P5, P6, R12, UR8, R19 ;  /* 0x000000080c0c7c10 */ /* 0x000fc8000febe013 */
[----:B------:R-:W-:-:S05]  /*47c40*/  IADD3.X R13, R17, UR7, R14, P5, P6 ;  /* 0x00000007110d7c10 */ /* 0x000fca000afec40e */
[----:B------:R0:W-:Y:S04]  /*47c50*/  STG.E.U8 desc[UR54][R12.64+0x60], R15 ;  /* 0x0000600f0c007986 */ /* 0x0001e8000c101136 */
.L_x_92:
[----:B------:R-:W-:Y:S05]  /*47c60*/  BSYNC B1 ;  /* 0x0000000000017941 */ /* 0x000fea0003800000 */
.L_x_91:
[----:B------:R-:W-:Y:S01]  /*47c70*/  LOP3.LUT P5, RZ, R0, 0x40000, RZ, 0xc0, !PT ;  /* 0x0004000000ff7812 */ /* 0x000fe200078ac0ff */
[----:B------:R-:W-:Y:S03]  /*47c80*/  BSSY B1, `(.L_x_93) ;  /* 0x000000e000017945 */ /* 0x000fe60003800000 */
[----:B------:R-:W-:-:S13]  /*47c90*/  ISETP.LT.OR P5, PT, R30, 0x62, !P5 ;  /* 0x000000621e00780c */ /* 0x000fda0006fa1670 */
[----:B------:R-:W-:Y:S05]  /*47ca0*/  @P5 BRA `(.L_x_94) ;  /* 0x00000000002c5947 */ /* 0x000fea0003800000 */
[----:B0-----:R-:W-:Y:S01]  /*47cb0*/  IMAD.MOV.U32 R12, RZ, RZ, R24 ;  /* 0x000000ffff0c7224 */ /* 0x001fe200078e0018 */
        /* <DEDUP_REMOVED lines=10> */
.L_x_94:
[----:B------:R-:W-:Y:S05]  /*47d60*/  BSYNC B1 ;  /* 0x0000000000017941 */ /* 0x000fea0003800000 */
.L_x_93:
[----:B------:R-:W2:Y:S04]  /*47d70*/  LDL.LU R22, [R1+0x748] ;  /* 0x0007480001167983 */ /* 0x000ea80000300800 */
[----:B------:R-:W3:Y:S04]  /*47d80*/  LDL.LU R19, [R1+0x74c] ;  /* 0x00074c0001137983 */ /* 0x000ee80000300800 */
[----:B------:R-:W4:Y:S04]  /*47d90*/  LDL.LU R21, [R1+0x750] ;  /* 0x0007500001157983 */ /* 0x000f280000300800 */
[----:B------:R-:W5:Y:S01]  /*47da0*/  LDL.LU R20, [R1+0x754] ;  /* 0x0007540001147983 */ /* 0x000f620000300800 */
[----:B------:R-:W-:Y:S01]  /*47db0*/  ISETP.LT.OR P6, PT, R30, 0x69, !P4 ;  /* 0x000000691e00780c */ /* 0x000fe200067c1670 */
[----:B------:R-:W-:Y:S01]  /*47dc0*/  BSSY B1, `(.L_x_95) ;  /* 0x000002a000017945 */ /* 0x000fe20003800000 */
[----:B-1----:R-:W-:-:S11]  /*47dd0*/  P2R R9, PR, RZ, 0x1 ;  /* 0x00000001ff097803 */ /* 0x002fd60000000000 */
[----:B0-----:R-:W0:Y:S01]  /*47de0*/  @!P6 LDC.64 R12, c[0x0][0x5c0] ;  /* 0x00017000ff0ceb82 */ /* 0x001e220000000a00 */
        /* <DEDUP_REMOVED lines=14> */
[----:B------:R-:W-:Y:S01]  /*47ed0*/  ISETP.NE.AND P0, PT, R9, RZ, PT ;  /* 0x000000ff0900720c */ /* 0x000fe20003f05270 */
[----:B--2---:R-:W-:-:S05]  /*47ee0*/  FMUL R9, R22, UR51 ;  /* 0x0000003316097c20 */ /* 0x004fca0008400000 */
[----:B------:R-:W-:Y:S01]  /*47ef0*/  F2FP.SATFINITE.E4M3.F32.PACK_AB_MERGE_C R15, RZ, R9, RZ ;  /* 0x00000009ff0f723e */ /* 0x000fe200048070ff */
[----:B---3--:R-:W-:-:S04]  /*47f00*/  FMUL R9, R19, UR51 ;  /* 0x0000003313097c20 */ /* 0x008fc80008400000 */
[----:B------:R0:W-:Y:S01]  /*47f10*/  @!P6 STG.E.U8 desc[UR54][R16.64+0x68], R15 ;  /* 0x0000680f1000e986 */ /* 0x0001e2000c101136 */
[----:B------:R-:W-:Y:S01]  /*47f20*/  F2FP.SATFINITE.E4M3.F32.PACK_AB_MERGE_C R19, RZ, R9, RZ ;  /* 0x00000009ff13723e */ /* 0x000fe200048070ff */
[----:B----4-:R-:W-:Y:S01]  /*47f30*/  FMUL R9, R21, UR51 ;  /* 0x0000003315097c20 */ /* 0x010fe20008400000 */
[----:B------:R-:W-:Y:S01]  /*47f40*/  LOP3.LUT P6, RZ, R0, 0x40000, RZ, 0xc0, !PT ;  /* 0x0004000000ff7812 */ /* 0x000fe200078cc0ff */
[----:B-----5:R-:W-:Y:S02]  /*47f50*/  FMUL R14, R20, UR51 ;  /* 0x00000033140e7c20 */ /* 0x020fe40008400000 */
[----:B------:R0:W-:Y:S01]  /*47f60*/  @!P5 STG.E.U8 desc[UR54][R12.64+0x69], R19 ;  /* 0x000069130c00d986 */ /* 0x0001e2000c101136 */
[----:B------:R-:W-:Y:S02]  /*47f70*/  ISETP.LT.OR P5, PT, R30, 0x69, !P6 ;  /* 0x000000691e00780c */ /* 0x000fe400077a1670 */
[----:B------:R-:W-:Y:S02]  /*47f80*/  F2FP.SATFINITE.E4M3.F32.PACK_AB_MERGE_C R21, RZ, R9, RZ ;  /* 0x00000009ff15723e */ /* 0x000fe400048070ff */
[----:B------:R-:W-:-:S09]  /*47f90*/  F2FP.SATFINITE.E4M3.F32.PACK_AB_MERGE_C R9, RZ, R14, RZ ;  /* 0x0000000eff09723e */ /* 0x000fd200048070ff */
[----:B0-----:R-:W-:Y:S05]  /*47fa0*/  @P5 BRA `(.L_x_96) ;  /* 0x00000000002c5947 */ /* 0x001fea0003800000 */
[----:B------:R-:W-:Y:S01]  /*47fb0*/  IMAD.MOV.U32 R12, RZ, RZ, R24 ;  /* 0x000000ffff0c7224 */ /* 0x000fe200078e0018 */
[----:B------:R-:W-:Y:S01]  /*47fc0*/  ULDC.64 UR12, c[0x0][0x5c0] ;  /* 0x00017000000c7ab9 */ /* 0x000fe20000000a00 */
[----:B------:R-:W-:Y:S02]  /*47fd0*/  IMAD.MOV.U32 R13, RZ, RZ, R31 ;  /* 0x000000ffff0d7224 */ /* 0x000fe400078e001f */
[----:B------:R-:W-:Y:S02]  /*47fe0*/  IMAD R15, R11, 0x180, RZ ;  /* 0x000001800b0f7824 */ /* 0x000fe400078e02ff */
[----:B------:R-:W-:-:S04]  /*47ff0*/  IMAD.WIDE.U32 R12, R10, 0x180, R12 ;  /* 0x000001800a0c7825 */ /* 0x000fc800078e000c */
[----:B------:R-:W-:Y:S02]  /*48000*/  IMAD.U32 R17, RZ, RZ, UR12 ;  /* 0x0000000cff117e24 */ /* 0x000fe4000f8e00ff */
[----:B------:R-:W-:Y:S02]  /*48010*/  IMAD.U32 R14, RZ, RZ, UR13 ;  /* 0x0000000dff0e7e24 */ /* 0x000fe4000f8e00ff */
[----:B------:R-:W-:Y:S01]  /*48020*/  IMAD.IADD R15, R13, 0x1, R15 ;  /* 0x000000010d0f7824 */ /* 0x000fe200078e020f */
[----:B------:R-:W-:-:S04]  /*48030*/  IADD3 R12, P5, P6, R12, UR8, R17 ;  /* 0x000000080c0c7c10 */ /* 0x000fc8000febe011 */
[----:B------:R-:W-:-:S05]  /*48040*/  IADD3.X R13, R15, UR7, R14, P5, P6 ;  /* 0x000000070f0d7c10 */ /* 0x000fca000afec40e */
[----:B------:R0:W-:Y:S04]  /*48050*/  STG.E.U8 desc[UR54][R12.64+0x68], R21 ;  /* 0x000068150c007986 */ /* 0x0001e8000c101136 */
.L_x_96:
[----:B------:R-:W-:Y:S05]  /*48060*/  BSYNC B1 ;  /* 0x0000000000017941 */ /* 0x000fea0003800000 */
.L_x_95:
        /* <DEDUP_REMOVED lines=15> */
.L_x_98:
[----:B------:R-:W-:Y:S05]  /*48160*/  BSYNC B1 ;  /* 0x0000000000017941 */ /* 0x000fea0003800000 */
.L_x_97:
[----:B------:R-:W2:Y:S04]  /*48170*/  LDL.LU R22, [R1+0x758] ;  /* 0x0007580001167983 */ /* 0x000ea80000300800 */
[----:B------:R-:W3:Y:S04]  /*48180*/  LDL.LU R19, [R1+0x75c] ;  /* 0x00075c0001137983 */ /* 0x000ee80000300800 */
[----:B0-----:R-:W4:Y:S04]  /*48190*/  LDL.LU R21, [R1+0x760] ;  /* 0x0007600001157983 */ /* 0x001f280000300800 */
[----:B------:R-:W5:Y:S01]  /*481a0*/  LDL.LU R20, [R1+0x764] ;  /* 0x0007640001147983 */ /* 0x000f620000300800 */
[----:B------:R-:W-:Y:S01]  /*481b0*/  ISETP.LT.OR P6, PT, R30, 0x71, !P4 ;  /* 0x000000711e00780c */ /* 0x000fe200067c1670 */
[----:B------:R-:W-:Y:S01]  /*481c0*/  BSSY B1, `(.L_x_99) ;  /* 0x000002a000017945 */ /* 0x000fe20003800000 */
[----:B-1----:R-:W-:-:S11]  /*481d0*/  P2R R9, PR, RZ, 0x1 ;  /* 0x00000001ff097803 */ /* 0x002fd60000000000 */
[----:B------:R-:W0:Y:S01]  /*481e0*/  @!P6 LDC.64 R12, c[0x0][0x5c0] ;  /* 0x00017000ff0ceb82 */ /* 0x000e220000000a00 */
        /* <DEDUP_REMOVED lines=39> */
.L_x_100:
[----:B------:R-:W-:Y:S05]  /*48460*/  BSYNC B1 ;  /* 0x0000000000017941 */ /* 0x000fea0003800000 */
.L_x_99:
        /* <DEDUP_REMOVED lines=15> */
.L_x_102:
[----:B------:R-:W-:Y:S05]  /*48560*/  BSYNC B1 ;  /* 0x0000000000017941 */ /* 0x000fea0003800000 */
.L_x_101:
[----:B------:R-:W2:Y:S04]  /*48570*/  LDL.LU R22, [R1+0x768] ;  /* 0x0007680001167983 */ /* 0x000ea80000300800 */
[----:B------:R-:W3:Y:S04]  /*48580*/  LDL.LU R19, [R1+0x76c] ;  /* 0x00076c0001137983 */ /* 0x000ee80000300800 */
[----:B0-----:R-:W4:Y:S04]  /*48590*/  LDL.LU R21, [R1+0x770] ;  /* 0x0007700001157983 */ /* 0x001f280000300800 */
[----:B------:R-:W5:Y:S01]  /*485a0*/  LDL.LU R20, [R1+0x774] ;  /* 0x0007740001147983 */ /* 0x000f620000300800 */
[----:B------:R-:W-:Y:S01]  /*485b0*/  ISETP.LT.OR P6, PT, R30, 0x79, !P4 ;  /* 0x000000791e00780c */ /* 0x000fe200067c1670 */
[----:B------:R-:W-:Y:S01]  /*485c0*/  BSSY B1, `(.L_x_103) ;  /* 0x000002a000017945 */ /* 0x000fe20003800000 */
[----:B------:R-:W-:-:S11]  /*485d0*/  P2R R18, PR, RZ, 0x1 ;  /* 0x00000001ff127803 */ /* 0x000fd60000000000 */
[----:B-1----:R-:W0:Y:S01]  /*485e0*/  @!P6 LDC.64 R12, c[0x0][0x5c0] ;  /* 0x00017000ff0ceb82 */ /* 0x002e220000000a00 */
        /* <DEDUP_REMOVED lines=39> */
.L_x_104:
[----:B------:R-:W-:Y:S05]  /*48860*/  BSYNC B1 ;  /* 0x0000000000017941 */ /* 0x000fea0003800000 */
.L_x_103:
        /* <DEDUP_REMOVED lines=15> */
.L_x_106:
[----:B------:R-:W-:Y:S05]  /*48960*/  BSYNC B1 ;  /* 0x0000000000017941 */ /* 0x000fea0003800000 */
.L_x_105:
[----:B------:R-:W-:Y:S01]  /*48970*/  LOP3.LUT R3, R3, 0xff7fffff, RZ, 0xc0, !PT ;  /* 0xff7fffff03037812 */ /* 0x000fe200078ec0ff */
[----:B------:R-:W2:Y:S03]  /*48980*/  LDL.LU R98, [R1+0x778] ;  /* 0x0007780001627983 */ /* 0x000ea60000300800 */
[----:B------:R-:W-:Y:S02]  /*48990*/  @P4 LOP3.LUT R3, R3, 0x800000, RZ, 0xfc, !PT ;  /* 0x0080000003034812 */ /* 0x000fe400078efcff */
[----:B0-----:R-:W-:Y:S02]  /*489a0*/  P2R R9, PR, RZ, 0x8 ;  /* 0x00000008ff097803 */ /* 0x001fe40000000000 */
[----:B------:R-:W-:Y:S01]  /*489b0*/  LOP3.LUT R2, R2, 0xfffffbff, RZ, 0xc0, !PT ;  /* 0xfffffbff02027812 */ /* 0x000fe200078ec0ff */
[----:B------:R-:W-:Y:S01]  /*489c0*/  IMAD.U32 R66, RZ, RZ, UR8 ;  /* 0x00000008ff427e24 */ /* 0x000fe2000f8e00ff */
[----:B------:R-:W-:Y:S01]  /*489d0*/  LOP3.LUT P4, RZ, R0, 0x8000, RZ, 0xc0, !PT ;  /* 0x0000800000ff7812 */ /* 0x000fe2000788c0ff */
[----:B------:R-:W-:Y:S01]  /*489e0*/  IMAD.U32 R67, RZ, RZ, UR7 ;  /* 0x00000007ff437e24 */ /* 0x000fe2000f8e00ff */
[----:B------:R-:W3:Y:S02]  /*489f0*/  LDL.LU R99, [R1+0x77c] ;  /* 0x00077c0001637983 */ /* 0x000ee40000300800 */
[----:B------:R-:W-:-:S02]  /*48a00*/  ISETP.LT.OR P3, PT, R30, 0x81, !P4 ;  /* 0x000000811e00780c */ /* 0x000fc40006761670 */
[----:B------:R-:W-:Y:S01]  /*48a10*/  LOP3.LUT R0, R0, 0x7fffffff, RZ, 0xc0, !PT ;  /* 0x7fffffff00007812 */ /* 0x000fe200078ec0ff */
[----:B------:R-:W-:Y:S01]  /*48a20*/  IMAD.U32 R68, RZ, RZ, UR8 ;  /* 0x00000008ff447e24 */ /* 0x000fe2000f8e00ff */
[----:B------:R-:W-:Y:S01]  /*48a30*/  LOP3.LUT R3, R3, 0xffdfffff, RZ, 0xc0, !PT ;  /* 0xffdfffff03037812 */ /* 0x000fe200078ec0ff */
[----:B------:R-:W-:Y:S01]  /*48a40*/  IMAD.U32 R69, RZ, RZ, UR7 ;  /* 0x00000007ff457e24 */ /* 0x000fe2000f8e00ff */
[----:B------:R-:W4:Y:S07]  /*48a50*/  LDL.LU R102, [R1+0x780] ;  /* 0x0007800001667983 */ /* 0x000f2e0000300800 */
[----:B-1----:R-:W0:Y:S01]  /*48a60*/  @!P3 LDC.64 R12, c[0x0][0x5c0] ;  /* 0x00017000ff0cbb82 */ /* 0x002e220000000a00 */
        /* <DEDUP_REMOVED lines=16> */
[----:B------:R-:W-:-:S02]  /*48b70*/  IMAD.U32 R77, RZ, RZ, UR7 ;  /* 0x00000007ff4d7e24 */ /* 0x000fc4000f8e00ff */
[----:B------:R-:W-:Y:S01]  /*48b80*/  IMAD.U32 R78, RZ, RZ, UR8 ;  /* 0x00000008ff4e7e24 */ /* 0x000fe2000f8e00ff */
[----:B------:R-:W-:Y:S01]  /*48b90*/  @P1 LOP3.LUT R3, R3, 0x400000, RZ, 0xfc, !PT ;  /* 0x0040000003031812 */ /* 0x000fe200078efcff */
[----:B------:R-:W-:Y:S02]  /*48ba0*/  IMAD.U32 R79, RZ, RZ, UR7 ;  /* 0x00000007ff4f7e24 */ /* 0x000fe4000f8e00ff */
        /* <DEDUP_REMOVED lines=25> */
[----:B------:R-:W-:-:S02]  /*48d40*/  IMAD.U32 R96, RZ, RZ, UR8 ;  /* 0x00000008ff607e24 */ /* 0x000fc4000f8e00ff */
[----:B------:R-:W-:-:S08]  /*48d50*/  IMAD.U32 R97, RZ, RZ, UR7 ;  /* 0x00000007ff617e24 */ /* 0x000fd0000f8e00ff */
        /* <DEDUP_REMOVED lines=33> */
[----:B------:R-:W-:Y:S01]  /*48f70*/  ISETP.NE.AND P3, PT, R9, RZ, PT ;  /* 0x000000ff0900720c */ /* 0x000fe20003f65270 */
[----:B--2---:R-:W-:Y:S02]  /*48f80*/  FMUL R9, R98, UR51 ;  /* 0x0000003362097c20 */ /* 0x004fe40008400000 */
[----:B------:R-:W2:Y:S01]  /*48f90*/  LDL.LU R98, [R1+0x78c] ;  /* 0x00078c0001627983 */ /* 0x000ea20000300800 */
[----:B0-----:R-:W-:-:S03]  /*48fa0*/  @!P4 IADD3 R36, P5, P6, R24, UR8, R12 ;  /* 0x000000081824cc10 */ /* 0x001fc6000febe00c */
[----:B------:R-:W2:Y:S01]  /*48fb0*/  LDL.LU R103, [R1+0x790] ;  /* 0x0007900001677983 */ /* 0x000ea20000300800 */
        /* <DEDUP_REMOVED lines=185> */
[----:B------:R4:W-:Y:S02]  /*49b50*/  @!P6 STG.E.U8 desc[UR54][R12.64+0x81], R9 ;  /* 0x000081090c00e986 */ /* 0x0009e4000c101136 */
[----:B----4-:R-:W-:Y:S02]  /*49b60*/  FMUL R9, R102, UR51 ;  /* 0x0000003366097c20 */ /* 0x010fe40008400000 */
[----:B------:R-:W4:Y:S01]  /*49b70*/  LDL.LU R102, [R1+0x798] ;  /* 0x0007980001667983 */ /* 0x000f220000300800 */
[----:B------:R-:W-:Y:S02]  /*49b80*/  ISETP.LT.OR P6, PT, R30, 0x89, !P0 ;  /* 0x000000891e00780c */ /* 0x000fe400047c1670 */
[----:B------:R-:W-:-:S11]  /*49b90*/  F2FP.SATFINITE.E4M3.F32.PACK_AB_MERGE_C R9, RZ, R9, RZ ;  /* 0x00000009ff09723e */ /* 0x000fd600048070ff */
[----:B------:R-:W0:Y:S01]  /*49ba0*/  @!P6 LDC.64 R12, c[0x0][0x5c0] ;  /* 0x00017000ff0ceb82 */ /* 0x000e220000000a00 */
[----:B------:R5:W-:Y:S02]  /*49bb0*/  @!P5 STG.E.U8 desc[UR54][R16.64+0x80], R9 ;  /* 0x000080091000d986 */ /* 0x000be4000c101136 */
[----:B-----5:R-:W-:Y:S02]  /*49bc0*/  FMUL R9, R101, UR51 ;  /* 0x0000003365097c20 */ /* 0x020fe40008400000 */
[----:B------:R-:W5:Y:S03]  /*49bd0*/  LDL.LU R101, [R1+0x79c] ;  /* 0x00079c0001657983 */ /* 0x000f660000300800 */
        /* <DEDUP_REMOVED lines=25> */
[----:B---3--:R-:W-:Y:S02]  /*49d70*/  FMUL R9, R99, UR51 ;  /* 0x0000003363097c20 */ /* 0x008fe40008400000 */
[----:B------:R-:W3:Y:S03]  /*49d80*/  LDL.LU R99, [R1+0x7a8] ;  /* 0x0007a80001637983 */ /* 0x000ee60000300800 */
[----:B------:R-:W-:Y:S01]  /*49d90*/  F2FP.SATFINITE.E4M3.F32.PACK_AB_MERGE_C R9, RZ, R9, RZ ;  /* 0x00000009ff09723e */ /* 0x000fe200048070ff */
[----:B------:R-:W3:Y:S04]  /*49da0*/  LDL.LU R103, [R1+0x7ac] ;  /* 0x0007ac0001677983 */ /* 0x000ee80000300800 */
[----:B------:R4:W-:Y:S02]  /*49db0*/  @!P4 STG.E.U8 desc[UR54][R18.64+0x89], R9 ;  /* 0x000089091200c986 */ /* 0x0009e4000c101136 */
[----:B----4-:R-:W-:-:S05]  /*49dc0*/  FMUL R9, R102, UR51 ;  /* 0x0000003366097c20 */ /* 0x010fca0008400000 */
[----:B------:R-:W-:-:S05]  /*49dd0*/  F2FP.SATFINITE.E4M3.F32.PACK_AB_MERGE_C R9, RZ, R9, RZ ;  /* 0x00000009ff09723e */ /* 0x000fca00048070ff */
[----:B------:R0:W-:Y:S01]  /*49de0*/  @!P6 STG.E.U8 desc[UR54][R12.64+0x90], R9 ;  /* 0x000090090c00e986 */ /* 0x0001e2000c101136 */
[----:B------:R-:W-:-:S13]  /*49df0*/  ISETP.LT.OR P6, PT, R30, 0x92, !P0 ;  /* 0x000000921e00780c */ /* 0x000fda00047c1670 */
[----:B0-----:R-:W0:Y:S01]  /*49e00*/  @!P6 LDC.64 R12, c[0x0][0x5c0] ;  /* 0x00017000ff0ceb82 */ /* 0x001e220000000a00 */
[----:B-----5:R-:W-:Y:S02]  /*49e10*/  FMUL R9, R101, UR51 ;  /* 0x0000003365097c20 */ /* 0x020fe40008400000 */
[----:B------:R-:W4:Y:S03]  /*49e20*/  LDL.LU R101, [R1+0x7b0] ;  /* 0x0007b00001657983 */ /* 0x000f260000300800 */
[----:B------:R-:W-:Y:S02]  /*49e30*/  F2FP.SATFINITE.E4M3.F32.PACK_AB_MERGE_C R9, RZ, R9, RZ ;  /* 0x00000009ff09723e */ /* 0x000fe400048070ff */
[----:B0-----:R-:W-:-:S05]  /*49e40*/  @!P6 IADD3 R12, P1, R24, R12, RZ ;  /* 0x0000000c180ce210 */ /* 0x001fca0007f3e0ff */
[----:B------:R-:W-:-:S05]  /*49e50*/  @!P6 IMAD.X R13, R31, 0x1, R13, P1 ;  /* 0x000000011f0de824 */ /* 0x000fca00008e060d */
[----:B------:R0:W-:Y:S02]  /*49e60*/  @!P6 STG.E.U8 desc[UR54][R12.64+0x91], R9 ;  /* 0x000091090c00e986 */ /* 0x0001e4000c101136 */
[----:B0-----:R-:W-:-:S05]  /*49e70*/  FMUL R9, R100, UR51 ;  /* 0x0000003364097c20 */ /* 0x001fca0008400000 */
[----:B------:R-:W-:-:S05]  /*49e80*/  F2FP.SATFINITE.E4M3.F32.PACK_AB_MERGE_C R9, RZ, R9, RZ ;  /* 0x00000009ff09723e */ /* 0x000fca00048070ff */
[----:B------:R2:W-:Y:S02]  /*49e90*/  @!P5 STG.E.U8 desc[UR54][R32.64+0x90], R9 ;  /* 0x000090092000d986 */ /* 0x0005e4000c101136 */
[----:B--2---:R-:W-:Y:S02]  /*49ea0*/  FMUL R9, R98, UR51 ;  /* 0x0000003362097c20 */ /* 0x004fe40008400000 */
[----:B------:R-:W2:Y:S01]  /*49eb0*/  LDL.LU R98, [R1+0x7b4] ;  /* 0x0007b40001627983 */ /* 0x000ea20000300800 */
[----:B------:R-:W-:Y:S02]  /*49ec0*/  ISETP.LT.OR P6, PT, R30, 0x99, !P0 ;  /* 0x000000991e00780c */ /* 0x000fe400047c1670 */
[C---:B------:R-:W-:Y:S01]  /*49ed0*/  LOP3.LUT P2, RZ, R2.reuse, 0x10, RZ, 0xc0, !PT ;  /* 0x0000001002ff7812 */ /* 0x040fe2000784c0ff */
[----:B------:R-:W5:Y:S01]  /*49ee0*/  LDL.LU R102, [R1+0x7b8] ;  /* 0x0007b80001667983 */ /* 0x000f620000300800 */
[----:B------:R-:W-:Y:S02]  /*49ef0*/  LOP3.LUT P3, RZ, R2, 0x80, RZ, 0xc0, !PT ;  /* 0x0000008002ff7812 */ /* 0x000fe4000786c0ff */
[----:B------:R-:W-:Y:S01]  /*49f00*/  F2FP.SATFINITE.E4M3.F32.PACK_AB_MERGE_C R9, RZ, R9, RZ ;  /* 0x00000009ff09723e */ /* 0x000fe200048070ff */
[----:B------:R-:W5:Y:S06]  /*49f10*/  LDL.LU R100, [R1+0x7bc] ;  /* 0x0007bc0001647983 */ /* 0x000f6c0000300800 */
[----:B------:R-:W0:Y:S01]  /*49f20*/  @!P6 LDC.64 R12, c[0x0][0x5c0] ;  /* 0x00017000ff0ceb82 */ /* 0x000e220000000a00 */
[----:B------:R-:W-:Y:S01]  /*49f30*/  LOP3.LUT R8, R8, 0xfffffffe, RZ, 0xc0, !PT ;  /* 0xfffffffe08087812 */ /* 0x000fe200078ec0ff */
[----:B------:R3:W-:Y:S03]  /*49f40*/  @!P2 STG.E.U8 desc[UR54][R26.64+0x91], R9 ;  /* 0x000091091a00a986 */ /* 0x0007e6000c101136 */
[----:B------:R-:W-:-:S02]  /*49f50*/  @P3 LOP3.LUT R8, R8, 0x1, RZ, 0xfc, !PT ;  /* 0x0000000108083812 */ /* 0x000fc400078efcff */
[----:B0-----:R-:W-:-:S05]  /*49f60*/  @!P6 IADD3 R12, P3, R24, R12, RZ ;  /* 0x0000000c180ce210 */ /* 0x001fca0007f7e0ff */
[----:B------:R-:W-:Y:S01]  /*49f70*/  @!P6 IMAD.X R13, R31, 0x1, R13, P3 ;  /* 0x000000011f0de824 */ /* 0x000fe200018e060d */
[----:B------:R-:W-:Y:S01]  /*49f80*/  LOP3.LUT P3, RZ, R8, 0x1, RZ, 0xc0, !PT ;  /* 0x0000000108ff7812 */ /* 0x000fe2000786c0ff */
[----:B---3--:R-:W-:Y:S02]  /*49f90*/  FMUL R9, R99, UR51 ;  /* 0x0000003363097c20 */ /* 0x008fe40008400000 */
[----:B------:R-:W3:Y:S03]  /*49fa0*/  LDL.LU R99, [R1+0x7c0] ;  /* 0x0007c00001637983 */ /* 0x000ee60000300800 */
        /* <DEDUP_REMOVED lines=9> */
[----:B----4-:R-:W-:Y:S02]  /*4a040*/  FMUL R9, R101, UR51 ;  /* 0x0000003365097c20 */ /* 0x010fe40008400000 */
[----:B------:R-:W4:Y:S03]  /*4a050*/  LDL.LU R101, [R1+0x7c4] ;  /* 0x0007c40001657983 */ /* 0x000f260000300800 */
[----:B------:R-:W-:-:S05]  /*4a060*/  F2FP.SATFINITE.E4M3.F32.PACK_AB_MERGE_C R9, RZ, R9, RZ ;  /* 0x00000009ff09723e */ /* 0x000fca00048070ff */
[----:B------:R2:W-:Y:S02]  /*4a070*/  @!P3 STG.E.U8 desc[UR54][R40.64+0x98], R9 ;  /* 0x000098092800b986 */ /* 0x0005e4000c101136 */
[----:B--2---:R-:W-:Y:S02]  /*4a080*/  FMUL R9, R98, UR51 ;  /* 0x0000003362097c20 */ /* 0x004fe40008400000 */
[----:B------:R-:W2:Y:S01]  /*4a090*/  LDL.LU R98, [R1+0x7c8] ;  /* 0x0007c80001627983 */ /* 0x000ea20000300800 */
[----:B------:R-:W-:Y:S02]  /*4a0a0*/  LOP3.LUT P2, RZ, R0, 0x4000, RZ, 0xc0, !PT ;  /* 0x0000400000ff7812 */ /* 0x000fe4000784c0ff */
[C---:B------:R-:W-:Y:S02]  /*4a0b0*/  LOP3.LUT P4, RZ, R2.reuse, 0x8, RZ, 0xc0, !PT ;  /* 0x0000000802ff7812 */ /* 0x040fe4000788c0ff */
[----:B------:R-:W-:Y:S02]  /*4a0c0*/  F2FP.SATFINITE.E4M3.F32.PACK_AB_MERGE_C R9, RZ, R9, RZ ;  /* 0x00000009ff09723e */ /* 0x000fe400048070ff */
[----:B------:R-:W-:-:S07]  /*4a0d0*/  LOP3.LUT P1, RZ, R2, 0x4, RZ, 0xc0, !PT ;  /* 0x0000000402ff7812 */ /* 0x000fce000782c0ff */
[----:B------:R-:W0:Y:S02]  /*4a0e0*/  @!P2 LDC.64 R12, c[0x0][0x5c0] ;  /* 0x00017000ff0cab82 */ /* 0x000e240000000a00 */
[----:B------:R5:W-:Y:S01]  /*4a0f0*/  @!P4 STG.E.U8 desc[UR54][R36.64+0x99], R9 ;  /* 0x000099092400c986 */ /* 0x000be2000c101136 */
[C---:B------:R-:W-:Y:S02]  /*4a100*/  LOP3.LUT P0, RZ, R2.reuse, 0x1, RZ, 0xc0, !PT ;  /* 0x0000000102ff7812 */ /* 0x040fe4000780c0ff */
[----:B------:R-:W-:Y:S01]  /*4a110*/  LOP3.LUT P5, RZ, R2, 0x2, RZ, 0xc0, !PT ;  /* 0x0000000202ff7812 */ /* 0x000fe200078ac0ff */
[----:B-----5:R-:W-:-:S05]  /*4a120*/  FMUL R9, R102, UR51 ;  /* 0x0000003366097c20 */ /* 0x020fca0008400000 */
[----:B------:R-:W-:-:S05]  /*4a130*/  F2FP.SATFINITE.E4M3.F32.PACK_AB_MERGE_C R9, RZ, R9, RZ ;  /* 0x00000009ff09723e */ /* 0x000fca00048070ff */
[----:B------:R1:W-:Y:S01]  /*4a140*/  @!P1 STG.E.U8 desc[UR54][R28.64+0x80], R9 ;  /* 0x000080091c009986 */ /* 0x0003e2000c101136 */
[----:B------:R-:W-:Y:S01]  /*4a150*/  LOP3.LUT R3, R3, 0x7fffffff, RZ, 0xc0, !PT ;  /* 0x7fffffff03037812 */ /* 0x000fe200078ec0ff */
[----:B-1----:R-:W-:-:S03]  /*4a160*/  FMUL R9, R100, UR51 ;  /* 0x0000003364097c20 */ /* 0x002fc60008400000 */
[----:B------:R-:W-:Y:S01]  /*4a170*/  @P0 LOP3.LUT R3, R3, 0x80000000, RZ, 0xfc, !PT ;  /* 0x8000000003030812 */ /* 0x000fe200078efcff */
[----:B------:R-:W5:Y:S01]  /*4a180*/  LDL.LU R100, [R1+0x7cc] ;  /* 0x0007cc0001647983 */ /* 0x000f620000300800 */
[----:B------:R-:W-:Y:S02]  /*4a190*/  F2FP.SATFINITE.E4M3.F32.PACK_AB_MERGE_C R9, RZ, R9, RZ ;  /* 0x00000009ff09723e */ /* 0x000fe400048070ff */
[----:B------:R-:W-:Y:S02]  /*4a1a0*/  LOP3.LUT P0, RZ, R0, 0x2000, RZ, 0xc0, !PT ;  /* 0x0000200000ff7812 */ /* 0x000fe4000780c0ff */
[----:B0-----:R-:W-:Y:S01]  /*4a1b0*/  @!P2 IADD3 R12, P6, R66, R12, RZ ;  /* 0x0000000c420ca210 */ /* 0x001fe20007fde0ff */
[----:B------:R3:W-:Y:S04]  /*4a1c0*/  @!P5 STG.E.U8 desc[UR54][R22.64+0x81], R9 ;  /* 0x000081091600d986 */ /* 0x0007e8000c101136 */
[----:B------:R-:W-:-:S02]  /*4a1d0*/  @!P2 IMAD.X R13, R67, 0x1, R13, P6 ;  /* 0x00000001430da824 */ /* 0x000fc400030e060d */
[----:B---3--:R-:W-:Y:S02]  /*4a1e0*/  FMUL R9, R99, UR51 ;  /* 0x0000003363097c20 */ /* 0x008fe40008400000 */
[----:B------:R-:W3:Y:S03]  /*4a1f0*/  LDL.LU R99, [R1+0x7d0] ;  /* 0x0007d00001637983 */ /* 0x000ee60000300800 */
[----:B------:R-:W-:Y:S01]  /*4a200*/  F2FP.SATFINITE.E4M3.F32.PACK_AB_MERGE_C R9, RZ, R9, RZ ;  /* 0x00000009ff09723e */ /* 0x000fe200048070ff */
[----:B------:R-:W3:Y:S04]  /*4a210*/  LDL.LU R102, [R1+0x7d4] ;  /* 0x0007d40001667983 */ /* 0x000ee80000300800 */
[----:B------:R0:W-:Y:S02]  /*4a220*/  @!P2 STG.E.U8 desc[UR54][R12.64+0x80], R9 ;  /* 0x000080090c00a986 */ /* 0x0001e4000c101136 */
[----:B0-----:R-:W0:Y:S02]  /*4a230*/  @!P0 LDC.64 R12, c[0x0][0x5c0] ;  /* 0x00017000ff0c8b82 */ /* 0x001e240000000a00 */
[----:B0-----:R-:W-:-:S05]  /*4a240*/  @!P0 IADD3 R12, P6, R68, R12, RZ ;  /* 0x0000000c440c8210 */ /* 0x001fca0007fde0ff */
[----:B------:R-:W-:Y:S01]  /*4a250*/  @!P0 IMAD.X R13, R69, 0x1, R13, P6 ;  /* 0x00000001450d8824 */ /* 0x000fe200030e060d */
[----:B------:R-:W-:Y:S01]  /*4a260*/  LOP3.LUT P6, RZ, R0, 0x2000, RZ, 0xc0, !PT ;  /* 0x0000200000ff7812 */ /* 0x000fe200078cc0ff */
[----:B----4-:R-:W-:Y:S02]  /*4a270*/  FMUL R9, R101, UR51 ;  /* 0x0000003365097c20 */ /* 0x010fe40008400000 */
[----:B------:R-:W4:Y:S03]  /*4a280*/  LDL.LU R101, [R1+0x7d8] ;  /* 0x0007d80001657983 */ /* 0x000f260000300800 */
[----:B------:R-:W-:-:S07]  /*4a290*/  F2FP.SATFINITE.E4M3.F32.PACK_AB_MERGE_C R9, RZ, R9, RZ ;  /* 0x00000009ff09723e */ /* 0x000fce00048070ff */
[----:B------:R2:W-:Y:S02]  /*4a2a0*/  @!P6 STG.E.U8 desc[UR54][R12.64+0x81], R9 ;  /* 0x000081090c00e986 */ /* 0x0005e4000c101136 */
[----:B--2---:R-:W-:Y:S02]  /*4a2b0*/  FMUL R9, R98, UR51 ;  /* 0x0000003362097c20 */ /* 0x004fe40008400000 */
[----:B------:R-:W2:Y:S01]  /*4a2c0*/  LDL.LU R98, [R1+0x7dc] ;  /* 0x0007dc0001627983 */ /* 0x000ea20000300800 */
        /* <DEDUP_REMOVED lines=8> */
[----:B------:R5:W-:Y:S02]  /*4a350*/  @!P0 STG.E.U8 desc[UR54][R38.64+0x88], R9 ;  /* 0x0000880926008986 */ /* 0x000be4000c101136 */
[----:B-----5:R-:W-:Y:S02]  /*4a360*/  FMUL R9, R100, UR51 ;  /* 0x0000003364097c20 */ /* 0x020fe40008400000 */
[----:B------:R-:W5:Y:S03]  /*4a370*/  LDL.LU R100, [R1+0x7e0] ;  /* 0x0007e00001647983 */ /* 0x000f660000300800 */
[----:B------:R-:W-:Y:S02]  /*4a380*/  F2FP.SATFINITE.E4M3.F32.PACK_AB_MERGE_C R9, RZ, R9, RZ ;  /* 0x00000009ff09723e */ /* 0x000fe400048070ff */
[----:B0-----:R-:W-:-:S03]  /*4a390*/  @!P4 IADD3 R12, P6, R70, R12, RZ ;  /* 0x0000000c460cc210 */ /* 0x001fc60007fde0ff */
[----:B------:R3:W-:Y:S02]  /*4a3a0*/  @!P3 STG.E.U8 desc[UR54][R34.64+0x89], R9 ;  /* 0x000089092200b986 */ /* 0x0007e4000c101136 */
[----:B------:R-:W-:Y:S02]  /*4a3b0*/  @!P4 IMAD.X R13, R71, 0x1, R13, P6 ;  /* 0x00000001470dc824 */ /* 0x000fe400030e060d */
[----:B---3--:R-:W-:Y:S02]  /*4a3c0*/  FMUL R9, R99, UR51 ;  /* 0x0000003363097c20 */ /* 0x008fe40008400000 */
[----:B------:R-:W3:Y:S03]  /*4a3d0*/  LDL.LU R99, [R1+0x7e4] ;  /* 0x0007e40001637983 */ /* 0x000ee60000300800 */
[----:B------:R-:W-:Y:S01]  /*4a3e0*/  F2FP.SATFINITE.E4M3.F32.PACK_AB_MERGE_C R9, RZ, R9, RZ ;  /* 0x00000009ff09723e */ /* 0x000fe200048070ff */
[----:B------:R-:W3:Y:S04]  /*4a3f0*/  LDL.LU R103, [R1+0x7e8] ;  /* 0x0007e80001677983 */ /* 0x000ee80000300800 */
[----:B------:R0:W-:Y:S02]  /*4a400*/  @!P4 STG.E.U8 desc[UR54][R12.64+0x88], R9 ;  /* 0x000088090c00c986 */ /* 0x0001e4000c101136 */
[----:B0-----:R-:W-:-:S02]  /*4a410*/  FMUL R9, R102, UR51 ;  /* 0x0000003366097c20 */ /* 0x001fc40008400000 */
[----:B------:R-:W3:Y:S01]  /*4a420*/  LDL.LU R102, [R1+0x7ec] ;  /* 0x0007ec0001667983 */ /* 0x000ee20000300800 */
[----:B----4-:R-:W-:-:S05]  /*4a430*/  FMUL R14, R101, UR51 ;  /* 0x00000033650e7c20 */ /* 0x010fca0008400000 */
[----:B------:R-:W-:Y:S01]  /*4a440*/  F2FP.SATFINITE.E4M3.F32.PACK_AB_MERGE_C R15, RZ, R14, RZ ;  /* 0x0000000eff0f723e */ /* 0x000fe200048070ff */
[----:B--2---:R-:W-:Y:S02]  /*4a450*/  FMUL R14, R98, UR51 ;  /* 0x00000033620e7c20 */ /* 0x004fe40008400000 */
[----:B------:R-:W2:Y:S01]  /*4a460*/  LDL.LU R98, [R1+0x7f0] ;  /* 0x0007f00001627983 */ /* 0x000ea20000300800 */
[C---:B------:R-:W-:Y:S02]  /*4a470*/  LOP3.LUT P1, RZ, R0.reuse, 0x400, RZ, 0xc0, !PT ;  /* 0x0000040000ff7812 */ /* 0x040fe4000782c0ff */
[----:B------:R-:W-:Y:S01]  /*4a480*/  LOP3.LUT P2, RZ, R0, 0x200, RZ, 0xc0, !PT ;  /* 0x0000020000ff7812 */ /* 0x000fe2000784c0ff */
[----:B------:R-:W4:Y:S10]  /*4a490*/  LDL.LU R101, [R1+0x7f4] ;  /* 0x0007f40001657983 */ /* 0x000f340000300800 */
[----:B------:R-:W0:Y:S01]  /*4a4a0*/  @!P1 LDC.64 R12, c[0x0][0x5c0] ;  /* 0x00017000ff0c9b82 */ /* 0x000e220000000a00 */
[----:B------:R-:W-:-:S02]  /*4a4b0*/  F2FP.SATFINITE.E4M3.F32.PACK_AB_MERGE_C R9, RZ, R9, RZ ;  /* 0x00000009ff09723e */ /* 0x000fc400048070ff */
[----:B0-----:R-:W-:-:S05]  /*4a4c0*/  @!P1 IADD3 R12, P6, R72, R12, RZ ;  /* 0x0000000c480c9210 */ /* 0x001fca0007fde0ff */
[----:B------:R-:W-:Y:S01]  /*4a4d0*/  @!P1 IMAD.X R13, R73, 0x1, R13, P6 ;  /* 0x00000001490d9824 */ /* 0x000fe200030e060d */
[----:B------:R-:W-:Y:S02]  /*4a4e0*/  LOP3.LUT P6, RZ, R0, 0x400, RZ, 0xc0, !PT ;  /* 0x0000040000ff7812 */ /* 0x000fe400078cc0ff */
[----:B------:R-:W-:-:S11]  /*4a4f0*/  LOP3.LUT P1, RZ, R3, 0x40000000, RZ, 0xc0, !PT ;  /* 0x4000000003ff7812 */ /* 0x000fd6000782c0ff */
[----:B------:R0:W-:Y:S01]  /*4a500*/  @!P6 STG.E.U8 desc[UR54][R12.64+0x89], R9 ;  /* 0x000089090c00e986 */ /* 0x0001e2000c101136 */
[----:B------:R-:W-:Y:S01]  /*4a510*/  F2FP.SATFINITE.E4M3.F32.PACK_AB_MERGE_C R17, RZ, R14, RZ ;  /* 0x0000000eff11723e */ /* 0x000fe200048070ff */
[----:B0-----:R-:W0:Y:S01]  /*4a520*/  @!P2 LDC.64 R12, c[0x0][0x5c0] ;  /* 0x00017000ff0cab82 */ /* 0x001e220000000a00 */
[----:B-----5:R-:W-:Y:S02]  /*4a530*/  FMUL R14, R100, UR51 ;  /* 0x00000033640e7c20 */ /* 0x020fe40008400000 */
[----:B------:R-:W5:Y:S01]  /*4a540*/  LDL.LU R100, [R1+0x7f8] ;  /* 0x0007f80001647983 */ /* 0x000f620000300800 */
[----:B------:R-:W-:-:S03]  /*4a550*/  LOP3.LUT P5, RZ, R0, 0x20000000, RZ, 0xc0, !PT ;  /* 0x2000000000ff7812 */ /* 0x000fc600078ac0ff */
[----:B------:R1:W-:Y:S01]  /*4a560*/  @!P1 STG.E.U8 desc[UR54][R44.64+0x90], R15 ;  /* 0x0000900f2c009986 */ /* 0x0003e2000c101136 */
[----:B------:R-:W-:-:S09]  /*4a570*/  F2FP.SATFINITE.E4M3.F32.PACK_AB_MERGE_C R19, RZ, R14, RZ ;  /* 0x0000000eff13723e */ /* 0x000fd200048070ff */
[----:B------:R1:W-:Y:S01]  /*4a580*/  @!P5 STG.E.U8 desc[UR54][R42.64+0x91], R17 ;  /* 0x000091112a00d986 */ /* 0x0003e2000c101136 */
[----:B0-----:R-:W-:-:S05]  /*4a590*/  @!P2 IADD3 R12, P6, R74, R12, RZ ;  /* 0x0000000c4a0ca210 */ /* 0x001fca0007fde0ff */
[----:B------:R-:W-:-:S05]  /*4a5a0*/  @!P2 IMAD.X R13, R75, 0x1, R13, P6 ;  /* 0x000000014b0da824 */ /* 0x000fca00030e060d */
[----:B------:R0:W-:Y:S01]  /*4a5b0*/  @!P2 STG.E.U8 desc[UR54][R12.64+0x90], R19 ;  /* 0x000090130c00a986 */ /* 0x0001e2000c101136 */
[----:B---3--:R-:W-:-:S03]  /*4a5c0*/  FMUL R9, R99, UR51 ;  /* 0x0000003363097c20 */ /* 0x008fc60008400000 */
[----:B------:R-:W3:Y:S02]  /*4a5d0*/  LDL.LU R99, [R1+0x7fc] ;  /* 0x0007fc0001637983 */ /* 0x000ee40000300800 */
[----:B-1----:R-:W-:Y:S01]  /*4a5e0*/  F2FP.SATFINITE.E4M3.F32.PACK_AB_MERGE_C R15, RZ, R9, RZ ;  /* 0x00000009ff0f723e */ /* 0x002fe200048070ff */
[----:B------:R-:W-:-:S05]  /*4a5f0*/  FMUL R9, R103, UR51 ;  /* 0x0000003367097c20 */ /* 0x000fca0008400000 */
[----:B------:R-:W-:Y:S01]  /*4a600*/  F2FP.SATFINITE.E4M3.F32.PACK_AB_MERGE_C R17, RZ, R9, RZ ;  /* 0x00000009ff11723e */ /* 0x000fe200048070ff */
[----:B------:R-:W-:Y:S02]  /*4a610*/  FMUL R9, R102, UR51 ;  /* 0x0000003366097c20 */ /* 0x000fe40008400000 */
[----:B------:R-:W3:Y:S03]  /*4a620*/  LDL.LU R102, [R1+0x800] ;  /* 0x0008000001667983 */ /* 0x000ee60000300800 */
[----:B0-----:R-:W-:Y:S01]  /*4a630*/  F2FP.SATFINITE.E4M3.F32.PACK_AB_MERGE_C R19, RZ, R9, RZ ;  /* 0x00000009ff13723e */ /* 0x001fe200048070ff */
[----:B--2---:R-:W-:Y:S02]  /*4a640*/  FMUL R9, R98, UR51 ;  /* 0x0000003362097c20 */ /* 0x004fe40008400000 */
[----:B------:R-:W2:Y:S01]  /*4a650*/  LDL.LU R98, [R1+0x804] ;  /* 0x0008040001627983 */ /* 0x000ea20000300800 */
[----:B------:R-:W-:-:S13]  /*4a660*/  LOP3.LUT P0, RZ, R0, 0x80, RZ, 0xc0, !PT ;  /* 0x0000008000ff7812 */ /* 0x000fda000780c0ff */
[----:B------:R-:W0:Y:S01]  /*4a670*/  @!P0 LDC.64 R12, c[0x0][0x5c0] ;  /* 0x00017000ff0c8b82 */ /* 0x000e220000000a00 */
[----:B------:R-:W-:Y:S02]  /*4a680*/  LOP3.LUT P3, RZ, R0, 0x40, RZ, 0xc0, !PT ;  /* 0x0000004000ff7812 */ /* 0x000fe4000786c0ff */
[----:B0-----:R-:W-:-:S05]  /*4a690*/  @!P0 IADD3 R12, P6, R76, R12, RZ ;  /* 0x0000000c4c0c8210 */ /* 0x001fca0007fde0ff */
[----:B------:R-:W-:-:S05]  /*4a6a0*/  @!P0 IMAD.X R13, R77, 0x1, R13, P6 ;  /* 0x000000014d0d8824 */ /* 0x000fca00030e060d */
[----:B------:R0:W-:Y:S01]  /*4a6b0*/  @!P0 STG.E.U8 desc[UR54][R12.64+0x91], R15 ;  /* 0x0000910f0c008986 */ /* 0x0001e2000c101136 */
[C---:B------:R-:W-:Y:S01]  /*4a6c0*/  LOP3.LUT P6, RZ, R0.reuse, 0x10000000, RZ, 0xc0, !PT ;  /* 0x1000000000ff7812 */ /* 0x040fe200078cc0ff */
[----:B0-----:R-:W0:Y:S01]  /*4a6d0*/  @!P3 LDC.64 R12, c[0x0][0x5c0] ;  /* 0x00017000ff0cbb82 */ /* 0x001e220000000a00 */
[----:B------:R-:W-:-:S11]  /*4a6e0*/  LOP3.LUT P4, RZ, R0, 0x8000000, RZ, 0xc0, !PT ;  /* 0x0800000000ff7812 */ /* 0x000fd6000788c0ff */
[----:B------:R1:W-:Y:S01]  /*4a6f0*/  @!P6 STG.E.U8 desc[UR54][R48.64+0x98], R17 ;  /* 0x000098113000e986 */ /* 0x0003e2000c101136 */
[----:B------:R-:W-:Y:S02]  /*4a700*/  LOP3.LUT P1, RZ, R0, 0x20, RZ, 0xc0, !PT ;  /* 0x0000002000ff7812 */ /* 0x000fe4000782c0ff */
[----:B------:R-:W-:Y:S01]  /*4a710*/  F2FP.SATFINITE.E4M3.F32.PACK_AB_MERGE_C R15, RZ, R9, RZ ;  /* 0x00000009ff0f723e */ /* 0x000fe200048070ff */
[----:B----4-:R-:W-:Y:S02]  /*4a720*/  FMUL R9, R101, UR51 ;  /* 0x0000003365097c20 */ /* 0x010fe40008400000 */
[----:B------:R-:W4:Y:S04]  /*4a730*/  LDL.LU R101, [R1+0x808] ;  /* 0x0008080001657983 */ /* 0x000f280000300800 */
[----:B------:R-:W-:Y:S01]  /*4a740*/  @!P4 STG.E.U8 desc[UR54][R46.64+0x99], R19 ;  /* 0x000099132e00c986 */ /* 0x000fe2000c101136 */
[----:B0-----:R-:W-:-:S05]  /*4a750*/  @!P3 IADD3 R12, P6, R78, R12, RZ ;  /* 0x0000000c4e0cb210 */ /* 0x001fca0007fde0ff */
[----:B------:R-:W-:-:S05]  /*4a760*/  @!P3 IMAD.X R13, R79, 0x1, R13, P6 ;  /* 0x000000014f0db824 */ /* 0x000fca00030e060d */
[----:B------:R0:W-:Y:S01]  /*4a770*/  @!P3 STG.E.U8 desc[UR54][R12.64+0x98], R15 ;  /* 0x0000980f0c00b986 */ /* 0x0001e2000c101136 */
[----:B-1----:R-:W-:Y:S01]  /*4a780*/  F2FP.SATFINITE.E4M3.F32.PACK_AB_MERGE_C R17, RZ, R9, RZ ;  /* 0x00000009ff11723e */ /* 0x002fe200048070ff */
[----:B0-----:R-:W0:Y:S01]  /*4a790*/  @!P1 LDC.64 R12, c[0x0][0x5c0] ;  /* 0x00017000ff0c9b82 */ /* 0x001e220000000a00 */
[----:B-----5:R-:W-:Y:S02]  /*4a7a0*/  FMUL R9, R100, UR51 ;  /* 0x0000003364097c20 */ /* 0x020fe40008400000 */
[----:B------:R-:W5:Y:S03]  /*4a7b0*/  LDL.LU R100, [R1+0x80c] ;  /* 0x00080c0001647983 */ /* 0x000f660000300800 */
[----:B------:R-:W-:Y:S02]  /*4a7c0*/  F2FP.SATFINITE.E4M3.F32.PACK_AB_MERGE_C R19, RZ, R9, RZ ;  /* 0x00000009ff13723e */ /* 0x000fe400048070ff */
[----:B0-----:R-:W-:-:S05]  /*4a7d0*/  @!P1 IADD3 R12, P6, R80, R12, RZ ;  /* 0x0000000c500c9210 */ /* 0x001fca0007fde0ff */
[----:B------:R-:W-:-:S05]  /*4a7e0*/  @!P1 IMAD.X R13, R81, 0x1, R13, P6 ;  /* 0x00000001510d9824 */ /* 0x000fca00030e060d */
[----:B------:R0:W-:Y:S01]  /*4a7f0*/  @!P1 STG.E.U8 desc[UR54][R12.64+0x99], R17 ;  /* 0x000099110c009986 */ /* 0x0001e2000c101136 */
[----:B---3--:R-:W-:-:S03]  /*4a800*/  FMUL R9, R99, UR51 ;  /* 0x0000003363097c20 */ /* 0x008fc60008400000 */
[----:B------:R-:W3:Y:S04]  /*4a810*/  LDL.LU R99, [R1+0x810] ;  /* 0x0008100001637983 */ /* 0x000ee80000300800 */
[----:B------:R-:W3:Y:S01]  /*4a820*/  LDL.LU R103, [R1+0x814] ;  /* 0x0008140001677983 */ /* 0x000ee20000300800 */
[----:B------:R-:W-:Y:S01]  /*4a830*/  F2FP.SATFINITE.E4M3.F32.PACK_AB_MERGE_C R15, RZ, R9, RZ ;  /* 0x00000009ff0f723e */ /* 0x000fe200048070ff */
[----:B------:R-:W-:Y:S02]  /*4a840*/  FMUL R9, R102, UR51 ;  /* 0x0000003366097c20 */ /* 0x000fe40008400000 */
[----:B------:R-:W3:Y:S03]  /*4a850*/  LDL.LU R102, [R1+0x818] ;  /* 0x0008180001667983 */ /* 0x000ee60000300800 */
[----:B0-----:R-:W-:Y:S01]  /*4a860*/  F2FP.SATFINITE.E4M3.F32.PACK_AB_MERGE_C R17, RZ, R9, RZ ;  /* 0x00000009ff11723e */ /* 0x001fe200048070ff */
[----:B--2---:R-:W-:-:S02]  /*4a870*/  FMUL R9, R98, UR51 ;  /* 0x0000003362097c20 */ /* 0x004fc40008400000 */
[----:B------:R-:W2:Y:S01]  /*4a880*/  LDL.LU R98, [R1+0x81c] ;  /* 0x00081c0001627983 */ /* 0x000ea20000300800 */
[----:B------:R-:W-:Y:S02]  /*4a890*/  LOP3.LUT P5, RZ, R0, 0x4000000, RZ, 0xc0, !PT ;  /* 0x0400000000ff7812 */ /* 0x000fe400078ac0ff */
[----:B------:R-:W-:-:S11]  /*4a8a0*/  LOP3.LUT P3, RZ, R3, 0x10000000, RZ, 0xc0, !PT ;  /* 0x1000000003ff7812 */ /* 0x000fd6000786c0ff */
[----:B------:R-:W-:Y:S01]  /*4a8b0*/  @!P5 STG.E.U8 desc[UR54][R52.64+0x80], R19 ;  /* 0x000080133400d986 */ /* 0x000fe2000c101136 */
[----:B------:R-:W-:-:S13]  /*4a8c0*/  ISETP.LT.OR P5, PT, R30, 0x81, !P3 ;  /* 0x000000811e00780c */ /* 0x000fda0005fa1670 */
[----:B------:R-:W0:Y:S01]  /*4a8d0*/  @!P5 LDC.64 R12, c[0x0][0x5c0] ;  /* 0x00017000ff0cdb82 */ /* 0x000e220000000a00 */
[----:B------:R-:W-:Y:S02]  /*4a8e0*/  LOP3.LUT P2, RZ, R0, 0x2000000, RZ, 0xc0, !PT ;  /* 0x0200000000ff7812 */ /* 0x000fe4000784c0ff */
[----:B0-----:R-:W-:-:S05]  /*4a8f0*/  @!P5 IADD3 R12, P6, R82, R12, RZ ;  /* 0x0000000c520cd210 */ /* 0x001fca0007fde0ff */
[----:B------:R-:W-:Y:S01]  /*4a900*/  @!P5 IMAD.X R13, R83, 0x1, R13, P6 ;  /* 0x00000001530dd824 */ /* 0x000fe200030e060d */
[C---:B------:R-:W-:Y:S02]  /*4a910*/  ISETP.LT.OR P6, PT, R30.reuse, 0x81, !P3 ;  /* 0x000000811e00780c */ /* 0x040fe40005fc1670 */
[----:B------:R-:W-:-:S03]  /*4a920*/  ISETP.LT.OR P5, PT, R30, 0x82, !P3 ;  /* 0x000000821e00780c */ /* 0x000fc60005fa1670 */
[----:B------:R-:W-:Y:S08]  /*4a930*/  @!P2 STG.E.U8 desc[UR54][R50.64+0x81], R15 ;  /* 0x0000810f3200a986 */ /* 0x000ff0000c101136 */
[----:B------:R0:W-:Y:S02]  /*4a940*/  @!P6 STG.E.U8 desc[UR54][R12.64+0x80], R17 ;  /* 0x000080110c00e986 */ /* 0x0001e4000c101136 */
[----:B0-----:R-:W0:Y:S01]  /*4a950*/  @!P5 LDC.64 R12, c[0x0][0x5c0] ;  /* 0x00017000ff0cdb82 */ /* 0x001e220000000a00 */
[----:B------:R-:W-:Y:S01]  /*4a960*/  F2FP.SATFINITE.E4M3.F32.PACK_AB_MERGE_C R15, RZ, R9, RZ ;  /* 0x00000009ff0f723e */ /* 0x000fe200048070ff */
[----:B----4-:R-:W-:-:S02]  /*4a970*/  FMUL R9, R101, UR51 ;  /* 0x0000003365097c20 */ /* 0x010fc40008400000 */
[----:B------:R-:W4:Y:S03]  /*4a980*/  LDL.LU R101, [R1+0x820] ;  /* 0x0008200001657983 */ /* 0x000f260000300800 */
[----:B------:R-:W-:Y:S02]  /*4a990*/  F2FP.SATFINITE.E4M3.F32.PACK_AB_MERGE_C R19, RZ, R9, RZ ;  /* 0x00000009ff13723e */ /* 0x000fe400048070ff */
[----:B------:R-:W-:Y:S02]  /*4a9a0*/  LOP3.LUT P4, RZ, R0, 0x1000000, RZ, 0xc0, !PT ;  /* 0x0100000000ff7812 */ /* 0x000fe4000788c0ff */
[----:B0-----:R-:W-:Y:S01]  /*4a9b0*/  @!P5 IADD3 R12, P6, R84, R12, RZ ;  /* 0x0000000c540cd210 */ /* 0x001fe20007fde0ff */
[----:B-----5:R-:W-:Y:S02]  /*4a9c0*/  FMUL R9, R100, UR51 ;  /* 0x0000003364097c20 */ /* 0x020fe40008400000 */
[----:B------:R-:W5:Y:S02]  /*4a9d0*/  LDL.LU R100, [R1+0x824] ;  /* 0x0008240001647983 */ /* 0x000f640000300800 */
[----:B------:R-:W-:Y:S01]  /*4a9e0*/  @!P5 IMAD.X R13, R85, 0x1, R13, P6 ;  /* 0x00000001550dd824 */ /* 0x000fe200030e060d */
[----:B------:R-:W-:-:S02]  /*4a9f0*/  LOP3.LUT P6, RZ, R0, 0x800000, RZ, 0xc0, !PT ;  /* 0x0080000000ff7812 */ /* 0x000fc400078cc0ff */
[----:B------:R-:W-:Y:S02]  /*4aa00*/  F2FP.SATFINITE.E4M3.F32.PACK_AB_MERGE_C R17, RZ, R9, RZ ;  /* 0x00000009ff11723e */ /* 0x000fe400048070ff */
[----:B------:R0:W-:Y:S04]  /*4aa10*/  @!P5 STG.E.U8 desc[UR54][R12.64+0x81], R15 ;  /* 0x0000810f0c00d986 */ /* 0x0001e8000c101136 */
[----:B------:R-:W-:Y:S05]  /*4aa20*/  @!P4 STG.E.U8 desc[UR54][R56.64+0x88], R19 ;  /* 0x000088133800c986 */ /* 0x000fea000c101136 */
[----:B------:R1:W-:Y:S01]  /*4aa30*/  @!P6 STG.E.U8 desc[UR54][R54.64+0x89], R17 ;  /* 0x000089113600e986 */ /* 0x0003e2000c101136 */
[----:B---3--:R-:W-:-:S03]  /*4aa40*/  FMUL R9, R99, UR51 ;  /* 0x0000003363097c20 */ /* 0x008fc60008400000 */
[----:B------:R-:W3:Y:S02]  /*4aa50*/  LDL.LU R99, [R1+0x828] ;  /* 0x0008280001637983 */ /* 0x000ee40000300800 */
[----:B0-----:R-:W-:Y:S01]  /*4aa60*/  F2FP.SATFINITE.E4M3.F32.PACK_AB_MERGE_C R15, RZ, R9, RZ ;  /* 0x00000009ff0f723e */ /* 0x001fe200048070ff */
[----:B------:R-:W-:-:S05]  /*4aa70*/  FMUL R9, R103, UR51 ;  /* 0x0000003367097c20 */ /* 0x000fca0008400000 */
[----:B-1----:R-:W-:Y:S01]  /*4aa80*/  F2FP.SATFINITE.E4M3.F32.PACK_AB_MERGE_C R17, RZ, R9, RZ ;  /* 0x00000009ff11723e */ /* 0x002fe200048070ff */
[----:B------:R-:W-:-:S05]  /*4aa90*/  FMUL R9, R102, UR51 ;  /* 0x0000003366097c20 */ /* 0x000fca0008400000 */
[----:B------:R-:W-:Y:S01]  /*4aaa0*/  F2FP.SATFINITE.E4M3.F32.PACK_AB_MERGE_C R19, RZ, R9, RZ ;  /* 0x00000009ff13723e */ /* 0x000fe200048070ff */
[----:B--2---:R-:W-:Y:S02]  /*4aab0*/  FMUL R9, R98, UR51 ;  /* 0x0000003362097c20 */ /* 0x004fe40008400000 */
[----:B------:R-:W2:Y:S01]  /*4aac0*/  LDL.LU R98, [R1+0x82c] ;  /* 0x00082c0001627983 */ /* 0x000ea20000300800 */
[----:B------:R-:W-:-:S03]  /*4aad0*/  ISETP.LT.OR P4, PT, R30, 0x89, !P3 ;  /* 0x000000891e00780c */ /* 0x000fc60005f81670 */
[----:B------:R-:W2:Y:S04]  /*4aae0*/  LDL.LU R103, [R1+0x830] ;  /* 0x0008300001677983 */ /* 0x000ea80000300800 */
[----:B------:R-:W2:Y:S06]  /*4aaf0*/  LDL.LU R102, [R1+0x834] ;  /* 0x0008340001667983 */ /* 0x000eac0000300800 */
[----:B------:R-:W0:Y:S02]  /*4ab00*/  @!P4 LDC.64 R12, c[0x0][0x5c0] ;  /* 0x00017000ff0ccb82 */ /* 0x000e240000000a00 */
[----:B0-----:R-:W-:-:S05]  /*4ab10*/  @!P4 IADD3 R12, P6, R86, R12, RZ ;  /* 0x0000000c560cc210 */ /* 0x001fca0007fde0ff */
[----:B------:R-:W-:Y:S01]  /*4ab20*/  @!P4 IMAD.X R13, R87, 0x1, R13, P6 ;  /* 0x00000001570dc824 */ /* 0x000fe200030e060d */
[C---:B------:R-:W-:Y:S02]  /*4ab30*/  ISETP.LT.OR P6, PT, R30.reuse, 0x89, !P3 ;  /* 0x000000891e00780c */ /* 0x040fe40005fc1670 */
[----:B------:R-:W-:-:S11]  /*4ab40*/  ISETP.LT.OR P4, PT, R30, 0x8a, !P3 ;  /* 0x0000008a1e00780c */ /* 0x000fd60005f81670 */
[----:B------:R0:W-:Y:S02]  /*4ab50*/  @!P6 STG.E.U8 desc[UR54][R12.64+0x88], R15 ;  /* 0x0000880f0c00e986 */ /* 0x0001e4000c101136 */
[----:B0-----:R-:W0:Y:S01]  /*4ab60*/  @!P4 LDC.64 R12, c[0x0][0x5c0] ;  /* 0x00017000ff0ccb82 */ /* 0x001e220000000a00 */
[----:B------:R-:W-:Y:S02]  /*4ab70*/  F2FP.SATFINITE.E4M3.F32.PACK_AB_MERGE_C R15, RZ, R9, RZ ;  /* 0x00000009ff0f723e */ /* 0x000fe400048070ff */
[----:B------:R-:W-:Y:S01]  /*4ab80*/  LOP3.LUT P2, RZ, R0, 0x400000, RZ, 0xc0, !PT ;  /* 0x0040000000ff7812 */ /* 0x000fe2000784c0ff */
[----:B----4-:R-:W-:Y:S02]  /*4ab90*/  FMUL R9, R101, UR51 ;  /* 0x0000003365097c20 */ /* 0x010fe40008400000 */
[----:B------:R-:W4:Y:S01]  /*4aba0*/  LDL.LU R101, [R1+0x838] ;  /* 0x0008380001657983 */ /* 0x000f220000300800 */
[----:B0-----:R-:W-:-:S05]  /*4abb0*/  @!P4 IADD3 R12, P6, R88, R12, RZ ;  /* 0x0000000c580cc210 */ /* 0x001fca0007fde0ff */
[----:B------:R-:W-:Y:S01]  /*4abc0*/  @!P4 IMAD.X R13, R89, 0x1, R13, P6 ;  /* 0x00000001590dc824 */ /* 0x000fe200030e060d */
[----:B------:R-:W-:-:S04]  /*4abd0*/  LOP3.LUT P6, RZ, R0, 0x200000, RZ, 0xc0, !PT ;  /* 0x0020000000ff7812 */ /* 0x000fc800078cc0ff */
[----:B------:R0:W-:Y:S02]  /*4abe0*/  @!P4 STG.E.U8 desc[UR54][R12.64+0x89], R17 ;  /* 0x000089110c00c986 */ /* 0x0001e4000c101136 */
[----:B0-----:R-:W-:Y:S01]  /*4abf0*/  F2FP.SATFINITE.E4M3.F32.PACK_AB_MERGE_C R17, RZ, R9, RZ ;  /* 0x00000009ff11723e */ /* 0x001fe200048070ff */
[----:B-----5:R-:W-:Y:S02]  /*4ac00*/  FMUL R9, R100, UR51 ;  /* 0x0000003364097c20 */ /* 0x020fe40008400000 */
[----:B------:R-:W5:Y:S04]  /*4ac10*/  LDL.LU R100, [R1+0x83c] ;  /* 0x00083c0001647983 */ /* 0x000f680000300800 */
[----:B------:R-:W-:Y:S04]  /*4ac20*/  @!P2 STG.E.U8 desc[UR54][R60.64+0x90], R19 ;  /* 0x000090133c00a986 */ /* 0x000fe8000c101136 */
[----:B------:R0:W-:Y:S02]  /*4ac30*/  @!P6 STG.E.U8 desc[UR54][R58.64+0x91], R15 ;  /* 0x0000910f3a00e986 */ /* 0x0001e4000c101136 */
[----:B0-----:R-:W-:Y:S01]  /*4ac40*/  F2FP.SATFINITE.E4M3.F32.PACK_AB_MERGE_C R15, RZ, R9, RZ ;  /* 0x00000009ff0f723e */ /* 0x001fe200048070ff */
[----:B---3--:R-:W-:-:S02]  /*4ac50*/  FMUL R9, R99, UR51 ;  /* 0x0000003363097c20 */ /* 0x008fc40008400000 */
[----:B------:R-:W3:Y:S03]  /*4ac60*/  LDL.LU R99, [R1+0x840] ;  /* 0x0008400001637983 */ /* 0x000ee60000300800 */
[----:B------:R-:W-:Y:S02]  /*4ac70*/  F2FP.SATFINITE.E4M3.F32.PACK_AB_MERGE_C R23, RZ, R9, RZ ;  /* 0x00000009ff17723e */ /* 0x000fe400048070ff */
[----:B------:R-:W-:-:S13]  /*4ac80*/  LOP3.LUT P4, RZ, R3, 0x2000000, RZ, 0xc0, !PT ;  /* 0x0200000003ff7812 */ /* 0x000fda000788c0ff */
[----:B------:R-:W0:Y:S01]  /*4ac90*/  @!P4 LDC.64 R12, c[0x0][0x5c0] ;  /* 0x00017000ff0ccb82 */ /* 0x000e220000000a00 */
[----:B------:R-:W-:Y:S02]  /*4aca0*/  LOP3.LUT P5, RZ, R3, 0x4000000, RZ, 0xc0, !PT ;  /* 0x0400000003ff7812 */ /* 0x000fe400078ac0ff */
[----:B0-----:R-:W-:-:S05]  /*4acb0*/  @!P4 IADD3 R12, P6, R90, R12, RZ ;  /* 0x0000000c5a0cc210 */ /* 0x001fca0007fde0ff */
[----:B------:R-:W-:Y:S02]  /*4acc0*/  @!P4 IMAD.X R13, R91, 0x1, R13, P6 ;  /* 0x000000015b0dc824 */ /* 0x000fe400030e060d */
[----:B--2---:R-:W-:Y:S02]  /*4acd0*/  FMUL R9, R98, UR51 ;  /* 0x0000003362097c20 */ /* 0x004fe40008400000 */
[----:B------:R-:W2:Y:S01]  /*4ace0*/  LDL.LU R98, [R1+0x844] ;  /* 0x0008440001627983 */ /* 0x000ea20000300800 */
[----:B------:R-:W-:-:S13]  /*4acf0*/  ISETP.LT.OR P6, PT, R30, 0x91, !P3 ;  /* 0x000000911e00780c */ /* 0x000fda0005fc1670 */
[----:B------:R0:W-:Y:S02]  /*4ad00*/  @!P6 STG.E.U8 desc[UR54][R12.64+0x90], R17 ;  /* 0x000090110c00e986 */ /* 0x0001e4000c101136 */
[----:B0-----:R-:W0:Y:S01]  /*4ad10*/  @!P5 LDC.64 R12, c[0x0][0x5c0] ;  /* 0x00017000ff0cdb82 */ /* 0x001e220000000a00 */
[----:B------:R-:W-:Y:S02]  /*4ad20*/  LOP3.LUT P1, RZ, R3, 0x8000000, RZ, 0xc0, !PT ;  /* 0x0800000003ff7812 */ /* 0x000fe4000782c0ff */
[----:B0-----:R-:W-:-:S05]  /*4ad30*/  @!P5 IADD3 R12, P6, R92, R12, RZ ;  /* 0x0000000c5c0cd210 */ /* 0x001fca0007fde0ff */
[----:B------:R-:W-:-:S05]  /*4ad40*/  @!P5 IMAD.X R13, R93, 0x1, R13, P6 ;  /* 0x000000015d0dd824 */ /* 0x000fca00030e060d */
[----:B------:R0:W-:Y:S01]  /*4ad50*/  @!P5 STG.E.U8 desc[UR54][R12.64+0x91], R15 ;  /* 0x0000910f0c00d986 */ /* 0x0001e2000c101136 */
[----:B------:R-:W-:Y:S01]  /*4ad60*/  LOP3.LUT P5, RZ, R0, 0x100000, RZ, 0xc0, !PT ;  /* 0x0010000000ff7812 */ /* 0x000fe200078ac0ff */
[----:B0-----:R-:W0:Y:S01]  /*4ad70*/  @!P1 LDC.64 R12, c[0x0][0x5c0] ;  /* 0x00017000ff0c9b82 */ /* 0x001e220000000a00 */
[----:B------:R-:W-:-:S11]  /*4ad80*/  LOP3.LUT P0, RZ, R3, 0x20000000, RZ, 0xc0, !PT ;  /* 0x2000000003ff7812 */ /* 0x000fd6000780c0ff */
[----:B------:R1:W-:Y:S01]  /*4ad90*/  @!P5 STG.E.U8 desc[UR54][R62.64+0x98], R23 ;  /* 0x000098173e00d986 */ /* 0x0003e2000c101136 */
[----:B------:R-:W-:Y:S02]  /*4ada0*/  LOP3.LUT P6, RZ, R0, 0x80000, RZ, 0xc0, !PT ;  /* 0x0008000000ff7812 */ /* 0x000fe400078cc0ff */
[----:B------:R-:W-:Y:S02]  /*4adb0*/  F2FP.SATFINITE.E4M3.F32.PACK_AB_MERGE_C R27, RZ, R9, RZ ;  /* 0x00000009ff1b723e */ /* 0x000fe400048070ff */
[----:B0-----:R-:W-:-:S05]  /*4adc0*/  @!P1 IADD3 R18, P5, R94, R12, RZ ;  /* 0x0000000c5e129210 */ /* 0x001fca0007fbe0ff */
[----:B------:R-:W-:Y:S02]  /*4add0*/  @!P1 IMAD.X R19, R95, 0x1, R13, P5 ;  /* 0x000000015f139824 */ /* 0x000fe400028e060d */
[----:B------:R-:W0:Y:S01]  /*4ade0*/  @!P0 LDC.64 R12, c[0x0][0x5c0] ;  /* 0x00017000ff0c8b82 */ /* 0x000e220000000a00 */
[----:B------:R-:W-:Y:S01]  /*4adf0*/  LOP3.LUT P4, RZ, R3, 0x800000, RZ, 0xc0, !PT ;  /* 0x0080000003ff7812 */ /* 0x000fe2000788c0ff */
[----:B------:R-:W-:Y:S03]  /*4ae00*/  @!P6 STG.E.U8 desc[UR54][R64.64+0x99], R27 ;  /* 0x0000991b4000e986 */ /* 0x000fe6000c101136 */
[----:B------:R-:W-:Y:S02]  /*4ae10*/  ISETP.LT.OR P6, PT, R30, 0x81, !P4 ;  /* 0x000000811e00780c */ /* 0x000fe400067c1670 */
[----:B0-----:R-:W-:-:S05]  /*4ae20*/  @!P0 IADD3 R20, P5, R96, R12, RZ ;  /* 0x0000000c60148210 */ /* 0x001fca0007fbe0ff */
[----:B------:R-:W-:-:S06]  /*4ae30*/  @!P0 IMAD.X R21, R97, 0x1, R13, P5 ;  /* 0x0000000161158824 */ /* 0x000fcc00028e060d */
[----:B------:R-:W0:Y:S01]  /*4ae40*/  @!P6 LDC.64 R12, c[0x0][0x5c0] ;  /* 0x00017000ff0ceb82 */ /* 0x000e220000000a00 */
[----:B------:R-:W-:Y:S02]  /*4ae50*/  @!P6 IMAD.MOV.U32 R14, RZ, RZ, R24 ;  /* 0x000000ffff0ee224 */ /* 0x000fe400078e0018 */
[----:B------:R-:W-:Y:S02]  /*4ae60*/  @!P6 IMAD.MOV.U32 R15, RZ, RZ, R31 ;  /* 0x000000ffff0fe224 */ /* 0x000fe400078e001f */
[----:B------:R-:W-:-:S04]  /*4ae70*/  @!P6 IMAD.WIDE.U32 R14, R10, 0x180, R14 ;  /* 0x000001800a0ee825 */ /* 0x000fc800078e000e */
[----:B------:R-:W-:Y:S01]  /*4ae80*/  @!P6 IMAD R9, R11, 0x180, RZ ;  /* 0x000001800b09e824 */ /* 0x000fe200078e02ff */
[----:B0-----:R-:W-:-:S04]  /*4ae90*/  @!P6 IADD3 R16, P5, R14, R12, RZ ;  /* 0x0000000c0e10e210 */ /* 0x001fc80007fbe0ff */
[----:B------:R-:W-:Y:S02]  /*4aea0*/  @!P6 IADD3.X R17, R13, R15, R9, P5, !PT ;  /* 0x0000000f0d11e210 */ /* 0x000fe40002ffe409 */
[----:B------:R-:W-:-:S13]  /*4aeb0*/  ISETP.LT.OR P5, PT, R30, 0x82, !P4 ;  /* 0x000000821e00780c */ /* 0x000fda00067a1670 */
[----:B------:R-:W0:Y:S01]  /*4aec0*/  @!P5 LDC.64 R14, c[0x0][0x5c0] ;  /* 0x00017000ff0edb82 */ /* 0x000e220000000a00 */
[----:B------:R-:W-:Y:S01]  /*4aed0*/  FMUL R9, R103, UR51 ;  /* 0x0000003367097c20 */ /* 0x000fe20008400000 */
[----:B------:R-:W-:Y:S02]  /*4aee0*/  @!P5 IMAD.MOV.U32 R12, RZ, RZ, R24 ;  /* 0x000000ffff0cd224 */ /* 0x000fe400078e0018 */
[----:B------:R-:W-:Y:S02]  /*4aef0*/  @!P5 IMAD.MOV.U32 R13, RZ, RZ, R31 ;  /* 0x000000ffff0dd224 */ /* 0x000fe400078e001f */
[----:B-1----:R-:W-:Y:S01]  /*4af00*/  F2FP.SATFINITE.E4M3.F32.PACK_AB_MERGE_C R23, RZ, R9, RZ ;  /* 0x00000009ff17723e */ /* 0x002fe200048070ff */
[----:B------:R-:W-:-:S04]  /*4af10*/  @!P5 IMAD.WIDE.U32 R12, R10, 0x180, R12 ;  /* 0x000001800a0cd825 */ /* 0x000fc800078e000c */
[----:B------:R1:W-:Y:S01]  /*4af20*/  @!P1 STG.E.U8 desc[UR54][R18.64+0x98], R23 ;  /* 0x0000981712009986 */ /* 0x0003e2000c101136 */
        /* <DEDUP_REMOVED lines=14> */
[----:B---3--:R-:W-:Y:S01]  /*4b010*/  FMUL R9, R99, UR51 ;  /* 0x0000003363097c20 */ /* 0x008fe20008400000 */
[----:B------:R-:W-:Y:S01]  /*4b020*/  BSSY B1, `(.L_x_107) ;  /* 0x0000013000017945 */ /* 0x000fe20003800000 */
[C---:B------:R-:W-:Y:S02]  /*4b030*/  LOP3.LUT P2, RZ, R3.reuse, 0x1000000, RZ, 0xc0, !PT ;  /* 0x0100000003ff7812 */ /* 0x040fe4000784c0ff */
[C---:B------:R-:W-:Y:S02]  /*4b040*/  LOP3.LUT P1, RZ, R3.reuse, 0x400000, RZ, 0xc0, !PT ;  /* 0x0040000003ff7812 */ /* 0x040fe4000782c0ff */
[----:B------:R-:W-:Y:S02]  /*4b050*/  LOP3.LUT P0, RZ, R3, 0x200000, RZ, 0xc0, !PT ;  /* 0x0020000003ff7812 */ /* 0x000fe4000780c0ff */
[----:B------:R-:W-:Y:S01]  /*4b060*/  F2FP.SATFINITE.E4M3.F32.PACK_AB_MERGE_C R9, RZ, R9, RZ ;  /* 0x00000009ff09723e */ /* 0x000fe200048070ff */
[----:B--2---:R-:W-:-:S05]  /*4b070*/  FMUL R14, R98, UR51 ;  /* 0x00000033620e7c20 */ /* 0x004fca0008400000 */
        /* <DEDUP_REMOVED lines=13> */
.L_x_108:
[----:B------:R-:W-:Y:S05]  /*4b150*/  BSYNC B1 ;  /* 0x0000000000017941 */ /* 0x000fea0003800000 */
.L_x_107:
        /* <DEDUP_REMOVED lines=15> */
.L_x_110:
[----:B------:R-:W-:Y:S05]  /*4b250*/  BSYNC B1 ;  /* 0x0000000000017941 */ /* 0x000fea0003800000 */
.L_x_109:
[----:B------:R-:W2:Y:S04]  /*4b260*/  LDL.LU R22, [R1+0x848] ;  /* 0x0008480001167983 */ /* 0x000ea80000300800 */
[----:B------:R-:W3:Y:S04]  /*4b270*/  LDL.LU R19, [R1+0x84c] ;  /* 0x00084c0001137983 */ /* 0x000ee80000300800 */
[----:B------:R-:W4:Y:S04]  /*4b280*/  LDL.LU R21, [R1+0x850] ;  /* 0x0008500001157983 */ /* 0x000f280000300800 */
[----:B------:R-:W5:Y:S01]  /*4b290*/  LDL.LU R20, [R1+0x854] ;  /* 0x0008540001147983 */ /* 0x000f620000300800 */
[----:B------:R-:W-:Y:S01]  /*4b2a0*/  ISETP.LT.OR P6, PT, R30, 0x89, !P4 ;  /* 0x000000891e00780c */ /* 0x000fe200067c1670 */
[----:B------:R-:W-:Y:S01]  /*4b2b0*/  BSSY B1, `(.L_x_111) ;  /* 0x000002a000017945 */ /* 0x000fe20003800000 */
[----:B------:R-:W-:-:S11]  /*4b2c0*/  P2R R18, PR, RZ, 0x1 ;  /* 0x00000001ff127803 */ /* 0x000fd60000000000 */
        /* <DEDUP_REMOVED lines=40> */
.L_x_112:
[----:B------:R-:W-:Y:S05]  /*4b550*/  BSYNC B1 ;  /* 0x0000000000017941 */ /* 0x000fea0003800000 */
.L_x_111:
        /* <DEDUP_REMOVED lines=15> */
.L_x_114:
[----:B------:R-:W-:Y:S05]  /*4b650*/  BSYNC B1 ;  /* 0x0000000000017941 */ /* 0x000fea0003800000 */
.L_x_113:
[----:B------:R-:W2:Y:S04]  /*4b660*/  LDL.LU R22, [R1+0x858] ;  /* 0x0008580001167983 */ /* 0x000ea80000300800 */
[----:B------:R-:W3:Y:S04]  /*4b670*/  LDL.LU R19, [R1+0x85c] ;  /* 0x00085c0001137983 */ /* 0x000ee80000300800 */
[----:B-1----:R-:W4:Y:S04]  /*4b680*/  LDL.LU R21, [R1+0x860] ;  /* 0x0008600001157983 */ /* 0x002f280000300800 */
[----:B------:R-:W5:Y:S01]  /*4b690*/  LDL.LU R20, [R1+0x864] ;  /* 0x0008640001147983 */ /* 0x000f620000300800 */
[----:B------:R-:W-:Y:S01]  /*4b6a0*/  ISETP.LT.OR P6, PT, R30, 0x91, !P4 ;  /* 0x000000911e00780c */ /* 0x000fe200067c1670 */
[----:B------:R-:W-:Y:S01]  /*4b6b0*/  BSSY B1, `(.L_x_115) ;  /* 0x000002a000017945 */ /* 0x000fe20003800000 */
[----:B------:R-:W-:-:S11]  /*4b6c0*/  P2R R18, PR, RZ, 0x1 ;  /* 0x00000001ff127803 */ /* 0x000fd60000000000 */
        /* <DEDUP_REMOVED lines=40> */
.L_x_116:
[----:B------:R-:W-:Y:S05]  /*4b950*/  BSYNC B1 ;  /* 0x0000000000017941 */ /* 0x000fea0003800000 */
.L_x_115:
        /* <DEDUP_REMOVED lines=15> */
.L_x_118:
[----:B------:R-:W-:Y:S05]  /*4ba50*/  BSYNC B1 ;  /* 0x0000000000017941 */ /* 0x000fea0003800000 */
.L_x_117:
        /* <DEDUP_REMOVED lines=47> */
.L_x_120:
[----:B------:R-:W-:Y:S05]  /*4bd50*/  BSYNC B1 ;  /* 0x0000000000017941 */ /* 0x000fea0003800000 */
.L_x_119:
        /* <DEDUP_REMOVED lines=15> */
.L_x_122:
[----:B------:R-:W-:Y:S05]  /*4be50*/  BSYNC B1 ;  /* 0x0000000000017941 */ /* 0x000fea0003800000 */
.L_x_121:
[----:B------:R-:W-:Y:S01]  /*4be60*/  P2R R105, PR, RZ, 0x10 ;  /* 0x00000010ff697803 */ /* 0x000fe20000000000 */
[----:B------:R-:W2:Y:S01]  /*4be70*/  LDL.LU R106, [R1+0x878] ;  /* 0x00087800016a7983 */ /* 0x000ea20000300800 */
[----:B------:R-:W-:Y:S02]  /*4be80*/  LOP3.LUT P4, RZ, R0, 0x8000, RZ, 0xc0, !PT ;  /* 0x0000800000ff7812 */ /* 0x000fe4000788c0ff */
[----:B0-----:R-:W-:Y:S02]  /*4be90*/  P2R R9, PR, RZ, 0x8 ;  /* 0x00000008ff097803 */ /* 0x001fe40000000000 */
[----:B------:R-:W-:Y:S02]  /*4bea0*/  LOP3.LUT R2, R2, 0xfffffbff, RZ, 0xc0, !PT ;  /* 0xfffffbff02027812 */ /* 0x000fe400078ec0ff */
[----:B------:R-:W-:Y:S01]  /*4beb0*/  P2R R104, PR, RZ, 0x1 ;  /* 0x00000001ff687803 */ /* 0x000fe20000000000 */
[----:B------:R-:W-:Y:S01]  /*4bec0*/  IMAD.U32 R77, RZ, RZ, UR8 ;  /* 0x00000008ff4d7e24 */ /* 0x000fe2000f8e00ff */
[----:B------:R-:W-:Y:S01]  /*4bed0*/  ISETP.LT.OR P3, PT, R30, 0xa1, !P4 ;  /* 0x000000a11e00780c */ /* 0x000fe20006761670 */
[----:B------:R-:W-:Y:S01]  /*4bee0*/  IMAD.U32 R73, RZ, RZ, UR8 ;  /* 0x00000008ff497e24 */ /* 0x000fe2000f8e00ff */
[----:B------:R-:W3:Y:S01]  /*4bef0*/  LDL.LU R109, [R1+0x87c] ;  /* 0x00087c00016d7983 */ /* 0x000ee20000300800 */
[----:B------:R-:W-:Y:S01]  /*4bf00*/  LOP3.LUT R0, R0, 0x7fffffff, RZ, 0xc0, !PT ;  /* 0x7fffffff00007812 */ /* 0x000fe200078ec0ff */
[----:B------:R-:W-:-:S02]  /*4bf10*/  IMAD.U32 R69, RZ, RZ, UR8 ;  /* 0x00000008ff457e24 */ /* 0x000fc4000f8e00ff */
[----:B------:R-:W4:Y:S04]  /*4bf20*/  LDL.LU R107, [R1+0x880] ;  /* 0x00088000016b7983 */ /* 0x000f280000300800 */
[----:B------:R-:W5:Y:S03]  /*4bf30*/  LDL.LU R111, [R1+0x884] ;  /* 0x00088400016f7983 */ /* 0x000f660000300800 */
[----:B-1----:R-:W0:Y:S01]  /*4bf40*/  @!P3 LDC.64 R12, c[0x0][0x5c0] ;  /* 0x00017000ff0cbb82 */ /* 0x002e220000000a00 */
[----:B------:R-:W-:Y:S01]  /*4bf50*/  @P3 LOP3.LUT R2, R2, 0x400, RZ, 0xfc, !PT ;  /* 0x0000040002023812 */ /* 0x000fe200078efcff */
[----:B------:R-:W5:Y:S01]  /*4bf60*/  LDL.LU R108, [R1+0x888] ;  /* 0x00088800016c7983 */ /* 0x000f620000300800 */
[----:B------:R-:W-:Y:S01]  /*4bf70*/  IMAD.U32 R66, RZ, RZ, UR7 ;  /* 0x00000007ff427e24 */ /* 0x000fe2000f8e00ff */
[----:B------:R-:W-:Y:S01]  /*4bf80*/  P2R R103, PR, RZ, 0x2 ;  /* 0x00000002ff677803 */ /* 0x000fe20000000000 */
[----:B------:R-:W-:Y:S01]  /*4bf90*/  IMAD.U32 R70, RZ, RZ, UR7 ;  /* 0x00000007ff467e24 */ /* 0x000fe2000f8e00ff */
[----:B------:R-:W-:Y:S01]  /*4bfa0*/  LOP3.LUT R2, R2, 0xffffffbf, RZ, 0xc0, !PT ;  /* 0xffffffbf02027812 */ /* 0x000fe200078ec0ff */
[----:B------:R-:W-:Y:S01]  /*4bfb0*/  IMAD.U32 R74, RZ, RZ, UR7 ;  /* 0x00000007ff4a7e24 */ /* 0x000fe2000f8e00ff */
[----:B------:R-:W5:Y:S01]  /*4bfc0*/  LDL.LU R115, [R1+0x88c] ;  /* 0x00088c0001737983 */ /* 0x000f620000300800 */
[----:B------:R-:W-:Y:S01]  /*4bfd0*/  IMAD.U32 R81, RZ, RZ, UR8 ;  /* 0x00000008ff517e24 */ /* 0x000fe2000f8e00ff */
[----:B------:R-:W-:Y:S01]  /*4bfe0*/  P2R R101, PR, RZ, 0x4 ;  /* 0x00000004ff657803 */ /* 0x000fe20000000000 */
[----:B------:R-:W-:Y:S01]  /*4bff0*/  IMAD.U32 R98, RZ, RZ, UR7 ;  /* 0x00000007ff627e24 */ /* 0x000fe2000f8e00ff */
[----:B------:R-:W5:Y:S01]  /*4c000*/  LDL.LU R110, [R1+0x890] ;  /* 0x00089000016e7983 */ /* 0x000f620000300800 */
[----:B------:R-:W-:-:S02]  /*4c010*/  IMAD.U32 R97, RZ, RZ, UR8 ;  /* 0x00000008ff617e24 */ /* 0x000fc4000f8e00ff */
[----:B------:R-:W-:Y:S01]  /*4c020*/  IMAD.U32 R100, RZ, RZ, UR7 ;  /* 0x00000007ff647e24 */ /* 0x000fe2000f8e00ff */
[----:B------:R-:W5:Y:S01]  /*4c030*/  LDL.LU R114, [R1+0x894] ;  /* 0x0008940001727983 */ /* 0x000f620000300800 */
[----:B------:R-:W-:Y:S02]  /*4c040*/  IMAD.U32 R85, RZ, RZ, UR8 ;  /* 0x00000008ff557e24 */ /* 0x000fe4000f8e00ff */
[----:B------:R-:W-:Y:S01]  /*4c050*/  IMAD.U32 R84, RZ, RZ, UR7 ;  /* 0x00000007ff547e24 */ /* 0x000fe2000f8e00ff */
[----:B------:R-:W5:Y:S01]  /*4c060*/  LDL.LU R113, [R1+0x898] ;  /* 0x0008980001717983 */ /* 0x000f620000300800 */
[----:B------:R-:W-:Y:S02]  /*4c070*/  IMAD.U32 R83, RZ, RZ, UR8 ;  /* 0x00000008ff537e24 */ /* 0x000fe4000f8e00ff */
[----:B------:R-:W-:Y:S01]  /*4c080*/  IMAD.U32 R82, RZ, RZ, UR7 ;  /* 0x00000007ff527e24 */ /* 0x000fe2000f8e00ff */
[----:B0-----:R-:W-:Y:S01]  /*4c090*/  @!P3 IADD3 R20, P5, P6, R24, UR8, R12 ;  /* 0x000000081814bc10 */ /* 0x001fe2000febe00c */
[----:B------:R-:W5:Y:S03]  /*4c0a0*/  LDL.LU R112, [R1+0x89c] ;  /* 0x00089c0001707983 */ /* 0x000f660000300800 */
[----:B------:R-:W-:-:S02]  /*4c0b0*/  @!P3 IADD3.X R21, R31, UR7, R13, P5, P6 ;  /* 0x000000071f15bc10 */ /* 0x000fc4000afec40d */
        /* <DEDUP_REMOVED lines=41> */
[----:B------:R-:W-:Y:S01]  /*4c350*/  ISETP.NE.AND P3, PT, R9, RZ, PT ;  /* 0x000000ff0900720c */ /* 0x000fe20003f65270 */
[----:B------:R-:W-:Y:S01]  /*4c360*/  IMAD.U32 R9, RZ, RZ, UR8 ;  /* 0x00000008ff097e24 */ /* 0x000fe2000f8e00ff */
[----:B------:R-:W-:Y:S02]  /*4c370*/  F2FP.SATFINITE.E4M3.F32.PACK_AB_MERGE_C R106, RZ, R106, RZ ;  /* 0x0000006aff6a723e */ /* 0x000fe400048070ff */
[----:B------:R-:W-:Y:S02]  /*4c380*/  P2R R80, PR, RZ, 0x8 ;  /* 0x00000008ff507803 */ /* 0x000fe40000000000 */
        /* <DEDUP_REMOVED lines=53> */
[----:B------:R-:W-:-:S04]  /*4c6e0*/  ISETP.LT.OR P4, PT, R30, 0xb1, !P3 ;  /* 0x000000b11e00780c */ /* 0x000fc80005f81670 */
        /* <DEDUP_REMOVED lines=40> */
[----:B------:R-:W-:-:S04]  /*4c970*/  ISETP.LT.OR P1, PT, R30, 0xb9, !P3 ;  /* 0x000000b91e00780c */ /* 0x000fc80005f21670 */
[----:B------:R-:W-:-:S07]  /*4c980*/  P2R R88, PR, RZ, 0x2 ;  /* 0x00000002ff587803 */ /* 0x000fce0000000000 */
[----:B------:R-:W0:Y:S01]  /*4c990*/  @!P0 LDC.64 R12, c[0x0][0x5c0] ;  /* 0x00017000ff0c8b82 */ /* 0x000e220000000a00 */
[----:B------:R-:W-:-:S04]  /*4c9a0*/  @P0 LOP3.LUT R0, R0, 0x80000, RZ, 0xfc, !PT ;  /* 0x0008000000000812 */ /* 0x000fc800078efcff */
[----:B------:R-:W-:Y:S02]  /*4c9b0*/  LOP3.LUT R0, R0, 0xffffbfff, RZ, 0xc0, !PT ;  /* 0xffffbfff00007812 */ /* 0x000fe400078ec0ff */
[----:B0-----:R-:W-:Y:S01]  /*4c9c0*/  @!P0 IADD3 R14, P5, P6, R24, UR11, R12 ;  /* 0x0000000b180e8c10 */ /* 0x001fe2000febe00c */
[----:B------:R-:W-:-:S03]  /*4c9d0*/  IMAD.U32 R12, RZ, RZ, UR7 ;  /* 0x00000007ff0c7e24 */ /* 0x000fc6000f8e00ff */
[----:B------:R-:W-:Y:S01]  /*4c9e0*/  @!P0 IADD3.X R15, R31, UR10, R13, P5, P6 ;  /* 0x0000000a1f0f8c10 */ /* 0x000fe2000afec40d */
[----:B------:R-:W-:Y:S01]  /*4c9f0*/  IMAD.U32 R13, RZ, RZ, UR8 ;  /* 0x00000008ff0d7e24 */ /* 0x000fe2000f8e00ff */
        /* <DEDUP_REMOVED lines=35> */
[----:B------:R-:W-:Y:S01]  /*4cc30*/  LOP3.LUT R0, R0, 0xffffffdf, RZ, 0xc0, !PT ;  /* 0xffffffdf00007812 */ /* 0x000fe200078ec0ff */
[----:B----4-:R-:W-:Y:S01]  /*4cc40*/  FMUL R107, R107, UR51 ;  /* 0x000000336b6b7c20 */ /* 0x010fe20008400000 */
[----:B------:R-:W-:-:S09]  /*4cc50*/  LOP3.LUT P2, RZ, R2, 0x40, RZ, 0xc0, !PT ;  /* 0x0000004002ff7812 */ /* 0x000fd2000784c0ff */
        /* <DEDUP_REMOVED lines=17> */
[----:B------:R-:W-:-:S04]  /*4cd70*/  ISETP.LT.OR P5, PT, R30, 0xb2, !P3 ;  /* 0x000000b21e00780c */ /* 0x000fc80005fa1670 */
[----:B------:R-:W-:-:S09]  /*4cd80*/  P2R R99, PR, RZ, 0x20 ;  /* 0x00000020ff637803 */ /* 0x000fd20000000000 */
[----:B------:R-:W-:-:S04]  /*4cd90*/  @!P5 IADD3 R92, P0, P6, R13, UR11, R24 ;  /* 0x0000000b0d5cdc10 */ /* 0x000fc8000fe1e018 */
[--C-:B------:R-:W-:Y:S02]  /*4cda0*/  @!P5 IADD3.X R89, R12, UR10, R31.reuse, P0, P6 ;  /* 0x0000000a0c59dc10 */ /* 0x100fe400087ec41f */
[----:B------:R-:W-:Y:S02]  /*4cdb0*/  @!P1 IADD3 R85, P0, P6, R85, UR11, R24 ;  /* 0x0000000b55559c10 */ /* 0x000fe4000fe1e018 */
[----:B------:R-:W-:Y:S02]  /*4cdc0*/  LOP3.LUT P5, RZ, R2, 0x400, RZ, 0xc0, !PT ;  /* 0x0000040002ff7812 */ /* 0x000fe400078ac0ff */
[----:B------:R-:W-:Y:S02]  /*4cdd0*/  @!P1 IADD3.X R84, R84, UR10, R31, P0, P6 ;  /* 0x0000000a54549c10 */ /* 0x000fe400087ec41f */
[----:B------:R-:W-:-:S04]  /*4cde0*/  ISETP.LT.OR P0, PT, R30, 0xba, !P3 ;  /* 0x000000ba1e00780c */ /* 0x000fc80005f01670 */
[----:B------:R-:W-:-:S09]  /*4cdf0*/  P2R R76, PR, RZ, 0x1 ;  /* 0x00000001ff4c7803 */ /* 0x000fd20000000000 */
[----:B------:R-:W-:-:S04]  /*4ce00*/  @!P0 IADD3 R83, P4, P6, R83, UR11, R24 ;  /* 0x0000000b53538c10 */ /* 0x000fc8000fe9e018 */
[----:B------:R-:W-:Y:S02]  /*4ce10*/  @!P0 IADD3.X R82, R82, UR10, R31, P4, P6 ;  /* 0x0000000a52528c10 */ /* 0x000fe4000a7ec41f */
        /* <DEDUP_REMOVED lines=9> */
[----:B---3--:R-:W-:-:S05]  /*4ceb0*/  FMUL R106, R109, UR51 ;  /* 0x000000336d6a7c20 */ /* 0x008fca0008400000 */
[----:B------:R-:W-:Y:S02]  /*4cec0*/  F2FP.SATFINITE.E4M3.F32.PACK_AB_MERGE_C R106, RZ, R106, RZ ;  /* 0x0000006aff6a723e */ /* 0x000fe400048070ff */
[----:B0-----:R-:W-:-:S05]  /*4ced0*/  @!P6 IADD3 R12, P3, R24, R12, RZ ;  /* 0x0000000c180ce210 */ /* 0x001fca0007f7e0ff */
[----:B------:R-:W-:-:S05]  /*4cee0*/  @!P6 IMAD.X R13, R31, 0x1, R13, P3 ;  /* 0x000000011f0de824 */ /* 0x000fca00018e060d */
[----:B------:R5:W-:Y:S02]  /*4cef0*/  @!P6 STG.E.U8 desc[UR54][R12.64+0xa1], R106 ;  /* 0x0000a16a0c00e986 */ /* 0x000be4000c101136 */
[----:B-----5:R-:W-:Y:S02]  /*4cf00*/  FMUL R106, R108, UR51 ;  /* 0x000000336c6a7c20 */ /* 0x020fe40008400000 */
[----:B------:R-:W2:Y:S01]  /*4cf10*/  LDL.LU R108, [R1+0x8a0] ;  /* 0x0008a000016c7983 */ /* 0x000ea20000300800 */
[----:B------:R-:W-:-:S13]  /*4cf20*/  ISETP.LT.OR P6, PT, R30, 0xa9, !P0 ;  /* 0x000000a91e00780c */ /* 0x000fda00047c1670 */
[----:B------:R-:W0:Y:S01]  /*4cf30*/  @!P6 LDC.64 R12, c[0x0][0x5c0] ;  /* 0x00017000ff0ceb82 */ /* 0x000e220000000a00 */
[----:B------:R-:W-:Y:S01]  /*4cf40*/  F2FP.SATFINITE.E4M3.F32.PACK_AB_MERGE_C R109, RZ, R107, RZ ;  /* 0x0000006bff6d723e */ /* 0x000fe200048070ff */
[----:B------:R-:W-:-:S05]  /*4cf50*/  FMUL R107, R111, UR51 ;  /* 0x000000336f6b7c20 */ /* 0x000fca0008400000 */
[----:B------:R-:W-:Y:S01]  /*4cf60*/  F2FP.SATFINITE.E4M3.F32.PACK_AB_MERGE_C R107, RZ, R107, RZ ;  /* 0x0000006bff6b723e */ /* 0x000fe200048070ff */
[----:B------:R-:W-:Y:S04]  /*4cf70*/  @!P5 STG.E.U8 desc[UR54][R20.64+0xa0], R109 ;  /* 0x0000a06d1400d986 */ /* 0x000fe8000c101136 */
[----:B------:R1:W-:Y:S01]  /*4cf80*/  @!P2 STG.E.U8 desc[UR54][R18.64+0xa1], R107 ;  /* 0x0000a16b1200a986 */ /* 0x0003e2000c101136 */
[----:B------:R-:W-:Y:S02]  /*4cf90*/  F2FP.SATFINITE.E4M3.F32.PACK_AB_MERGE_C R111, RZ, R106, RZ ;  /* 0x0000006aff6f723e */ /* 0x000fe400048070ff */
[----:B0-----:R-:W-:Y:S01]  /*4cfa0*/  @!P6 IADD3 R12, P2, R24, R12, RZ ;  /* 0x0000000c180ce210 */ /* 0x001fe20007f5e0ff */
[----:B-1----:R-:W-:-:S04]  /*4cfb0*/  FMUL R18, R115, UR51 ;  /* 0x0000003373127c20 */ /* 0x002fc80008400000 */
[----:B------:R-:W-:Y:S01]  /*4cfc0*/  @!P6 IMAD.X R13, R31, 0x1, R13, P2 ;  /* 0x000000011f0de824 */ /* 0x000fe200010e060d */
[----:B------:R-:W-:Y:S01]  /*4cfd0*/  F2FP.SATFINITE.E4M3.F32.PACK_AB_MERGE_C R19, RZ, R18, RZ ;  /* 0x00000012ff13723e */ /* 0x000fe200048070ff */
[----:B------:R-:W-:Y:S02]  /*4cfe0*/  FMUL R18, R110, UR51 ;  /* 0x000000336e127c20 */ /* 0x000fe40008400000 */
[----:B------:R-:W3:Y:S04]  /*4cff0*/  LDL.LU R110, [R1+0x8a4] ;  /* 0x0008a400016e7983 */ /* 0x000ee80000300800 */
[----:B------:R0:W-:Y:S01]  /*4d000*/  @!P6 STG.E.U8 desc[UR54][R12.64+0xa8], R111 ;  /* 0x0000a86f0c00e986 */ /* 0x0001e2000c101136 */
[----:B------:R-:W-:-:S13]  /*4d010*/  ISETP.LT.OR P6, PT, R30, 0xaa, !P0 ;  /* 0x000000aa1e00780c */ /* 0x000fda00047c1670 */
[----:B0-----:R-:W0:Y:S01]  /*4d020*/  @!P6 LDC.64 R12, c[0x0][0x5c0] ;  /* 0x00017000ff0ceb82 */ /* 0x001e220000000a00 */
[----:B------:R-:W-:Y:S01]  /*4d030*/  F2FP.SATFINITE.E4M3.F32.PACK_AB_MERGE_C R21, RZ, R18, RZ ;  /* 0x00000012ff15723e */ /* 0x000fe200048070ff */
[----:B------:R-:W-:Y:S02]  /*4d040*/  FMUL R18, R114, UR51 ;  /* 0x0000003372127c20 */ /* 0x000fe40008400000 */
[----:B------:R-:W4:Y:S03]  /*4d050*/  LDL.LU R114, [R1+0x8a8] ;  /* 0x0008a80001727983 */ /* 0x000f260000300800 */
[----:B------:R-:W-:Y:S01]  /*4d060*/  F2FP.SATFINITE.E4M3.F32.PACK_AB_MERGE_C R107, RZ, R18, RZ ;  /* 0x00000012ff6b723e */ /* 0x000fe200048070ff */
[----:B------:R-:W-:Y:S01]  /*4d070*/  FMUL R18, R113, UR51 ;  /* 0x0000003371127c20 */ /* 0x000fe20008400000 */
[----:B------:R-:W5:Y:S04]  /*4d080*/  LDL.LU R115, [R1+0x8ac] ;  /* 0x0008ac0001737983 */ /* 0x000f680000300800 */
[----:B------:R-:W-:Y:S01]  /*4d090*/  F2FP.SATFINITE.E4M3.F32.PACK_AB_MERGE_C R109, RZ, R18, RZ ;  /* 0x00000012ff6d723e */ /* 0x000fe200048070ff */
[----:B------:R-:W-:Y:S01]  /*4d0a0*/  FMUL R18, R112, UR51 ;  /* 0x0000003370127c20 */ /* 0x000fe20008400000 */
[----:B------:R-:W5:Y:S01]  /*4d0b0*/  LDL.LU R113, [R1+0x8b0] ;  /* 0x0008b00001717983 */ /* 0x000f620000300800 */
[----:B0-----:R-:W-:-:S05]  /*4d0c0*/  @!P6 IADD3 R12, P2, R24, R12, RZ ;  /* 0x0000000c180ce210 */ /* 0x001fca0007f5e0ff */
[----:B------:R-:W-:-:S05]  /*4d0d0*/  @!P6 IMAD.X R13, R31, 0x1, R13, P2 ;  /* 0x000000011f0de824 */ /* 0x000fca00010e060d */
[----:B------:R-:W-:Y:S04]  /*4d0e0*/  @!P6 STG.E.U8 desc[UR54][R12.64+0xa9], R19 ;  /* 0x0000a9130c00e986 */ /* 0x000fe8000c101136 */
[----:B------:R0:W-:Y:S02]  /*4d0f0*/  @!P1 STG.E.U8 desc[UR54][R28.64+0xa8], R21 ;  /* 0x0000a8151c009986 */ /* 0x0001e4000c101136 */
[----:B0-----:R-:W-:Y:S02]  /*4d100*/  F2FP.SATFINITE.E4M3.F32.PACK_AB_MERGE_C R21, RZ, R18, RZ ;  /* 0x00000012ff15723e */ /* 0x001fe400048070ff */
[----:B------:R-:W-:-:S13]  /*4d110*/  ISETP.LT.OR P6, PT, R30, 0xb1, !P0 ;  /* 0x000000b11e00780c */ /* 0x000fda00047c1670 */
[----:B------:R-:W0:Y:S01]  /*4d120*/  @!P6 LDC.64 R12, c[0x0][0x5c0] ;  /* 0x00017000ff0ceb82 */ /* 0x000e220000000a00 */
[----:B--2---:R-:W-:Y:S02]  /*4d130*/  FMUL R18, R108, UR51 ;  /* 0x000000336c127c20 */ /* 0x004fe40008400000 */
[----:B------:R-:W2:Y:S01]  /*4d140*/  LDL.LU R108, [R1+0x8b4] ;  /* 0x0008b400016c7983 */ /* 0x000ea20000300800 */
[----:B------:R-:W-:Y:S02]  /*4d150*/  LOP3.LUT P4, RZ, R2, 0x20, RZ, 0xc0, !PT ;  /* 0x0000002002ff7812 */ /* 0x000fe4000788c0ff */
[----:B0-----:R-:W-:Y:S01]  /*4d160*/  @!P6 IADD3 R12, P1, R24, R12, RZ ;  /* 0x0000000c180ce210 */ /* 0x001fe20007f3e0ff */
[----:B------:R-:W2:Y:S04]  /*4d170*/  LDL.LU R112, [R1+0x8b8] ;  /* 0x0008b80001707983 */ /* 0x000ea80000300800 */
[----:B------:R-:W-:-:S06]  /*4d180*/  @!P6 IMAD.X R13, R31, 0x1, R13, P1 ;  /* 0x000000011f0de824 */ /* 0x000fcc00008e060d */
[----:B------:R-:W-:Y:S04]  /*4d190*/  @!P4 STG.E.U8 desc[UR54][R26.64+0xa9], R107 ;  /* 0x0000a96b1a00c986 */ /* 0x000fe8000c101136 */
[----:B------:R0:W-:Y:S01]  /*4d1a0*/  @!P6 STG.E.U8 desc[UR54][R12.64+0xb0], R109 ;  /* 0x0000b06d0c00e986 */ /* 0x0001e2000c101136 */
[----:B------:R-:W-:-:S13]  /*4d1b0*/  ISETP.LT.OR P6, PT, R30, 0xb2, !P0 ;  /* 0x000000b21e00780c */ /* 0x000fda00047c1670 */
[----:B0-----:R-:W0:Y:S01]  /*4d1c0*/  @!P6 LDC.64 R12, c[0x0][0x5c0] ;  /* 0x00017000ff0ceb82 */ /* 0x001e220000000a00 */
[----:B------:R-:W-:Y:S02]  /*4d1d0*/  F2FP.SATFINITE.E4M3.F32.PACK_AB_MERGE_C R27, RZ, R18, RZ ;  /* 0x00000012ff1b723e */ /* 0x000fe400048070ff */
[----:B0-----:R-:W-:-:S05]  /*4d1e0*/  @!P6 IADD3 R12, P1, R24, R12, RZ ;  /* 0x0000000c180ce210 */ /* 0x001fca0007f3e0ff */
[----:B------:R-:W-:-:S05]  /*4d1f0*/  @!P6 IMAD.X R13, R31, 0x1, R13, P1 ;  /* 0x000000011f0de824 */ /* 0x000fca00008e060d */
[----:B------:R0:W-:Y:S01]  /*4d200*/  @!P6 STG.E.U8 desc[UR54][R12.64+0xb1], R21 ;  /* 0x0000b1150c00e986 */ /* 0x0001e2000c101136 */
[----:B------:R-:W-:Y:S01]  /*4d210*/  ISETP.LT.OR P6, PT, R30, 0xb9, !P0 ;  /* 0x000000b91e00780c */ /* 0x000fe200047c1670 */
[----:B---3--:R-:W-:Y:S02]  /*4d220*/  FMUL R18, R110, UR51 ;  /* 0x000000336e127c20 */ /* 0x008fe40008400000 */
[----:B------:R-:W3:Y:S10]  /*4d230*/  LDL.LU R110, [R1+0x8bc] ;  /* 0x0008bc00016e7983 */ /* 0x000ef40000300800 */
[----:B0-----:R-:W0:Y:S01]  /*4d240*/  @!P6 LDC.64 R12, c[0x0][0x5c0] ;  /* 0x00017000ff0ceb82 */ /* 0x001e220000000a00 */
[----:B------:R-:W-:-:S02]  /*4d250*/  LOP3.LUT P3, RZ, R2, 0x80, RZ, 0xc0, !PT ;  /* 0x0000008002ff7812 */ /* 0x000fc4000786c0ff */
[----:B------:R-:W-:Y:S02]  /*4d260*/  F2FP.SATFINITE.E4M3.F32.PACK_AB_MERGE_C R29, RZ, R18, RZ ;  /* 0x00000012ff1d723e */ /* 0x000fe400048070ff */
[----:B------:R-:W-:Y:S01]  /*4d270*/  P2R R19, PR, RZ, 0x8 ;  /* 0x00000008ff137803 */ /* 0x000fe20000000000 */
[----:B----4-:R-:W-:Y:S01]  /*4d280*/  FMUL R18, R114, UR51 ;  /* 0x0000003372127c20 */ /* 0x010fe20008400000 */
[----:B------:R-:W-:Y:S01]  /*4d290*/  LOP3.LUT P5, RZ, R2, 0x100, RZ, 0xc0, !PT ;  /* 0x0000010002ff7812 */ /* 0x000fe200078ac0ff */
[----:B------:R-:W4:Y:S01]  /*4d2a0*/  LDL.LU R114, [R1+0x8c0] ;  /* 0x0008c00001727983 */ /* 0x000f220000300800 */
[----:B0-----:R-:W-:-:S05]  /*4d2b0*/  @!P6 IADD3 R12, P3, R24, R12, RZ ;  /* 0x0000000c180ce210 */ /* 0x001fca0007f7e0ff */
[----:B------:R-:W-:Y:S01]  /*4d2c0*/  @!P6 IMAD.X R13, R31, 0x1, R13, P3 ;  /* 0x000000011f0de824 */ /* 0x000fe200018e060d */
[----:B------:R-:W-:Y:S02]  /*4d2d0*/  ISETP.NE.AND P3, PT, R19, RZ, PT ;  /* 0x000000ff1300720c */ /* 0x000fe40003f65270 */
[----:B------:R-:W-:Y:S01]  /*4d2e0*/  F2FP.SATFINITE.E4M3.F32.PACK_AB_MERGE_C R19, RZ, R18, RZ ;  /* 0x00000012ff13723e */ /* 0x000fe200048070ff */
[----:B-----5:R-:W-:-:S05]  /*4d2f0*/  FMUL R18, R115, UR51 ;  /* 0x0000003373127c20 */ /* 0x020fca0008400000 */
[----:B------:R-:W-:Y:S01]  /*4d300*/  F2FP.SATFINITE.E4M3.F32.PACK_AB_MERGE_C R21, RZ, R18, RZ ;  /* 0x00000012ff15723e */ /* 0x000fe200048070ff */
[----:B------:R-:W-:Y:S02]  /*4d310*/  FMUL R18, R113, UR51 ;  /* 0x0000003371127c20 */ /* 0x000fe40008400000 */
[----:B------:R-:W5:Y:S04]  /*4d320*/  LDL.LU R113, [R1+0x8c4] ;  /* 0x0008c40001717983 */ /* 0x000f680000300800 */
[----:B------:R0:W-:Y:S02]  /*4d330*/  @!P5 STG.E.U8 desc[UR54][R40.64+0xb0], R27 ;  /* 0x0000b01b2800d986 */ /* 0x0001e4000c101136 */
[----:B0-----:R-:W-:Y:S01]  /*4d340*/  F2FP.SATFINITE.E4M3.F32.PACK_AB_MERGE_C R27, RZ, R18, RZ ;  /* 0x00000012ff1b723e */ /* 0x001fe200048070ff */
[----:B--2---:R-:W-:-:S02]  /*4d350*/  FMUL R18, R108, UR51 ;  /* 0x000000336c127c20 */ /* 0x004fc40008400000 */
[----:B------:R-:W2:Y:S01]  /*4d360*/  LDL.LU R108, [R1+0x8c8] ;  /* 0x0008c800016c7983 */ /* 0x000ea20000300800 */
[----:B------:R-:W-:-:S13]  /*4d370*/  LOP3.LUT P2, RZ, R2, 0x10, RZ, 0xc0, !PT ;  /* 0x0000001002ff7812 */ /* 0x000fda000784c0ff */
[----:B------:R-:W-:Y:S04]  /*4d380*/  @!P2 STG.E.U8 desc[UR54][R34.64+0xb1], R29 ;  /* 0x0000b11d2200a986 */ /* 0x000fe8000c101136 */
[----:B------:R0:W-:Y:S01]  /*4d390*/  @!P6 STG.E.U8 desc[UR54][R12.64+0xb8], R19 ;  /* 0x0000b8130c00e986 */ /* 0x0001e2000c101136 */
[----:B------:R-:W-:Y:S02]  /*4d3a0*/  ISETP.LT.OR P6, PT, R30, 0xba, !P0 ;  /* 0x000000ba1e00780c */ /* 0x000fe400047c1670 */
[----:B0-----:R-:W-:Y:S01]  /*4d3b0*/  F2FP.SATFINITE.E4M3.F32.PACK_AB_MERGE_C R19, RZ, R18, RZ ;  /* 0x00000012ff13723e */ /* 0x001fe200048070ff */
[----:B------:R-:W-:-:S10]  /*4d3c0*/  FMUL R18, R112, UR51 ;  /* 0x0000003370127c20 */ /* 0x000fd40008400000 */
[----:B------:R-:W0:Y:S01]  /*4d3d0*/  @!P6 LDC.64 R12, c[0x0][0x5c0] ;  /* 0x00017000ff0ceb82 */ /* 0x000e220000000a00 */
[----:B------:R-:W2:Y:S01]  /*4d3e0*/  LDL.LU R112, [R1+0x8cc] ;  /* 0x0008cc0001707983 */ /* 0x000ea20000300800 */
[----:B------:R-:W-:Y:S02]  /*4d3f0*/  F2FP.SATFINITE.E4M3.F32.PACK_AB_MERGE_C R29, RZ, R18, RZ ;  /* 0x00000012ff1d723e */ /* 0x000fe400048070ff */
[----:B------:R-:W-:Y:S01]  /*4d400*/  LOP3.LUT P4, RZ, R2, 0x8, RZ, 0xc0, !PT ;  /* 0x0000000802ff7812 */ /* 0x000fe2000788c0ff */
[----:B---3--:R-:W-:Y:S02]  /*4d410*/  FMUL R18, R110, UR51 ;  /* 0x000000336e127c20 */ /* 0x008fe40008400000 */
[----:B------:R-:W3:Y:S01]  /*4d420*/  LDL.LU R110, [R1+0x8d0] ;  /* 0x0008d000016e7983 */ /* 0x000ee20000300800 */
[----:B0-----:R-:W-:Y:S02]  /*4d430*/  @!P6 IADD3 R12, P0, R24, R12, RZ ;  /* 0x0000000c180ce210 */ /* 0x001fe40007f1e0ff */
[----:B------:R-:W-:-:S03]  /*4d440*/  LOP3.LUT P1, RZ, R2, 0x4, RZ, 0xc0, !PT ;  /* 0x0000000402ff7812 */ /* 0x000fc6000782c0ff */
[----:B------:R-:W-:Y:S01]  /*4d450*/  @!P6 IMAD.X R13, R31, 0x1, R13, P0 ;  /* 0x000000011f0de824 */ /* 0x000fe200000e060d */
[----:B------:R-:W-:-:S04]  /*4d460*/  LOP3.LUT P5, RZ, R2, 0x2, RZ, 0xc0, !PT ;  /* 0x0000000202ff7812 */ /* 0x000fc800078ac0ff */
[----:B------:R0:W-:Y:S04]  /*4d470*/  @!P6 STG.E.U8 desc[UR54][R12.64+0xb9], R21 ;  /* 0x0000b9150c00e986 */ /* 0x0001e8000c101136 */
[----:B------:R-:W-:Y:S01]  /*4d480*/  @!P3 STG.E.U8 desc[UR54][R52.64+0xb8], R27 ;  /* 0x0000b81b3400b986 */ /* 0x000fe2000c101136 */
[----:B0-----:R-:W-:Y:S01]  /*4d490*/  F2FP.SATFINITE.E4M3.F32.PACK_AB_MERGE_C R21, RZ, R18, RZ ;  /* 0x00000012ff15723e */ /* 0x001fe200048070ff */
[----:B----4-:R-:W-:Y:S02]  /*4d4a0*/  FMUL R18, R114, UR51 ;  /* 0x0000003372127c20 */ /* 0x010fe40008400000 */
[----:B------:R-:W4:Y:S04]  /*4d4b0*/  LDL.LU R114, [R1+0x8d4] ;  /* 0x0008d40001727983 */ /* 0x000f280000300800 */
[----:B------:R0:W-:Y:S04]  /*4d4c0*/  @!P4 STG.E.U8 desc[UR54][R46.64+0xb9], R19 ;  /* 0x0000b9132e00c986 */ /* 0x0001e8000c101136 */
[----:B------:R-:W-:Y:S01]  /*4d4d0*/  @!P1 STG.E.U8 desc[UR54][R38.64+0xa0], R29 ;  /* 0x0000a01d26009986 */ /* 0x000fe2000c101136 */
[----:B0-----:R-:W-:-:S03]  /*4d4e0*/  F2FP.SATFINITE.E4M3.F32.PACK_AB_MERGE_C R19, RZ, R18, RZ ;  /* 0x00000012ff13723e */ /* 0x001fc600048070ff */
[----:B------:R0:W-:Y:S01]  /*4d4f0*/  @!P5 STG.E.U8 desc[UR54][R32.64+0xa1], R21 ;  /* 0x0000a1152000d986 */ /* 0x0001e2000c101136 */
[----:B-----5:R-:W-:-:S03]  /*4d500*/  FMUL R18, R113, UR51 ;  /* 0x0000003371127c20 */ /* 0x020fc60008400000 */
[----:B------:R-:W5:Y:S02]  /*4d510*/  LDL.LU R113, [R1+0x8d8] ;  /* 0x0008d80001717983 */ /* 0x000f640000300800 */
[----:B0-----:R-:W-:Y:S02]  /*4d520*/  F2FP.SATFINITE.E4M3.F32.PACK_AB_MERGE_C R21, RZ, R18, RZ ;  /* 0x00000012ff15723e */ /* 0x001fe400048070ff */
[----:B------:R-:W-:-:S13]  /*4d530*/  LOP3.LUT P2, RZ, R0, 0x4000, RZ, 0xc0, !PT ;  /* 0x0000400000ff7812 */ /* 0x000fda000784c0ff */
[----:B------:R-:W0:Y:S01]  /*4d540*/  @!P2 LDC.64 R12, c[0x0][0x5c0] ;  /* 0x00017000ff0cab82 */ /* 0x000e220000000a00 */
[----:B--2---:R-:W-:Y:S02]  /*4d550*/  FMUL R18, R108, UR51 ;  /* 0x000000336c127c20 */ /* 0x004fe40008400000 */
[----:B------:R-:W2:Y:S01]  /*4d560*/  LDL.LU R108, [R1+0x8dc] ;  /* 0x0008dc00016c7983 */ /* 0x000ea20000300800 */
[----:B------:R-:W-:-:S04]  /*4d570*/  LOP3.LUT P0, RZ, R2, 0x1, RZ, 0xc0, !PT ;  /* 0x0000000102ff7812 */ /* 0x000fc8000780c0ff */
[----:B------:R-:W-:Y:S02]  /*4d580*/  P2R R20, PR, RZ, 0x1 ;  /* 0x00000001ff147803 */ /* 0x000fe40000000000 */
[----:B------:R-:W-:Y:S02]  /*4d590*/  LOP3.LUT P0, RZ, R0, 0x2000, RZ, 0xc0, !PT ;  /* 0x0000200000ff7812 */ /* 0x000fe4000780c0ff */
[----:B0-----:R-:W-:-:S05]  /*4d5a0*/  @!P2 IADD3 R12, P6, R77, R12, RZ ;  /* 0x0000000c4d0ca210 */ /* 0x001fca0007fde0ff */
[----:B------:R-:W-:-:S05]  /*4d5b0*/  @!P2 IMAD.X R13, R75, 0x1, R13, P6 ;  /* 0x000000014b0da824 */ /* 0x000fca00030e060d */
[----:B------:R0:W-:Y:S02]  /*4d5c0*/  @!P2 STG.E.U8 desc[UR54][R12.64+0xa0], R19 ;  /* 0x0000a0130c00a986 */ /* 0x0001e4000c101136 */
[----:B0-----:R-:W0:Y:S01]  /*4d5d0*/  @!P0 LDC.64 R12, c[0x0][0x5c0] ;  /* 0x00017000ff0c8b82 */ /* 0x001e220000000a00 */
[----:B------:R-:W-:Y:S02]  /*4d5e0*/  LOP3.LUT P4, RZ, R0, 0x800, RZ, 0xc0, !PT ;  /* 0x0000080000ff7812 */ /* 0x000fe4000788c0ff */
[----:B0-----:R-:W-:-:S05]  /*4d5f0*/  @!P0 IADD3 R12, P6, R73, R12, RZ ;  /* 0x0000000c490c8210 */ /* 0x001fca0007fde0ff */
[----:B------:R-:W-:Y:S01]  /*4d600*/  @!P0 IMAD.X R13, R71, 0x1, R13, P6 ;  /* 0x00000001470d8824 */ /* 0x000fe200030e060d */
[----:B------:R-:W-:-:S13]  /*4d610*/  LOP3.LUT P6, RZ, R0, 0x2000, RZ, 0xc0, !PT ;  /* 0x0000200000ff7812 */ /* 0x000fda00078cc0ff */
[----:B------:R0:W-:Y:S02]  /*4d620*/  @!P6 STG.E.U8 desc[UR54][R12.64+0xa1], R21 ;  /* 0x0000a1150c00e986 */ /* 0x0001e4000c101136 */
[----:B0-----:R-:W0:Y:S01]  /*4d630*/  @!P4 LDC.64 R12, c[0x0][0x5c0] ;  /* 0x00017000ff0ccb82 */ /* 0x001e220000000a00 */
[----:B------:R-:W-:Y:S02]  /*4d640*/  LOP3.LUT P1, RZ, R0, 0x40000000, RZ, 0xc0, !PT ;  /* 0x4000000000ff7812 */ /* 0x000fe4000782c0ff */
[----:B------:R-:W-:Y:S01]  /*4d650*/  F2FP.SATFINITE.E4M3.F32.PACK_AB_MERGE_C R27, RZ, R18, RZ ;  /* 0x00000012ff1b723e */ /* 0x000fe200048070ff */
[----:B------:R-:W-:Y:S01]  /*4d660*/  FMUL R18, R112, UR51 ;  /* 0x0000003370127c20 */ /* 0x000fe20008400000 */
[----:B------:R-:W-:Y:S01]  /*4d670*/  ISETP.NE.AND P0, PT, R20, RZ, PT ;  /* 0x000000ff1400720c */ /* 0x000fe20003f05270 */
[----:B------:R-:W2:Y:S01]  /*4d680*/  LDL.LU R112, [R1+0x8e0] ;  /* 0x0008e00001707983 */ /* 0x000ea20000300800 */
[----:B------:R-:W-:Y:S02]  /*4d690*/  LOP3.LUT P3, RZ, R0, 0x80000000, RZ, 0xc0, !PT ;  /* 0x8000000000ff7812 */ /* 0x000fe4000786c0ff */
[----:B------:R-:W-:-:S02]  /*4d6a0*/  P2R R26, PR, RZ, 0x2 ;  /* 0x00000002ff1a7803 */ /* 0x000fc40000000000 */
[----:B------:R-:W-:Y:S02]  /*4d6b0*/  LOP3.LUT P1, RZ, R0, 0x400, RZ, 0xc0, !PT ;  /* 0x0000040000ff7812 */ /* 0x000fe4000782c0ff */
[----:B------:R-:W-:Y:S01]  /*4d6c0*/  F2FP.SATFINITE.E4M3.F32.PACK_AB_MERGE_C R19, RZ, R18, RZ ;  /* 0x00000012ff13723e */ /* 0x000fe200048070ff */
[----:B---3--:R-:W-:Y:S02]  /*4d6d0*/  FMUL R18, R110, UR51 ;  /* 0x000000336e127c20 */ /* 0x008fe40008400000 */
[----:B------:R-:W3:Y:S03]  /*4d6e0*/  LDL.LU R110, [R1+0x8e4] ;  /* 0x0008e400016e7983 */ /* 0x000ee60000300800 */
[----:B------:R-:W-:Y:S02]  /*4d6f0*/  F2FP.SATFINITE.E4M3.F32.PACK_AB_MERGE_C R21, RZ, R18, RZ ;  /* 0x00000012ff15723e */ /* 0x000fe400048070ff */
[----:B0-----:R-:W-:Y:S01]  /*4d700*/  @!P4 IADD3 R12, P6, R69, R12, RZ ;  /* 0x0000000c450cc210 */ /* 0x001fe20007fde0ff */
[----:B------:R-:W-:Y:S04]  /*4d710*/  @!P0 STG.E.U8 desc[UR54][R50.64+0xa8], R27 ;  /* 0x0000a81b32008986 */ /* 0x000fe8000c101136 */
[----:B------:R-:W-:Y:S01]  /*4d720*/  @!P4 IMAD.X R13, R67, 0x1, R13, P6 ;  /* 0x00000001430dc824 */ /* 0x000fe200030e060d */
[----:B------:R-:W-:Y:S04]  /*4d730*/  @!P3 STG.E.U8 desc[UR54][R44.64+0xa9], R19 ;  /* 0x0000a9132c00b986 */ /* 0x000fe8000c101136 */
[----:B------:R0:W-:Y:S04]  /*4d740*/  @!P4 STG.E.U8 desc[UR54][R12.64+0xa8], R21 ;  /* 0x0000a8150c00c986 */ /* 0x0001e8000c101136 */
[----:B------:R-:W3:Y:S01]  /*4d750*/  LDL.LU R115, [R1+0x8e8] ;  /* 0x0008e80001737983 */ /* 0x000ee20000300800 */
[----:B0-----:R-:W0:Y:S02]  /*4d760*/  @!P1 LDC.64 R12, c[0x0][0x5c0] ;  /* 0x00017000ff0c9b82 */ /* 0x001e240000000a00 */
[----:B0-----:R-:W-:Y:S01]  /*4d770*/  @!P1 IADD3 R12, P6, R9, R12, RZ ;  /* 0x0000000c090c9210 */ /* 0x001fe20007fde0ff */
[----:B----4-:R-:W-:-:S02]  /*4d780*/  FMUL R9, R114, UR51 ;  /* 0x0000003372097c20 */ /* 0x010fc40008400000 */
[----:B------:R-:W4:Y:S03]  /*4d790*/  LDL.LU R114, [R1+0x8ec] ;  /* 0x0008ec0001727983 */ /* 0x000f260000300800 */
[----:B------:R-:W-:Y:S01]  /*4d7a0*/  F2FP.SATFINITE.E4M3.F32.PACK_AB_MERGE_C R19, RZ, R9, RZ ;  /* 0x00000009ff13723e */ /* 0x000fe200048070ff */
[----:B-----5:R-:W-:-:S05]  /*4d7b0*/  FMUL R9, R113, UR51 ;  /* 0x0000003371097c20 */ /* 0x020fca0008400000 */
[----:B------:R-:W-:Y:S01]  /*4d7c0*/  F2FP.SATFINITE.E4M3.F32.PACK_AB_MERGE_C R27, RZ, R9, RZ ;  /* 0x00000009ff1b723e */ /* 0x000fe200048070ff */
[----:B--2---:R-:W-:Y:S02]  /*4d7d0*/  FMUL R9, R108, UR51 ;  /* 0x000000336c097c20 */ /* 0x004fe40008400000 */
[----:B------:R-:W2:Y:S01]  /*4d7e0*/  LDL.LU R108, [R1+0x8f0] ;  /* 0x0008f000016c7983 */ /* 0x000ea20000300800 */
[----:B------:R-:W-:Y:S01]  /*4d7f0*/  @!P1 IMAD.X R13, R66, 0x1, R13, P6 ;  /* 0x00000001420d9824 */ /* 0x000fe200030e060d */
[C---:B------:R-:W-:Y:S02]  /*4d800*/  LOP3.LUT P6, RZ, R0.reuse, 0x400, RZ, 0xc0, !PT ;  /* 0x0000040000ff7812 */ /* 0x040fe400078cc0ff */
[----:B------:R-:W-:Y:S01]  /*4d810*/  LOP3.LUT P2, RZ, R0, 0x200, RZ, 0xc0, !PT ;  /* 0x0000020000ff7812 */ /* 0x000fe2000784c0ff */
[----:B------:R-:W5:Y:S01]  /*4d820*/  LDL.LU R113, [R1+0x8f4] ;  /* 0x0008f40001717983 */ /* 0x000f620000300800 */
[----:B------:R-:W-:-:S09]  /*4d830*/  ISETP.NE.AND P1, PT, R26, RZ, PT ;  /* 0x000000ff1a00720c */ /* 0x000fd20003f25270 */
[----:B------:R0:W-:Y:S01]  /*4d840*/  @!P6 STG.E.U8 desc[UR54][R12.64+0xa9], R19 ;  /* 0x0000a9130c00e986 */ /* 0x0001e2000c101136 */
[----:B------:R-:W-:Y:S01]  /*4d850*/  LOP3.LUT P5, RZ, R0, 0x20000000, RZ, 0xc0, !PT ;  /* 0x2000000000ff7812 */ /* 0x000fe200078ac0ff */
[----:B0-----:R-:W0:Y:S01]  /*4d860*/  @!P2 LDC.64 R12, c[0x0][0x5c0] ;  /* 0x00017000ff0cab82 */ /* 0x001e220000000a00 */
[----:B------:R-:W-:Y:S01]  /*4d870*/  F2FP.SATFINITE.E4M3.F32.PACK_AB_MERGE_C R21, RZ, R9, RZ ;  /* 0x00000009ff15723e */ /* 0x000fe200048070ff */
[----:B------:R-:W-:Y:S10]  /*4d880*/  @!P1 STG.E.U8 desc[UR54][R56.64+0xb0], R27 ;  /* 0x0000b01b38009986 */ /* 0x000ff4000c101136 */
[----:B------:R1:W-:Y:S01]  /*4d890*/  @!P5 STG.E.U8 desc[UR54][R54.64+0xb1], R21 ;  /* 0x0000b1153600d986 */ /* 0x0003e2000c101136 */
[----:B0-----:R-:W-:-:S05]  /*4d8a0*/  @!P2 IADD3 R12, P6, R68, R12, RZ ;  /* 0x0000000c440ca210 */ /* 0x001fca0007fde0ff */
[----:B------:R-:W-:Y:S02]  /*4d8b0*/  @!P2 IMAD.X R13, R70, 0x1, R13, P6 ;  /* 0x00000001460da824 */ /* 0x000fe400030e060d */
[----:B------:R-:W-:Y:S02]  /*4d8c0*/  FMUL R9, R112, UR51 ;  /* 0x0000003370097c20 */ /* 0x000fe40008400000 */
[----:B------:R-:W5:Y:S03]  /*4d8d0*/  LDL.LU R112, [R1+0x8f8] ;  /* 0x0008f80001707983 */ /* 0x000f660000300800 */
[----:B------:R-:W-:Y:S01]  /*4d8e0*/  F2FP.SATFINITE.E4M3.F32.PACK_AB_MERGE_C R19, RZ, R9, RZ ;  /* 0x00000009ff13723e */ /* 0x000fe200048070ff */
[----:B---3--:R-:W-:Y:S02]  /*4d8f0*/  FMUL R9, R110, UR51 ;  /* 0x000000336e097c20 */ /* 0x008fe40008400000 */
[----:B------:R-:W3:Y:S03]  /*4d900*/  LDL.LU R110, [R1+0x8fc] ;  /* 0x0008fc00016e7983 */ /* 0x000ee60000300800 */
[----:B-1----:R-:W-:Y:S01]  /*4d910*/  F2FP.SATFINITE.E4M3.F32.PACK_AB_MERGE_C R21, RZ, R9, RZ ;  /* 0x00000009ff15723e */ /* 0x002fe200048070ff */
[----:B------:R0:W-:Y:S01]  /*4d920*/  @!P2 STG.E.U8 desc[UR54][R12.64+0xb0], R19 ;  /* 0x0000b0130c00a986 */ /* 0x0001e2000c101136 */
[----:B------:R-:W-:-:S05]  /*4d930*/  FMUL R9, R115, UR51 ;  /* 0x0000003373097c20 */ /* 0x000fca0008400000 */
[----:B------:R-:W-:Y:S01]  /*4d940*/  F2FP.SATFINITE.E4M3.F32.PACK_AB_MERGE_C R27, RZ, R9, RZ ;  /* 0x00000009ff1b723e */ /* 0x000fe200048070ff */
[----:B----4-:R-:W-:Y:S02]  /*4d950*/  FMUL R9, R114, UR51 ;  /* 0x0000003372097c20 */ /* 0x010fe40008400000 */
[----:B------:R-:W4:Y:S03]  /*4d960*/  LDL.LU R114, [R1+0x900] ;  /* 0x0009000001727983 */ /* 0x000f260000300800 */
        /* <DEDUP_REMOVED lines=12> */
[----:B------:R-:W-:Y:S01]  /*4da30*/  @!P6 STG.E.U8 desc[UR54][R62.64+0xb8], R27 ;  /* 0x0000b81b3e00e986 */ /* 0x000fe2000c101136 */
[----:B------:R-:W-:Y:S02]  /*4da40*/  LOP3.LUT P1, RZ, R0, 0x20, RZ, 0xc0, !PT ;  /* 0x0000002000ff7812 */ /* 0x000fe4000782c0ff */
[----:B------:R-:W-:Y:S01]  /*4da50*/  F2FP.SATFINITE.E4M3.F32.PACK_AB_MERGE_C R21, RZ, R9, RZ ;  /* 0x00000009ff15723e */ /* 0x000fe200048070ff */
[----:B-----5:R-:W-:Y:S02]  /*4da60*/  FMUL R9, R113, UR51 ;  /* 0x0000003371097c20 */ /* 0x020fe40008400000 */
[----:B------:R-:W5:Y:S04]  /*4da70*/  LDL.LU R113, [R1+0x908] ;  /* 0x0009080001717983 */ /* 0x000f680000300800 */
[----:B------:R1:W-:Y:S01]  /*4da80*/  @!P4 STG.E.U8 desc[UR54][R60.64+0xb9], R19 ;  /* 0x0000b9133c00c986 */ /* 0x0003e2000c101136 */
[----:B0-----:R-:W-:-:S05]  /*4da90*/  @!P3 IADD3 R12, P6, R78, R12, RZ ;  /* 0x0000000c4e0cb210 */ /* 0x001fca0007fde0ff */
[----:B------:R-:W-:-:S05]  /*4daa0*/  @!P3 IMAD.X R13, R79, 0x1, R13, P6 ;  /* 0x000000014f0db824 */ /* 0x000fca00030e060d */
[----:B------:R0:W-:Y:S01]  /*4dab0*/  @!P3 STG.E.U8 desc[UR54][R12.64+0xb8], R21 ;  /* 0x0000b8150c00b986 */ /* 0x0001e2000c101136 */
[----:B-1----:R-:W-:Y:S01]  /*4dac0*/  F2FP.SATFINITE.E4M3.F32.PACK_AB_MERGE_C R19, RZ, R9, RZ ;  /* 0x00000009ff13723e */ /* 0x002fe200048070ff */
[----:B0-----:R-:W0:Y:S01]  /*4dad0*/  @!P1 LDC.64 R12, c[0x0][0x5c0] ;  /* 0x00017000ff0c9b82 */ /* 0x001e220000000a00 */
[----:B------:R-:W-:Y:S02]  /*4dae0*/  FMUL R9, R112, UR51 ;  /* 0x0000003370097c20 */ /* 0x000fe40008400000 */
[----:B------:R-:W5:Y:S03]  /*4daf0*/  LDL.LU R112, [R1+0x90c] ;  /* 0x00090c0001707983 */ /* 0x000f660000300800 */
[----:B------:R-:W-:Y:S01]  /*4db00*/  F2FP.SATFINITE.E4M3.F32.PACK_AB_MERGE_C R27, RZ, R9, RZ ;  /* 0x00000009ff1b723e */ /* 0x000fe200048070ff */
[----:B---3--:R-:W-:Y:S02]  /*4db10*/  FMUL R9, R110, UR51 ;  /* 0x000000336e097c20 */ /* 0x008fe40008400000 */
[----:B------:R-:W3:Y:S04]  /*4db20*/  LDL.LU R110, [R1+0x910] ;  /* 0x00091000016e7983 */ /* 0x000ee80000300800 */
[----:B------:R-:W3:Y:S01]  /*4db30*/  LDL.LU R115, [R1+0x914] ;  /* 0x0009140001737983 */ /* 0x000ee20000300800 */
[----:B------:R-:W-:-:S02]  /*4db40*/  F2FP.SATFINITE.E4M3.F32.PACK_AB_MERGE_C R21, RZ, R9, RZ ;  /* 0x00000009ff15723e */ /* 0x000fc400048070ff */
[----:B0-----:R-:W-:-:S05]  /*4db50*/  @!P1 IADD3 R12, P6, R81, R12, RZ ;  /* 0x0000000c510c9210 */ /* 0x001fca0007fde0ff */
[----:B------:R-:W-:-:S05]  /*4db60*/  @!P1 IMAD.X R13, R87, 0x1, R13, P6 ;  /* 0x00000001570d9824 */ /* 0x000fca00030e060d */
[----:B------:R0:W-:Y:S01]  /*4db70*/  @!P1 STG.E.U8 desc[UR54][R12.64+0xb9], R19 ;  /* 0x0000b9130c009986 */ /* 0x0001e2000c101136 */
[----:B----4-:R-:W-:-:S03]  /*4db80*/  FMUL R9, R114, UR51 ;  /* 0x0000003372097c20 */ /* 0x010fc60008400000 */
[----:B------:R-:W4:Y:S02]  /*4db90*/  LDL.LU R114, [R1+0x918] ;  /* 0x0009180001727983 */ /* 0x000f240000300800 */
[----:B0-----:R-:W-:Y:S01]  /*4dba0*/  F2FP.SATFINITE.E4M3.F32.PACK_AB_MERGE_C R19, RZ, R9, RZ ;  /* 0x00000009ff13723e */ /* 0x001fe200048070ff */
[----:B--2---:R-:W-:Y:S02]  /*4dbb0*/  FMUL R9, R108, UR51 ;  /* 0x000000336c097c20 */ /* 0x004fe40008400000 */
[----:B------:R-:W2:Y:S01]  /*4dbc0*/  LDL.LU R108, [R1+0x91c] ;  /* 0x00091c00016c7983 */ /* 0x000ea20000300800 */
[----:B------:R-:W-:Y:S02]  /*4dbd0*/  LOP3.LUT P5, RZ, R0, 0x4000000, RZ, 0xc0, !PT ;  /* 0x0400000000ff7812 */ /* 0x000fe400078ac0ff */
[----:B------:R-:W-:-:S11]  /*4dbe0*/  ISETP.NE.AND P3, PT, R80, RZ, PT ;  /* 0x000000ff5000720c */ /* 0x000fd60003f65270 */
        /* <DEDUP_REMOVED lines=12> */
[----:B-----5:R-:W-:-:S02]  /*4dcb0*/  FMUL R9, R113, UR51 ;  /* 0x0000003371097c20 */ /* 0x020fc40008400000 */
[----:B------:R-:W5:Y:S03]  /*4dcc0*/  LDL.LU R113, [R1+0x920] ;  /* 0x0009200001717983 */ /* 0x000f660000300800 */
[----:B------:R-:W-:Y:S02]  /*4dcd0*/  F2FP.SATFINITE.E4M3.F32.PACK_AB_MERGE_C R27, RZ, R9, RZ ;  /* 0x00000009ff1b723e */ /* 0x000fe400048070ff */
[----:B------:R-:W-:Y:S02]  /*4dce0*/  LOP3.LUT P4, RZ, R0, 0x1000000, RZ, 0xc0, !PT ;  /* 0x0100000000ff7812 */ /* 0x000fe4000788c0ff */
[----:B0-----:R-:W-:Y:S01]  /*4dcf0*/  @!P5 IADD3 R12, P6, R90, R12, RZ ;  /* 0x0000000c5a0cd210 */ /* 0x001fe20007fde0ff */
[----:B------:R-:W-:Y:S02]  /*4dd00*/  FMUL R9, R112, UR51 ;  /* 0x0000003370097c20 */ /* 0x000fe40008400000 */
[----:B------:R-:W5:Y:S02]  /*4dd10*/  LDL.LU R112, [R1+0x924] ;  /* 0x0009240001707983 */ /* 0x000f640000300800 */
[----:B------:R-:W-:Y:S01]  /*4dd20*/  @!P5 IMAD.X R13, R98, 0x1, R13, P6 ;  /* 0x00000001620dd824 */ /* 0x000fe200030e060d */
[----:B------:R-:W-:-:S02]  /*4dd30*/  LOP3.LUT P6, RZ, R0, 0x800000, RZ, 0xc0, !PT ;  /* 0x0080000000ff7812 */ /* 0x000fc400078cc0ff */
[----:B------:R-:W-:Y:S01]  /*4dd40*/  F2FP.SATFINITE.E4M3.F32.PACK_AB_MERGE_C R19, RZ, R9, RZ ;  /* 0x00000009ff13723e */ /* 0x000fe200048070ff */
[----:B---3--:R-:W-:Y:S01]  /*4dd50*/  FMUL R9, R110, UR51 ;  /* 0x000000336e097c20 */ /* 0x008fe20008400000 */
[----:B------:R0:W-:Y:S04]  /*4dd60*/  @!P5 STG.E.U8 desc[UR54][R12.64+0xa1], R21 ;  /* 0x0000a1150c00d986 */ /* 0x0001e8000c101136 */
[----:B------:R-:W-:Y:S04]  /*4dd70*/  @!P4 STG.E.U8 desc[UR54][R48.64+0xa8], R27 ;  /* 0x0000a81b3000c986 */ /* 0x000fe8000c101136 */
[----:B------:R-:W3:Y:S01]  /*4dd80*/  LDL.LU R110, [R1+0x928] ;  /* 0x00092800016e7983 */ /* 0x000ee20000300800 */
[----:B0-----:R-:W-:Y:S01]  /*4dd90*/  F2FP.SATFINITE.E4M3.F32.PACK_AB_MERGE_C R21, RZ, R9, RZ ;  /* 0x00000009ff15723e */ /* 0x001fe200048070ff */
[----:B------:R-:W-:-:S02]  /*4dda0*/  FMUL R9, R115, UR51 ;  /* 0x0000003373097c20 */ /* 0x000fc40008400000 */
[----:B------:R0:W-:Y:S03]  /*4ddb0*/  @!P6 STG.E.U8 desc[UR54][R42.64+0xa9], R19 ;  /* 0x0000a9132a00e986 */ /* 0x0001e6000c101136 */
[----:B0-----:R-:W-:Y:S01]  /*4ddc0*/  F2FP.SATFINITE.E4M3.F32.PACK_AB_MERGE_C R19, RZ, R9, RZ ;  /* 0x00000009ff13723e */ /* 0x001fe200048070ff */
[----:B----4-:R-:W-:-:S05]  /*4ddd0*/  FMUL R9, R114, UR51 ;  /* 0x0000003372097c20 */ /* 0x010fca0008400000 */
[----:B------:R-:W-:Y:S01]  /*4dde0*/  F2FP.SATFINITE.E4M3.F32.PACK_AB_MERGE_C R27, RZ, R9, RZ ;  /* 0x00000009ff1b723e */ /* 0x000fe200048070ff */
[----:B--2---:R-:W-:Y:S02]  /*4ddf0*/  FMUL R9, R108, UR51 ;  /* 0x000000336c097c20 */ /* 0x004fe40008400000 */
[----:B------:R-:W2:Y:S01]  /*4de00*/  LDL.LU R108, [R1+0x92c] ;  /* 0x00092c00016c7983 */ /* 0x000ea20000300800 */
[----:B------:R-:W-:-:S03]  /*4de10*/  ISETP.LT.OR P4, PT, R30, 0xa9, !P3 ;  /* 0x000000a91e00780c */ /* 0x000fc60005f81670 */
[----:B------:R-:W4:Y:S04]  /*4de20*/  LDL.LU R115, [R1+0x930] ;  /* 0x0009300001737983 */ /* 0x000f280000300800 */
[----:B------:R-:W4:Y:S06]  /*4de30*/  LDL.LU R114, [R1+0x934] ;  /* 0x0009340001727983 */ /* 0x000f2c0000300800 */
        /* <DEDUP_REMOVED lines=9> */
[----:B-----5:R-:W-:Y:S02]  /*4ded0*/  FMUL R9, R113, UR51 ;  /* 0x0000003371097c20 */ /* 0x020fe40008400000 */
[----:B------:R-:W5:Y:S01]  /*4dee0*/  LDL.LU R113, [R1+0x938] ;  /* 0x0009380001717983 */ /* 0x000f620000300800 */
[----:B0-----:R-:W-:-:S05]  /*4def0*/  @!P4 IADD3 R12, P6, R96, R12, RZ ;  /* 0x0000000c600cc210 */ /* 0x001fca0007fde0ff */
[----:B------:R-:W-:Y:S01]  /*4df00*/  @!P4 IMAD.X R13, R95, 0x1, R13, P6 ;  /* 0x000000015f0dc824 */ /* 0x000fe200030e060d */
[----:B------:R-:W-:-:S04]  /*4df10*/  LOP3.LUT P6, RZ, R0, 0x200000, RZ, 0xc0, !PT ;  /* 0x0020000000ff7812 */ /* 0x000fc800078cc0ff */
[----:B------:R0:W-:Y:S02]  /*4df20*/  @!P4 STG.E.U8 desc[UR54][R12.64+0xa9], R19 ;  /* 0x0000a9130c00c986 */ /* 0x0001e4000c101136 */
[----:B0-----:R-:W-:Y:S01]  /*4df30*/  F2FP.SATFINITE.E4M3.F32.PACK_AB_MERGE_C R19, RZ, R9, RZ ;  /* 0x00000009ff13723e */ /* 0x001fe200048070ff */
[----:B------:R-:W-:Y:S02]  /*4df40*/  FMUL R9, R112, UR51 ;  /* 0x0000003370097c20 */ /* 0x000fe40008400000 */
[----:B------:R-:W5:Y:S04]  /*4df50*/  LDL.LU R112, [R1+0x93c] ;  /* 0x00093c0001707983 */ /* 0x000f680000300800 */
[----:B------:R-:W-:Y:S04]  /*4df60*/  @!P2 STG.E.U8 desc[UR54][R36.64+0xb0], R27 ;  /* 0x0000b01b2400a986 */ /* 0x000fe8000c101136 */
[----:B------:R0:W-:Y:S02]  /*4df70*/  @!P6 STG.E.U8 desc[UR54][R22.64+0xb1], R21 ;  /* 0x0000b1151600e986 */ /* 0x0001e4000c101136 */
[----:B0-----:R-:W-:Y:S01]  /*4df80*/  F2FP.SATFINITE.E4M3.F32.PACK_AB_MERGE_C R21, RZ, R9, RZ ;  /* 0x00000009ff15723e */ /* 0x001fe200048070ff */
[----:B---3--:R-:W-:-:S02]  /*4df90*/  FMUL R9, R110, UR51 ;  /* 0x000000336e097c20 */ /* 0x008fc40008400000 */
[----:B------:R-:W3:Y:S03]  /*4dfa0*/  LDL.LU R110, [R1+0x940] ;  /* 0x00094000016e7983 */ /* 0x000ee60000300800 */
[----:B------:R-:W-:Y:S02]  /*4dfb0*/  F2FP.SATFINITE.E4M3.F32.PACK_AB_MERGE_C R23, RZ, R9, RZ ;  /* 0x00000009ff17723e */ /* 0x000fe400048070ff */
[----:B------:R-:W-:Y:S02]  /*4dfc0*/  ISETP.NE.AND P4, PT, R102, RZ, PT ;  /* 0x000000ff6600720c */ /* 0x000fe40003f85270 */
[----:B------:R-:W-:-:S11]  /*4dfd0*/  ISETP.NE.AND P5, PT, R99, RZ, PT ;  /* 0x000000ff6300720c */ /* 0x000fd60003fa5270 */
[----:B------:R-:W0:Y:S08]  /*4dfe0*/  @!P4 LDC.64 R12, c[0x0][0x5c0] ;  /* 0x00017000ff0ccb82 */ /* 0x000e300000000a00 */
[----:B------:R-:W1:Y:S01]  /*4dff0*/  @!P5 LDC.64 R28, c[0x0][0x5c0] ;  /* 0x00017000ff1cdb82 */ /* 0x000e620000000a00 */
[----:B--2---:R-:W-:Y:S02]  /*4e000*/  FMUL R9, R108, UR51 ;  /* 0x000000336c097c20 */ /* 0x004fe40008400000 */
[----:B------:R-:W2:Y:S01]  /*4e010*/  LDL.LU R108, [R1+0x944] ;  /* 0x00094400016c7983 */ /* 0x000ea20000300800 */
[----:B0-----:R-:W-:-:S05]  /*4e020*/  @!P4 IADD3 R12, P6, R94, R12, RZ ;  /* 0x0000000c5e0cc210 */ /* 0x001fca0007fde0ff */
[----:B------:R-:W-:Y:S01]  /*4e030*/  @!P4 IMAD.X R13, R93, 0x1, R13, P6 ;  /* 0x000000015d0dc824 */ /* 0x000fe200030e060d */
[----:B------:R-:W-:-:S13]  /*4e040*/  ISETP.LT.OR P6, PT, R30, 0xb1, !P3 ;  /* 0x000000b11e00780c */ /* 0x000fda0005fc1670 */
[----:B------:R-:W-:Y:S01]  /*4e050*/  @!P6 STG.E.U8 desc[UR54][R12.64+0xb0], R19 ;  /* 0x0000b0130c00e986 */ /* 0x000fe2000c101136 */
[----:B-1----:R-:W-:-:S05]  /*4e060*/  @!P5 IADD3 R92, P6, R92, R28, RZ ;  /* 0x0000001c5c5cd210 */ /* 0x002fca0007fde0ff */
[----:B------:R-:W-:Y:S01]  /*4e070*/  @!P5 IMAD.X R93, R89, 0x1, R29, P6 ;  /* 0x00000001595dd824 */ /* 0x000fe200030e061d */
[----:B------:R-:W-:-:S04]  /*4e080*/  LOP3.LUT P6, RZ, R0, 0x80000, RZ, 0xc0, !PT ;  /* 0x0008000000ff7812 */ /* 0x000fc800078cc0ff */
[----:B------:R0:W-:Y:S01]  /*4e090*/  @!P5 STG.E.U8 desc[UR54][R92.64+0xb1], R21 ;  /* 0x0000b1155c00d986 */ /* 0x0001e2000c101136 */
[----:B------:R-:W-:Y:S02]  /*4e0a0*/  LOP3.LUT P5, RZ, R0, 0x100000, RZ, 0xc0, !PT ;  /* 0x0010000000ff7812 */ /* 0x000fe400078ac0ff */
[----:B------:R-:W-:Y:S02]  /*4e0b0*/  ISETP.NE.AND P1, PT, R88, RZ, PT ;  /* 0x000000ff5800720c */ /* 0x000fe40003f25270 */
[----:B------:R-:W-:Y:S02]  /*4e0c0*/  ISETP.NE.AND P0, PT, R76, RZ, PT ;  /* 0x000000ff4c00720c */ /* 0x000fe40003f05270 */
[----:B------:R-:W-:Y:S02]  /*4e0d0*/  ISETP.NE.AND P4, PT, R105, RZ, PT ;  /* 0x000000ff6900720c */ /* 0x000fe40003f85270 */
[----:B0-----:R-:W-:-:S05]  /*4e0e0*/  F2FP.SATFINITE.E4M3.F32.PACK_AB_MERGE_C R21, RZ, R9, RZ ;  /* 0x00000009ff15723e */ /* 0x001fca00048070ff */
[----:B------:R0:W-:Y:S02]  /*4e0f0*/  @!P5 STG.E.U8 desc[UR54][R16.64+0xb8], R23 ;  /* 0x0000b8171000d986 */ /* 0x0001e4000c101136 */
[----:B------:R-:W1:Y:S02]  /*4e100*/  @!P1 LDC.64 R26, c[0x0][0x5c0] ;  /* 0x00017000ff1a9b82 */ /* 0x000e640000000a00 */
[----:B------:R4:W-:Y:S01]  /*4e110*/  @!P6 STG.E.U8 desc[UR54][R14.64+0xb9], R21 ;  /* 0x0000b9150e00e986 */ /* 0x0009e2000c101136 */
[----:B------:R-:W-:-:S05]  /*4e120*/  ISETP.LT.OR P6, PT, R30, 0xa1, !P4 ;  /* 0x000000a11e00780c */ /* 0x000fca00067c1670 */
[----:B------:R-:W1:Y:S08]  /*4e130*/  @!P0 LDC.64 R12, c[0x0][0x5c0] ;  /* 0x00017000ff0c8b82 */ /* 0x000e700000000a00 */
[----:B0-----:R-:W0:Y:S01]  /*4e140*/  @!P6 LDC.64 R22, c[0x0][0x5c0] ;  /* 0x00017000ff16eb82 */ /* 0x001e220000000a00 */
[----:B----4-:R-:W-:Y:S02]  /*4e150*/  @!P6 IMAD.MOV.U32 R14, RZ, RZ, R24 ;  /* 0x000000ffff0ee224 */ /* 0x010fe400078e0018 */
[----:B------:R-:W-:Y:S01]  /*4e160*/  @!P6 IMAD.MOV.U32 R15, RZ, RZ, R31 ;  /* 0x000000ffff0fe224 */ /* 0x000fe200078e001f */
[----:B-1----:R-:W-:Y:S01]  /*4e170*/  @!P1 IADD3 R18, P5, R85, R26, RZ ;  /* 0x0000001a55129210 */ /* 0x002fe20007fbe0ff */
[----:B------:R-:W-:-:S04]  /*4e180*/  @!P6 IMAD.WIDE.U32 R16, R10, 0x180, R14 ;  /* 0x000001800a10e825 */ /* 0x000fc800078e000e */
[----:B------:R-:W-:Y:S01]  /*4e190*/  @!P1 IMAD.X R19, R84, 0x1, R27, P5 ;  /* 0x0000000154139824 */ /* 0x000fe200028e061b */
[----:B------:R-:W-:Y:S01]  /*4e1a0*/  @!P0 IADD3 R12, P5, R83, R12, RZ ;  /* 0x0000000c530c8210 */ /* 0x000fe20007fbe0ff */
[----:B------:R-:W-:-:S04]  /*4e1b0*/  @!P6 IMAD R9, R11, 0x180, RZ ;  /* 0x000001800b09e824 */ /* 0x000fc800078e02ff */
[----:B------:R-:W-:Y:S01]  /*4e1c0*/  @!P0 IMAD.X R13, R82, 0x1, R13, P5 ;  /* 0x00000001520d8824 */ /* 0x000fe200028e060d */
[----:B0-----:R-:W-:-:S04]  /*4e1d0*/  @!P6 IADD3 R16, P5, R16, R22, RZ ;  /* 0x000000161010e210 */ /* 0x001fc80007fbe0ff */
[----:B------:R-:W-:Y:S02]  /*4e1e0*/  @!P6 IADD3.X R17, R23, R17, R9, P5, !PT ;  /* 0x000000111711e210 */ /* 0x000fe40002ffe409 */
[----:B------:R-:W-:-:S13]  /*4e1f0*/  ISETP.LT.OR P5, PT, R30, 0xa2, !P4 ;  /* 0x000000a21e00780c */ /* 0x000fda00067a1670 */
[----:B------:R-:W0:Y:S01]  /*4e200*/  @!P5 LDC.64 R20, c[0x0][0x5c0] ;  /* 0x00017000ff14db82 */ /* 0x000e220000000a00 */
[----:B------:R-:W-:Y:S01]  /*4e210*/  FMUL R9, R115, UR51 ;  /* 0x0000003373097c20 */ /* 0x000fe20008400000 */
[----:B------:R-:W-:Y:S02]  /*4e220*/  @!P5 IMAD.MOV.U32 R14, RZ, RZ, R24 ;  /* 0x000000ffff0ed224 */ /* 0x000fe400078e0018 */
[----:B------:R-:W-:Y:S02]  /*4e230*/  @!P5 IMAD.MOV.U32 R15, RZ, RZ, R31 ;  /* 0x000000ffff0fd224 */ /* 0x000fe400078e001f */
[----:B------:R-:W-:Y:S01]  /*4e240*/  F2FP.SATFINITE.E4M3.F32.PACK_AB_MERGE_C R23, RZ, R9, RZ ;  /* 0x00000009ff17723e */ /* 0x000fe200048070ff */
[----:B------:R-:W-:-:S04]  /*4e250*/  @!P5 IMAD.WIDE.U32 R14, R10, 0x180, R14 ;  /* 0x000001800a0ed825 */ /* 0x000fc800078e000e */
[----:B------:R1:W-:Y:S01]  /*4e260*/  @!P1 STG.E.U8 desc[UR54][R18.64+0xb8], R23 ;  /* 0x0000b81712009986 */ /* 0x0003e2000c101136 */
[----:B------:R-:W-:Y:S01]  /*4e270*/  @!P5 IMAD R9, R11, 0x180, RZ ;  /* 0x000001800b09d824 */ /* 0x000fe200078e02ff */
[----:B0-----:R-:W-:-:S04]  /*4e280*/  @!P5 IADD3 R14, P1, R14, R20, RZ ;  /* 0x000000140e0ed210 */ /* 0x001fc80007f3e0ff */
[----:B------:R-:W-:Y:S01]  /*4e290*/  @!P5 IADD3.X R15, R21, R15, R9, P1, !PT ;  /* 0x0000000f150fd210 */ /* 0x000fe20000ffe409 */
[----:B------:R-:W-:-:S05]  /*4e2a0*/  FMUL R9, R114, UR51 ;  /* 0x0000003372097c20 */ /* 0x000fca0008400000 */
[----:B------:R-:W-:Y:S01]  /*4e2b0*/  F2FP.SATFINITE.E4M3.F32.PACK_AB_MERGE_C R21, RZ, R9, RZ ;  /* 0x00000009ff15723e */ /* 0x000fe200048070ff */
[----:B-----5:R-:W-:-:S05]  /*4e2c0*/  FMUL R9, R113, UR51 ;  /* 0x0000003371097c20 */ /* 0x020fca0008400000 */
[----:B-1----:R-:W-:Y:S01]  /*4e2d0*/  F2FP.SATFINITE.E4M3.F32.PACK_AB_MERGE_C R19, RZ, R9, RZ ;  /* 0x00000009ff13723e */ /* 0x002fe200048070ff */
[----:B------:R-:W-:Y:S01]  /*4e2e0*/  FMUL R9, R112, UR51 ;  /* 0x0000003370097c20 */ /* 0x000fe20008400000 */
        /* <DEDUP_REMOVED lines=8> */
[----:B------:R-:W-:Y:S02]  /*4e370*/  ISETP.NE.AND P2, PT, R101, RZ, PT ;  /* 0x000000ff6500720c */ /* 0x000fe40003f45270 */
[----:B------:R-:W-:Y:S02]  /*4e380*/  ISETP.NE.AND P1, PT, R103, RZ, PT ;  /* 0x000000ff6700720c */ /* 0x000fe40003f25270 */
[----:B------:R-:W-:Y:S02]  /*4e390*/  ISETP.NE.AND P0, PT, R104, RZ, PT ;  /* 0x000000ff6800720c */ /* 0x000fe40003f05270 */
        /* <DEDUP_REMOVED lines=15> */
.L_x_124:
[----:B------:R-:W-:Y:S05]  /*4e490*/  BSYNC B1 ;  /* 0x0000000000017941 */ /* 0x000fea0003800000 */
.L_x_123:
        /* <DEDUP_REMOVED lines=15> */
.L_x_126:
[----:B------:R-:W-:Y:S05]  /*4e590*/  BSYNC B1 ;  /* 0x0000000000017941 */ /* 0x000fea0003800000 */
.L_x_125:
[----:B------:R-:W2:Y:S04]  /*4e5a0*/  LDL.LU R22, [R1+0x948] ;  /* 0x0009480001167983 */ /* 0x000ea80000300800 */
[----:B------:R-:W3:Y:S04]  /*4e5b0*/  LDL.LU R19, [R1+0x94c] ;  /* 0x00094c0001137983 */ /* 0x000ee80000300800 */
[----:B------:R-:W4:Y:S04]  /*4e5c0*/  LDL.LU R21, [R1+0x950] ;  /* 0x0009500001157983 */ /* 0x000f280000300800 */
[----:B------:R-:W5:Y:S01]  /*4e5d0*/  LDL.LU R20, [R1+0x954] ;  /* 0x0009540001147983 */ /* 0x000f620000300800 */
[----:B------:R-:W-:Y:S01]  /*4e5e0*/  ISETP.LT.OR P6, PT, R30, 0xa9, !P4 ;  /* 0x000000a91e00780c */ /* 0x000fe200067c1670 */
[----:B------:R-:W-:Y:S01]  /*4e5f0*/  BSSY B1, `(.L_x_127) ;  /* 0x000002a000017945 */ /* 0x000fe20003800000 */
[----:B------:R-:W-:-:S11]  /*4e600*/  P2R R18, PR, RZ, 0x1 ;  /* 0x00000001ff127803 */ /* 0x000fd60000000000 */
[----:B------:R-:W0:Y:S02]  /*4e610*/  @!P6 LDC.64 R14, c[0x0][0x5c0] ;  /* 0x00017000ff0eeb82 */ /* 0x000e240000000a00 */
[----:B01----:R-:W-:Y:S02]  /*4e620*/  @!P6 IMAD.MOV.U32 R12, RZ, RZ, R24 ;  /* 0x000000ffff0ce224 */ /* 0x003fe400078e0018 */
[----:B------:R-:W-:Y:S02]  /*4e630*/  @!P6 IMAD.MOV.U32 R13, RZ, RZ, R31 ;  /* 0x000000ffff0de224 */ /* 0x000fe400078e001f */
[----:B------:R-:W-:Y:S02]  /*4e640*/  @!P6 IMAD R9, R11, 0x180, RZ ;  /* 0x000001800b09e824 */ /* 0x000fe400078e02ff */
[----:B------:R-:W-:-:S03]  /*4e650*/  @!P6 IMAD.WIDE.U32 R12, R10, 0x180, R12 ;  /* 0x000001800a0ce825 */ /* 0x000fc600078e000c */
[----:B------:R-:W-:-:S04]  /*4e660*/  @!P6 IADD3 R12, P5, R12, R14, RZ ;  /* 0x0000000e0c0ce210 */ /* 0x000fc80007fbe0ff */
        /* <DEDUP_REMOVED lines=34> */
.L_x_128:
[----:B------:R-:W-:Y:S05]  /*4e890*/  BSYNC B1 ;  /* 0x0000000000017941 */ /* 0x000fea0003800000 */
.L_x_127:
        /* <DEDUP_REMOVED lines=15> */
.L_x_130:
[----:B------:R-:W-:Y:S05]  /*4e990*/  BSYNC B1 ;  /* 0x0000000000017941 */ /* 0x000fea0003800000 */
.L_x_129:
[----:B------:R-:W2:Y:S04]  /*4e9a0*/  LDL.LU R22, [R1+0x958] ;  /* 0x0009580001167983 */ /* 0x000ea80000300800 */
[----:B------:R-:W3:Y:S04]  /*4e9b0*/  LDL.LU R19, [R1+0x95c] ;  /* 0x00095c0001137983 */ /* 0x000ee80000300800 */
[----:B-1----:R-:W4:Y:S04]  /*4e9c0*/  LDL.LU R21, [R1+0x960] ;  /* 0x0009600001157983 */ /* 0x002f280000300800 */
[----:B------:R-:W5:Y:S01]  /*4e9d0*/  LDL.LU R20, [R1+0x964] ;  /* 0x0009640001147983 */ /* 0x000f620000300800 */
[----:B------:R-:W-:Y:S01]  /*4e9e0*/  ISETP.LT.OR P6, PT, R30, 0xb1, !P4 ;  /* 0x000000b11e00780c */ /* 0x000fe200067c1670 */
[----:B------:R-:W-:Y:S01]  /*4e9f0*/  BSSY B1, `(.L_x_131) ;  /* 0x000002a000017945 */ /* 0x000fe20003800000 */
[----:B------:R-:W-:-:S11]  /*4ea00*/  P2R R18, PR, RZ, 0x1 ;  /* 0x00000001ff127803 */ /* 0x000fd60000000000 */
[----:B------:R-:W1:Y:S01]  /*4ea10*/  @!P6 LDC.64 R14, c[0x0][0x5c0] ;  /* 0x00017000ff0eeb82 */ /* 0x000e620000000a00 */
[----:B0-----:R-:W-:Y:S02]  /*4ea20*/  @!P6 IMAD.MOV.U32 R12, RZ, RZ, R24 ;  /* 0x000000ffff0ce224 */ /* 0x001fe400078e0018 */
[----:B------:R-:W-:Y:S02]  /*4ea30*/  @!P6 IMAD.MOV.U32 R13, RZ, RZ, R31 ;  /* 0x000000ffff0de224 */ /* 0x000fe400078e001f */
[----:B------:R-:W-:Y:S02]  /*4ea40*/  @!P6 IMAD R9, R11, 0x180, RZ ;  /* 0x000001800b09e824 */ /* 0x000fe400078e02ff */
[----:B------:R-:W-:-:S03]  /*4ea50*/  @!P6 IMAD.WIDE.U32 R12, R10, 0x180, R12 ;  /* 0x000001800a0ce825 */ /* 0x000fc600078e000c */
[----:B-1----:R-:W-:-:S04]  /*4ea60*/  @!P6 IADD3 R12, P5, R12, R14, RZ ;  /* 0x0000000e0c0ce210 */ /* 0x002fc80007fbe0ff */
        /* <DEDUP_REMOVED lines=34> */
.L_x_132:
[----:B------:R-:W-:Y:S05]  /*4ec90*/  BSYNC B1 ;  /* 0x0000000000017941 */ /* 0x000fea0003800000 */
.L_x_131:
        /* <DEDUP_REMOVED lines=15> */
.L_x_134:
[----:B------:R-:W-:Y:S05]  /*4ed90*/  BSYNC B1 ;  /* 0x0000000000017941 */ /* 0x000fea0003800000 */
.L_x_133:
        /* <DEDUP_REMOVED lines=47> */
.L_x_136:
[----:B------:R-:W-:Y:S05]  /*4f090*/  BSYNC B1 ;  /* 0x0000000000017941 */ /* 0x000fea0003800000 */
.L_x_135:
        /* <DEDUP_REMOVED lines=15> */
.L_x_138:
[----:B------:R-:W-:Y:S05]  /*4f190*/  BSYNC B1 ;  /* 0x0000000000017941 */ /* 0x000fea0003800000 */
.L_x_137:
[----:B------:R-:W-:Y:S01]  /*4f1a0*/  P2R R99, PR, RZ, 0x10 ;  /* 0x00000010ff637803 */ /* 0x000fe20000000000 */
[----:B------:R-:W2:Y:S01]  /*4f1b0*/  LDL.LU R67, [R1+0x978] ;  /* 0x0009780001437983 */ /* 0x000ea20000300800 */
[----:B------:R-:W-:Y:S02]  /*4f1c0*/  LOP3.LUT P4, RZ, R0, 0x8000, RZ, 0xc0, !PT ;  /* 0x0000800000ff7812 */ /* 0x000fe4000788c0ff */
[----:B01----:R-:W-:Y:S01]  /*4f1d0*/  P2R R12, PR, RZ, 0x8 ;  /* 0x00000008ff0c7803 */ /* 0x003fe20000000000 */
[----:B------:R-:W-:Y:S01]  /*4f1e0*/  IMAD.U32 R97, RZ, RZ, UR8 ;  /* 0x00000008ff617e24 */ /* 0x000fe2000f8e00ff */
[----:B------:R-:W-:Y:S01]  /*4f1f0*/  ISETP.LT.OR P3, PT, R30, 0xc1, !P4 ;  /* 0x000000c11e00780c */ /* 0x000fe20006761670 */
[----:B------:R-:W-:Y:S01]  /*4f200*/  IMAD.U32 R98, RZ, RZ, UR7 ;  /* 0x00000007ff627e24 */ /* 0x000fe2000f8e00ff */
[----:B------:R-:W3:Y:S11]  /*4f210*/  LDL.LU R123, [R1+0x97c] ;  /* 0x00097c00017b7983 */ /* 0x000ef60000300800 */
[----:B------:R-:W0:Y:S01]  /*4f220*/  @!P3 LDC.64 R60, c[0x0][0x5c0] ;  /* 0x00017000ff3cbb82 */ /* 0x000e220000000a00 */
[----:B------:R-:W-:Y:S01]  /*4f230*/  P2R R9, PR, RZ, 0x8 ;  /* 0x00000008ff097803 */ /* 0x000fe20000000000 */
[----:B------:R-:W-:Y:S01]  /*4f240*/  IMAD.U32 R95, RZ, RZ, UR8 ;  /* 0x00000008ff5f7e24 */ /* 0x000fe2000f8e00ff */
[----:B------:R-:W4:Y:S01]  /*4f250*/  LDL.LU R143, [R1+0x980] ;  /* 0x00098000018f7983 */ /* 0x000f220000300800 */
[----:B------:R-:W-:-:S03]  /*4f260*/  IMAD.U32 R96, RZ, RZ, UR7 ;  /* 0x00000007ff607e24 */ /* 0x000fc6000f8e00ff */
[----:B------:R-:W5:Y:S01]  /*4f270*/  LDL.LU R141, [R1+0x984] ;  /* 0x00098400018d7983 */ /* 0x000f620000300800 */
[----:B------:R-:W-:-:S03]  /*4f280*/  IMAD.U32 R93, RZ, RZ, UR8 ;  /* 0x00000008ff5d7e24 */ /* 0x000fc6000f8e00ff */
[----:B------:R-:W4:Y:S01]  /*4f290*/  LDL.LU R139, [R1+0x988] ;  /* 0x00098800018b7983 */ /* 0x000f220000300800 */
[----:B------:R-:W-:Y:S02]  /*4f2a0*/  IMAD.U32 R94, RZ, RZ, UR7 ;  /* 0x00000007ff5e7e24 */ /* 0x000fe4000f8e00ff */
[----:B------:R-:W-:Y:S01]  /*4f2b0*/  IMAD.U32 R91, RZ, RZ, UR8 ;  /* 0x00000008ff5b7e24 */ /* 0x000fe2000f8e00ff */
[----:B------:R-:W4:Y:S01]  /*4f2c0*/  LDL.LU R140, [R1+0x98c] ;  /* 0x00098c00018c7983 */ /* 0x000f220000300800 */
[----:B------:R-:W-:Y:S02]  /*4f2d0*/  IMAD.U32 R92, RZ, RZ, UR7 ;  /* 0x00000007ff5c7e24 */ /* 0x000fe4000f8e00ff */
[----:B------:R-:W-:Y:S01]  /*4f2e0*/  IMAD.U32 R89, RZ, RZ, UR8 ;  /* 0x00000008ff597e24 */ /* 0x000fe2000f8e00ff */
[----:B------:R-:W4:Y:S01]  /*4f2f0*/  LDL.LU R144, [R1+0x990] ;  /* 0x0009900001907983 */ /* 0x000f220000300800 */
[----:B------:R-:W-:Y:S02]  /*4f300*/  IMAD.U32 R90, RZ, RZ, UR7 ;  /* 0x00000007ff5a7e24 */ /* 0x000fe4000f8e00ff */
[----:B------:R-:W-:Y:S01]  /*4f310*/  IMAD.U32 R87, RZ, RZ, UR8 ;  /* 0x00000008ff577e24 */ /* 0x000fe2000f8e00ff */
[----:B------:R-:W4:Y:S01]  /*4f320*/  LDL.LU R142, [R1+0x994] ;  /* 0x00099400018e7983 */ /* 0x000f220000300800 */
[----:B0-----:R-:W-:Y:S01]  /*4f330*/  @!P3 IADD3 R60, P5, P6, R24, UR8, R60 ;  /* 0x00000008183cbc10 */ /* 0x001fe2000febe03c */
[----:B------:R-:W-:-:S02]  /*4f340*/  IMAD.U32 R88, RZ, RZ, UR7 ;  /* 0x00000007ff587e24 */ /* 0x000fc4000f8e00ff */
[----:B------:R-:W-:Y:S01]  /*4f350*/  IMAD.U32 R85, RZ, RZ, UR8 ;  /* 0x00000008ff557e24 */ /* 0x000fe2000f8e00ff */
[----:B------:R-:W-:Y:S01]  /*4f360*/  @!P3 IADD3.X R61, R31, UR7, R61, P5, P6 ;  /* 0x000000071f3dbc10 */ /* 0x000fe2000afec43d */
[----:B------:R-:W-:Y:S01]  /*4f370*/  IMAD.U32 R86, RZ, RZ, UR7 ;  /* 0x00000007ff567e24 */ /* 0x000fe2000f8e00ff */
[----:B------:R-:W-:Y:S01]  /*4f380*/  ISETP.LT.OR P3, PT, R30, 0xc2, !P4 ;  /* 0x000000c21e00780c */ /* 0x000fe20006761670 */
[----:B------:R-:W-:Y:S02]  /*4f390*/  IMAD.U32 R83, RZ, RZ, UR8 ;  /* 0x00000008ff537e24 */ /* 0x000fe4000f8e00ff */
[----:B------:R-:W-:Y:S01]  /*4f3a0*/  IMAD.U32 R84, RZ, RZ, UR7 ;  /* 0x00000007ff547e24 */ /* 0x000fe2000f8e00ff */
[----:B------:R-:W-:Y:S01]  /*4f3b0*/  P2R R65, PR, RZ, 0x8 ;  /* 0x00000008ff417803 */ /* 0x000fe20000000000 */
[----:B------:R-:W-:Y:S02]  /*4f3c0*/  IMAD.U32 R81, RZ, RZ, UR8 ;  /* 0x00000008ff517e24 */ /* 0x000fe4000f8e00ff */
[----:B------:R-:W-:-:S02]  /*4f3d0*/  IMAD.U32 R82, RZ, RZ, UR7 ;  /* 0x00000007ff527e24 */ /* 0x000fc4000f8e00ff */
[----:B------:R-:W-:Y:S02]  /*4f3e0*/  IMAD.U32 R79, RZ, RZ, UR8 ;  /* 0x00000008ff4f7e24 */ /* 0x000fe4000f8e00ff */
[----:B------:R-:W-:Y:S02]  /*4f3f0*/  IMAD.U32 R80, RZ, RZ, UR7 ;  /* 0x00000007ff507e24 */ /* 0x000fe4000f8e00ff */
[----:B------:R-:W0:Y:S01]  /*4f400*/  @!P3 LDC.64 R62, c[0x0][0x5c0] ;  /* 0x00017000ff3ebb82 */ /* 0x000e220000000a00 */
[----:B------:R-:W-:Y:S02]  /*4f410*/  IMAD.U32 R77, RZ, RZ, UR8 ;  /* 0x00000008ff4d7e24 */ /* 0x000fe4000f8e00ff */
[----:B------:R-:W-:Y:S02]  /*4f420*/  IMAD.U32 R78, RZ, RZ, UR7 ;  /* 0x00000007ff4e7e24 */ /* 0x000fe4000f8e00ff */
[----:B------:R-:W-:Y:S02]  /*4f430*/  IMAD.U32 R75, RZ, RZ, UR8 ;  /* 0x00000008ff4b7e24 */ /* 0x000fe4000f8e00ff */
        /* <DEDUP_REMOVED lines=10> */
[----:B------:R-:W-:-:S04]  /*4f4e0*/  ISETP.LT.OR P3, PT, R30, 0xc9, !P4 ;  /* 0x000000c91e00780c */ /* 0x000fc80006761670 */
[----:B------:R-:W-:-:S09]  /*4f4f0*/  P2R R64, PR, RZ, 0x8 ;  /* 0x00000008ff407803 */ /* 0x000fd20000000000 */
[----:B------:R-:W0:Y:S02]  /*4f500*/  @!P3 LDC.64 R58, c[0x0][0x5c0] ;  /* 0x00017000ff3abb82 */ /* 0x000e240000000a00 */
        /* <DEDUP_REMOVED lines=17> */
[C---:B------:R-:W-:Y:S02]  /*4f620*/  ISETP.LT.OR P3, PT, R30.reuse, 0xd9, !P4 ;  /* 0x000000d91e00780c */ /* 0x040fe40006761670 */
[----:B------:R-:W-:Y:S02]  /*4f630*/  ISETP.LT.OR P4, PT, R30, 0xda, !P4 ;  /* 0x000000da1e00780c */ /* 0x000fe40006781670 */
[----:B------:R-:W-:Y:S02]  /*4f640*/  P2R R132, PR, RZ, 0x8 ;  /* 0x00000008ff847803 */ /* 0x000fe40000000000 */
[----:B------:R-:W-:-:S07]  /*4f650*/  P2R R122, PR, RZ, 0x10 ;  /* 0x00000010ff7a7803 */ /* 0x000fce0000000000 */
[----:B------:R-:W0:Y:S08]  /*4f660*/  @!P3 LDC.64 R50, c[0x0][0x5c0] ;  /* 0x00017000ff32bb82 */ /* 0x000e300000000a00 */
[----:B------:R-:W1:Y:S01]  /*4f670*/  @!P4 LDC.64 R48, c[0x0][0x5c0] ;  /* 0x00017000ff30cb82 */ /* 0x000e620000000a00 */
[----:B0-----:R-:W-:-:S04]  /*4f680*/  @!P3 IADD3 R50, P5, P6, R24, UR8, R50 ;  /* 0x000000081832bc10 */ /* 0x001fc8000febe032 */
[----:B------:R-:W-:Y:S02]  /*4f690*/  @!P3 IADD3.X R51, R31, UR7, R51, P5, P6 ;  /* 0x000000071f33bc10 */ /* 0x000fe4000afec433 */
[----:B------:R-:W-:-:S04]  /*4f6a0*/  ISETP.LT.OR P3, PT, R30, 0xc1, !P0 ;  /* 0x000000c11e00780c */ /* 0x000fc80004761670 */
[----:B------:R-:W-:-:S09]  /*4f6b0*/  P2R R128, PR, RZ, 0x8 ;  /* 0x00000008ff807803 */ /* 0x000fd20000000000 */
[----:B------:R-:W0:Y:S02]  /*4f6c0*/  @!P3 LDC.64 R46, c[0x0][0x5c0] ;  /* 0x00017000ff2ebb82 */ /* 0x000e240000000a00 */
[----:B0-----:R-:W-:-:S04]  /*4f6d0*/  @!P3 IADD3 R46, P5, P6, R24, UR6, R46 ;  /* 0x00000006182ebc10 */ /* 0x001fc8000febe02e */
[C---:B------:R-:W-:Y:S02]  /*4f6e0*/  @!P3 IADD3.X R47, R31.reuse, UR5, R47, P5, P6 ;  /* 0x000000051f2fbc10 */ /* 0x040fe4000afec42f */
[----:B-1----:R-:W-:Y:S02]  /*4f6f0*/  @!P4 IADD3 R48, P5, P6, R24, UR8, R48 ;  /* 0x000000081830cc10 */ /* 0x002fe4000febe030 */
[----:B------:R-:W-:Y:S02]  /*4f700*/  ISETP.NE.AND P3, PT, R12, RZ, PT ;  /* 0x000000ff0c00720c */ /* 0x000fe40003f65270 */
        /* <DEDUP_REMOVED lines=68> */
[C---:B------:R-:W-:Y:S02]  /*4fb50*/  @!P4 IADD3.X R17, R31.reuse, UR10, R17, P0, P5 ;  /* 0x0000000a1f11cc10 */ /* 0x040fe400087ea411 */
[----:B------:R-:W-:Y:S02]  /*4fb60*/  ISETP.LT.OR P4, PT, R30, 0xda, !P1 ;  /* 0x000000da1e00780c */ /* 0x000fe40004f81670 */
[----:B-1----:R-:W-:Y:S02]  /*4fb70*/  @!P6 IADD3 R14, P0, P5, R24, UR11, R14 ;  /* 0x0000000b180eec10 */ /* 0x002fe4000fd1e00e */
[----:B------:R-:W-:Y:S02]  /*4fb80*/  P2R R110, PR, RZ, 0x10 ;  /* 0x00000010ff6e7803 */ /* 0x000fe40000000000 */
[----:B------:R-:W-:-:S07]  /*4fb90*/  @!P6 IADD3.X R15, R31, UR10, R15, P0, P5 ;  /* 0x0000000a1f0fec10 */ /* 0x000fce00087ea40f */
[----:B------:R-:W0:Y:S02]  /*4fba0*/  @!P4 LDC.64 R12, c[0x0][0x5c0] ;  /* 0x00017000ff0ccb82 */ /* 0x000e240000000a00 */
[----:B0-----:R-:W-:-:S04]  /*4fbb0*/  @!P4 IADD3 R12, P0, P1, R24, UR11, R12 ;  /* 0x0000000b180ccc10 */ /* 0x001fc8000f91e00c */
[----:B------:R-:W-:Y:S02]  /*4fbc0*/  @!P4 IADD3.X R13, R31, UR10, R13, P0, P1 ;  /* 0x0000000a1f0dcc10 */ /* 0x000fe400087e240d */
[----:B------:R-:W-:-:S04]  /*4fbd0*/  ISETP.LT.OR P4, PT, R30, 0xc1, !P2 ;  /* 0x000000c11e00780c */ /* 0x000fc80005781670 */
[----:B------:R-:W-:-:S09]  /*4fbe0*/  P2R R134, PR, RZ, 0x10 ;  /* 0x00000010ff867803 */ /* 0x000fd20000000000 */
[----:B------:R-:W-:-:S04]  /*4fbf0*/  @!P4 IADD3 R97, P0, P1, R97, UR6, R24 ;  /* 0x000000066161cc10 */ /* 0x000fc8000f91e018 */
        /* <DEDUP_REMOVED lines=21> */
[C---:B------:R-:W-:Y:S02]  /*4fd50*/  ISETP.LT.OR P4, PT, R30.reuse, 0xd9, !P2 ;  /* 0x000000d91e00780c */ /* 0x040fe40005781670 */
[----:B------:R-:W-:Y:S02]  /*4fd60*/  ISETP.LT.OR P2, PT, R30, 0xda, !P2 ;  /* 0x000000da1e00780c */ /* 0x000fe40005741670 */
[----:B------:R-:W-:Y:S02]  /*4fd70*/  P2R R124, PR, RZ, 0x10 ;  /* 0x00000010ff7c7803 */ /* 0x000fe40000000000 */
[----:B------:R-:W-:-:S07]  /*4fd80*/  P2R R121, PR, RZ, 0x4 ;  /* 0x00000004ff797803 */ /* 0x000fce0000000000 */
[----:B------:R-:W-:-:S04]  /*4fd90*/  @!P4 IADD3 R85, P0, P1, R85, UR6, R24 ;  /* 0x000000065555cc10 */ /* 0x000fc8000f91e018 */
[--C-:B------:R-:W-:Y:S02]  /*4fda0*/  @!P4 IADD3.X R86, R86, UR5, R31.reuse, P0, P1 ;  /* 0x000000055656cc10 */ /* 0x100fe400087e241f */
[----:B------:R-:W-:Y:S02]  /*4fdb0*/  @!P2 IADD3 R83, P0, P1, R83, UR6, R24 ;  /* 0x000000065353ac10 */ /* 0x000fe4000f91e018 */
[----:B------:R-:W-:Y:S02]  /*4fdc0*/  ISETP.LT.OR P4, PT, R30, 0xca, !P3 ;  /* 0x000000ca1e00780c */ /* 0x000fe40005f81670 */
[----:B------:R-:W-:Y:S02]  /*4fdd0*/  @!P2 IADD3.X R84, R84, UR5, R31, P0, P1 ;  /* 0x000000055454ac10 */ /* 0x000fe400087e241f */
[----:B------:R-:W-:Y:S02]  /*4fde0*/  ISETP.LT.OR P2, PT, R30, 0xc1, !P3 ;  /* 0x000000c11e00780c */ /* 0x000fe40005f41670 */
[----:B------:R-:W-:-:S02]  /*4fdf0*/  P2R R114, PR, RZ, 0x10 ;  /* 0x00000010ff727803 */ /* 0x000fc40000000000 */
        /* <DEDUP_REMOVED lines=10> */
[--C-:B------:R-:W-:Y:S02]  /*4fea0*/  @!P2 IADD3.X R78, R78, UR10, R31.reuse, P0, P1 ;  /* 0x0000000a4e4eac10 */ /* 0x100fe400087e241f */
[----:B------:R-:W-:Y:S02]  /*4feb0*/  ISETP.LT.OR P2, PT, R30, 0xd1, !P3 ;  /* 0x000000d11e00780c */ /* 0x000fe40005f41670 */
[----:B------:R-:W-:Y:S02]  /*4fec0*/  @!P4 IADD3 R75, P0, P1, R75, UR11, R24 ;  /* 0x0000000b4b4bcc10 */ /* 0x000fe4000f91e018 */
[----:B------:R-:W-:Y:S02]  /*4fed0*/  P2R R113, PR, RZ, 0x4 ;  /* 0x00000004ff717803 */ /* 0x000fe40000000000 */
[----:B------:R-:W-:Y:S02]  /*4fee0*/  @!P4 IADD3.X R76, R76, UR10, R31, P0, P1 ;  /* 0x0000000a4c4ccc10 */ /* 0x000fe400087e241f */
[----:B------:R-:W-:-:S05]  /*4fef0*/  LOP3.LUT P4, RZ, R0, 0x10000, RZ, 0xc0, !PT ;  /* 0x0001000000ff7812 */ /* 0x000fca000788c0ff */
[----:B------:R-:W-:-:S04]  /*4ff00*/  @!P2 IADD3 R73, P0, P1, R73, UR11, R24 ;  /* 0x0000000b4949ac10 */ /* 0x000fc8000f91e018 */
[----:B------:R-:W-:Y:S02]  /*4ff10*/  @!P2 IADD3.X R74, R74, UR10, R31, P0, P1 ;  /* 0x0000000a4a4aac10 */ /* 0x000fe400087e241f */
[----:B------:R-:W-:Y:S02]  /*4ff20*/  ISETP.LT.OR P1, PT, R30, 0xd2, !P3 ;  /* 0x000000d21e00780c */ /* 0x000fe40005f21670 */
[----:B------:R-:W-:Y:S01]  /*4ff30*/  ISETP.NE.AND P2, PT, R66, RZ, PT ;  /* 0x000000ff4200720c */ /* 0x000fe20003f45270 */
[----:B--2---:R-:W-:Y:S01]  /*4ff40*/  FMUL R66, R67, UR51 ;  /* 0x0000003343427c20 */ /* 0x004fe20008400000 */
[----:B------:R-:W-:-:S09]  /*4ff50*/  P2R R115, PR, RZ, 0x2 ;  /* 0x00000002ff737803 */ /* 0x000fd20000000000 */
[----:B------:R-:W-:-:S04]  /*4ff60*/  @!P1 IADD3 R71, P0, P5, R71, UR11, R24 ;  /* 0x0000000b47479c10 */ /* 0x000fc8000fd1e018 */
[----:B------:R-:W-:Y:S02]  /*4ff70*/  @!P1 IADD3.X R72, R72, UR10, R31, P0, P5 ;  /* 0x0000000a48489c10 */ /* 0x000fe400087ea41f */
[C---:B------:R-:W-:Y:S02]  /*4ff80*/  ISETP.LT.OR P0, PT, R30.reuse, 0xd9, !P3 ;  /* 0x000000d91e00780c */ /* 0x040fe40005f01670 */
[----:B------:R-:W-:Y:S02]  /*4ff90*/  ISETP.LT.OR P3, PT, R30, 0xda, !P3 ;  /* 0x000000da1e00780c */ /* 0x000fe40005f61670 */
[----:B------:R-:W-:Y:S02]  /*4ffa0*/  P2R R116, PR, RZ, 0x1 ;  /* 0x00000001ff747803 */ /* 0x000fe40000000000 */
[----:B------:R-:W-:Y:S02]  /*4ffb0*/  P2R R117, PR, RZ, 0x8 ;  /* 0x00000008ff757803 */ /* 0x000fe40000000000 */
[----:B------:R-:W-:-:S05]  /*4ffc0*/  ISETP.NE.AND P1, PT, R65, RZ, PT ;  /* 0x000000ff4100720c */ /* 0x000fca0003f25270 */
[----:B------:R-:W-:-:S04]  /*4ffd0*/  @!P0 IADD3 R69, P5, P6, R69, UR11, R24 ;  /* 0x0000000b45458c10 */ /* 0x000fc8000febe018 */
[----:B------:R-:W-:Y:S02]  /*4ffe0*/  @!P0 IADD3.X R70, R70, UR10, R31, P5, P6 ;  /* 0x0000000a46468c10 */ /* 0x000fe4000afec41f */
[----:B------:R-:W-:Y:S01]  /*4fff0*/  ISETP.NE.AND P0, PT, R9, RZ, PT ;  /* 0x000000ff0900720c */ /* 0x000fe20003f05270 */
[----:B------:R-:W-:-:S05]  /*50000*/  IMAD.U32 R9, RZ, RZ, UR8 ;  /* 0x00000008ff097e24 */ /* 0x000fca000f8e00ff */
[----:B------:R-:W-:-:S04]  /*50010*/  @!P3 IADD3 R9, P5, P6, R9, UR11, R24 ;  /* 0x0000000b0909bc10 */ /* 0x000fc8000febe018 */
[----:B------:R-:W-:Y:S02]  /*50020*/  @!P3 IADD3.X R68, R68, UR10, R31, P5, P6 ;  /* 0x0000000a4444bc10 */ /* 0x000fe4000afec41f */
[----:B------:R-:W-:Y:S02]  /*50030*/  ISETP.LT.OR P5, PT, R30, 0xc1, !P4 ;  /* 0x000000c11e00780c */ /* 0x000fe400067a1670 */
[----:B------:R-:W-:-:S11]  /*50040*/  ISETP.NE.AND P3, PT, R64, RZ, PT ;  /* 0x000000ff4000720c */ /* 0x000fd60003f65270 */
[----:B------:R-:W0:Y:S01]  /*50050*/  @!P5 LDC.64 R64, c[0x0][0x5c0] ;  /* 0x00017000ff40db82 */ /* 0x000e220000000a00 */
[----:B------:R-:W-:Y:S02]  /*50060*/  F2FP.SATFINITE.E4M3.F32.PACK_AB_MERGE_C R135, RZ, R66, RZ ;  /* 0x00000042ff87723e */ /* 0x000fe400048070ff */
[----:B0-----:R-:W-:-:S05]  /*50070*/  @!P5 IADD3 R64, P6, R24, R64, RZ ;  /* 0x000000401840d210 */ /* 0x001fca0007fde0ff */
[----:B------:R-:W-:-:S05]  /*50080*/  @!P5 IMAD.X R65, R31, 0x1, R65, P6 ;  /* 0x000000011f41d824 */ /* 0x000fca00030e0641 */
[----:B------:R5:W-:Y:S01]  /*50090*/  @!P5 STG.E.U8 desc[UR54][R64.64+0xc0], R135 ;  /* 0x0000c0874000d986 */ /* 0x000be2000c101136 */
[----:B------:R-:W-:-:S13]  /*500a0*/  ISETP.LT.OR P5, PT, R30, 0xc2, !P4 ;  /* 0x000000c21e00780c */ /* 0x000fda00067a1670 */
[----:B------:R-:W0:Y:S01]  /*500b0*/  @!P5 LDC.64 R66, c[0x0][0x5c0] ;  /* 0x00017000ff42db82 */ /* 0x000e220000000a00 */
[----:B---3--:R-:W-:Y:S01]  /*500c0*/  FMUL R123, R123, UR51 ;  /* 0x000000337b7b7c20 */ /* 0x008fe20008400000 */
[----:B-----5:R-:W-:-:S04]  /*500d0*/  FMUL R64, R141, UR51 ;  /* 0x000000338d407c20 */ /* 0x020fc80008400000 */
[----:B------:R-:W-:Y:S01]  /*500e0*/  F2FP.SATFINITE.E4M3.F32.PACK_AB_MERGE_C R137, RZ, R123, RZ ;  /* 0x0000007bff89723e */ /* 0x000fe200048070ff */
[----:B----4-:R-:W-:Y:S02]  /*500f0*/  FMUL R123, R143, UR51 ;  /* 0x000000338f7b7c20 */ /* 0x010fe40008400000 */
[----:B------:R-:W2:Y:S04]  /*50100*/  LDL.LU R143, [R1+0x998] ;  /* 0x00099800018f7983 */ /* 0x000ea80000300800 */
[----:B------:R-:W3:Y:S01]  /*50110*/  LDL.LU R141, [R1+0x99c] ;  /* 0x00099c00018d7983 */ /* 0x000ee20000300800 */
[----:B0-----:R-:W-:-:S05]  /*50120*/  @!P5 IADD3 R66, P6, R24, R66, RZ ;  /* 0x000000421842d210 */ /* 0x001fca0007fde0ff */
[----:B------:R-:W-:-:S05]  /*50130*/  @!P5 IMAD.X R67, R31, 0x1, R67, P6 ;  /* 0x000000011f43d824 */ /* 0x000fca00030e0643 */
[----:B------:R0:W-:Y:S02]  /*50140*/  @!P5 STG.E.U8 desc[UR54][R66.64+0xc1], R137 ;  /* 0x0000c1894200d986 */ /* 0x0001e4000c101136 */
[----:B0-----:R-:W-:Y:S02]  /*50150*/  FMUL R66, R139, UR51 ;  /* 0x000000338b427c20 */ /* 0x001fe40008400000 */
[----:B------:R-:W4:Y:S01]  /*50160*/  LDL.LU R139, [R1+0x9a0] ;  /* 0x0009a000018b7983 */ /* 0x000f220000300800 */
[----:B------:R-:W-:Y:S02]  /*50170*/  ISETP.LT.OR P5, PT, R30, 0xc9, !P4 ;  /* 0x000000c91e00780c */ /* 0x000fe400067a1670 */
[----:B------:R-:W-:-:S11]  /*50180*/  F2FP.SATFINITE.E4M3.F32.PACK_AB_MERGE_C R135, RZ, R64, RZ ;  /* 0x00000040ff87723e */ /* 0x000fd600048070ff */
[----:B------:R-:W0:Y:S01]  /*50190*/  @!P5 LDC.64 R64, c[0x0][0x5c0] ;  /* 0x00017000ff40db82 */ /* 0x000e220000000a00 */
[----:B------:R-:W-:Y:S02]  /*501a0*/  F2FP.SATFINITE.E4M3.F32.PACK_AB_MERGE_C R123, RZ, R123, RZ ;  /* 0x0000007bff7b723e */ /* 0x000fe400048070ff */
[----:B------:R-:W-:-:S03]  /*501b0*/  F2FP.SATFINITE.E4M3.F32.PACK_AB_MERGE_C R67, RZ, R66, RZ ;  /* 0x00000042ff43723e */ /* 0x000fc600048070ff */
[----:B------:R1:W-:Y:S04]  /*501c0*/  @!P0 STG.E.U8 desc[UR54][R60.64+0xc0], R123 ;  /* 0x0000c07b3c008986 */ /* 0x0003e8000c101136 */
[----:B------:R5:W-:Y:S01]  /*501d0*/  @!P1 STG.E.U8 desc[UR54][R62.64+0xc1], R135 ;  /* 0x0000c1873e009986 */ /* 0x000be2000c101136 */
[----:B0-----:R-:W-:-:S05]  /*501e0*/  @!P5 IADD3 R64, P6, R24, R64, RZ ;  /* 0x000000401840d210 */ /* 0x001fca0007fde0ff */
[----:B------:R-:W-:-:S05]  /*501f0*/  @!P5 IMAD.X R65, R31, 0x1, R65, P6 ;  /* 0x000000011f41d824 */ /* 0x000fca00030e0641 */
[----:B------:R0:W-:Y:S01]  /*50200*/  @!P5 STG.E.U8 desc[UR54][R64.64+0xc8], R67 ;  /* 0x0000c8434000d986 */ /* 0x0001e2000c101136 */
[----:B------:R-:W-:-:S13]  /*50210*/  ISETP.LT.OR P5, PT, R30, 0xca, !P4 ;  /* 0x000000ca1e00780c */ /* 0x000fda00067a1670 */
[----:B-1----:R-:W1:Y:S01]  /*50220*/  @!P5 LDC.64 R60, c[0x0][0x5c0] ;  /* 0x00017000ff3cdb82 */ /* 0x002e620000000a00 */
[----:B-----5:R-:W-:Y:S02]  /*50230*/  FMUL R62, R140, UR51 ;  /* 0x000000338c3e7c20 */ /* 0x020fe40008400000 */
[----:B------:R-:W5:Y:S03]  /*50240*/  LDL.LU R140, [R1+0x9a4] ;  /* 0x0009a400018c7983 */ /* 0x000f660000300800 */
[----:B------:R-:W-:Y:S01]  /*50250*/  F2FP.SATFINITE.E4M3.F32.PACK_AB_MERGE_C R123, RZ, R62, RZ ;  /* 0x0000003eff7b723e */ /* 0x000fe200048070ff */
[----:B------:R-:W-:-:S05]  /*50260*/  FMUL R62, R144, UR51 ;  /* 0x00000033903e7c20 */ /* 0x000fca0008400000 */
[----:B------:R-:W-:Y:S01]  /*50270*/  F2FP.SATFINITE.E4M3.F32.PACK_AB_MERGE_C R135, RZ, R62, RZ ;  /* 0x0000003eff87723e */ /* 0x000fe200048070ff */
[----:B------:R-:W-:Y:S02]  /*50280*/  FMUL R62, R142, UR51 ;  /* 0x000000338e3e7c20 */ /* 0x000fe40008400000 */
[----:B------:R-:W5:Y:S01]  /*50290*/  LDL.LU R142, [R1+0x9a8] ;  /* 0x0009a800018e7983 */ /* 0x000f620000300800 */
[----:B-1----:R-:W-:-:S03]  /*502a0*/  @!P5 IADD3 R60, P6, R24, R60, RZ ;  /* 0x0000003c183cd210 */ /* 0x002fc60007fde0ff */
[----:B------:R-:W5:Y:S01]  /*502b0*/  LDL.LU R144, [R1+0x9ac] ;  /* 0x0009ac0001907983 */ /* 0x000f620000300800 */
[----:B0-----:R-:W-:Y:S01]  /*502c0*/  F2FP.SATFINITE.E4M3.F32.PACK_AB_MERGE_C R65, RZ, R62, RZ ;  /* 0x0000003eff41723e */ /* 0x001fe200048070ff */
[----:B------:R-:W-:-:S05]  /*502d0*/  @!P5 IMAD.X R61, R31, 0x1, R61, P6 ;  /* 0x000000011f3dd824 */ /* 0x000fca00030e063d */
[----:B------:R-:W-:Y:S04]  /*502e0*/  @!P5 STG.E.U8 desc[UR54][R60.64+0xc9], R123 ;  /* 0x0000c97b3c00d986 */ /* 0x000fe8000c101136 */
[----:B------:R-:W-:Y:S04]  /*502f0*/  @!P3 STG.E.U8 desc[UR54][R58.64+0xc8], R135 ;  /* 0x0000c8873a00b986 */ /* 0x000fe8000c101136 */
[----:B------:R3:W-:Y:S02]  /*50300*/  @!P2 STG.E.U8 desc[UR54][R56.64+0xc9], R65 ;  /* 0x0000c9413800a986 */ /* 0x0007e4000c101136 */
[----:B---3--:R-:W-:-:S05]  /*50310*/  FMUL R56, R141, UR51 ;  /* 0x000000338d387c20 */ /* 0x008fca0008400000 */
[----:B------:R-:W-:Y:S01]  /*50320*/  F2FP.SATFINITE.E4M3.F32.PACK_AB_MERGE_C R65, RZ, R56, RZ ;  /* 0x00000038ff41723e */ /* 0x000fe200048070ff */
[----:B----4-:R-:W-:Y:S02]  /*50330*/  FMUL R56, R139, UR51 ;  /* 0x000000338b387c20 */ /* 0x010fe40008400000 */
[----:B------:R-:W3:Y:S01]  /*50340*/  LDL.LU R139, [R1+0x9b0] ;  /* 0x0009b000018b7983 */ /* 0x000ee20000300800 */
[----:B------:R-:W-:-:S13]  /*50350*/  ISETP.LT.OR P5, PT, R30, 0xd1, !P4 ;  /* 0x000000d11e00780c */ /* 0x000fda00067a1670 */
[----:B------:R-:W0:Y:S01]  /*50360*/  @!P5 LDC.64 R62, c[0x0][0x5c0] ;  /* 0x00017000ff3edb82 */ /* 0x000e220000000a00 */
[----:B--2---:R-:W-:Y:S02]  /*50370*/  FMUL R60, R143, UR51 ;  /* 0x000000338f3c7c20 */ /* 0x004fe40008400000 */
[----:B------:R-:W2:Y:S03]  /*50380*/  LDL.LU R143, [R1+0x9b4] ;  /* 0x0009b400018f7983 */ /* 0x000ea60000300800 */
[----:B------:R-:W-:Y:S01]  /*50390*/  F2FP.SATFINITE.E4M3.F32.PACK_AB_MERGE_C R61, RZ, R60, RZ ;  /* 0x0000003cff3d723e */ /* 0x000fe200048070ff */
[----:B------:R-:W4:Y:S01]  /*503a0*/  LDL.LU R141, [R1+0x9b8] ;  /* 0x0009b800018d7983 */ /* 0x000f220000300800 */
[----:B0-----:R-:W-:-:S05]  /*503b0*/  @!P5 IADD3 R62, P6, R24, R62, RZ ;  /* 0x0000003e183ed210 */ /* 0x001fca0007fde0ff */
[----:B------:R-:W-:-:S05]  /*503c0*/  @!P5 IMAD.X R63, R31, 0x1, R63, P6 ;  /* 0x000000011f3fd824 */ /* 0x000fca00030e063f */
[----:B------:R0:W-:Y:S01]  /*503d0*/  @!P5 STG.E.U8 desc[UR54][R62.64+0xd0], R61 ;  /* 0x0000d03d3e00d986 */ /* 0x0001e2000c101136 */
[----:B------:R-:W-:-:S13]  /*503e0*/  ISETP.LT.OR P5, PT, R30, 0xd2, !P4 ;  /* 0x000000d21e00780c */ /* 0x000fda00067a1670 */
[----:B------:R-:W1:Y:S01]  /*503f0*/  @!P5 LDC.64 R58, c[0x0][0x5c0] ;  /* 0x00017000ff3adb82 */ /* 0x000e620000000a00 */
[----:B------:R-:W-:Y:S02]  /*50400*/  ISETP.NE.AND P0, PT, R136, RZ, PT ;  /* 0x000000ff8800720c */ /* 0x000fe40003f05270 */
[----:B------:R-:W-:Y:S02]  /*50410*/  ISETP.NE.AND P1, PT, R138, RZ, PT ;  /* 0x000000ff8a00720c */ /* 0x000fe40003f25270 */
[----:B------:R-:W-:Y:S01]  /*50420*/  F2FP.SATFINITE.E4M3.F32.PACK_AB_MERGE_C R67, RZ, R56, RZ ;  /* 0x00000038ff43723e */ /* 0x000fe200048070ff */
[----:B-----5:R-:W-:Y:S02]  /*50430*/  FMUL R56, R140, UR51 ;  /* 0x000000338c387c20 */ /* 0x020fe40008400000 */
[----:B------:R-:W5:Y:S03]  /*50440*/  LDL.LU R140, [R1+0x9bc] ;  /* 0x0009bc00018c7983 */ /* 0x000f660000300800 */
[----:B0-----:R-:W-:-:S02]  /*50450*/  F2FP.SATFINITE.E4M3.F32.PACK_AB_MERGE_C R61, RZ, R56, RZ ;  /* 0x00000038ff3d723e */ /* 0x001fc400048070ff */
[----:B-1----:R-:W-:-:S05]  /*50460*/  @!P5 IADD3 R58, P6, R24, R58, RZ ;  /* 0x0000003a183ad210 */ /* 0x002fca0007fde0ff */
[----:B------:R-:W-:-:S05]  /*50470*/  @!P5 IMAD.X R59, R31, 0x1, R59, P6 ;  /* 0x000000011f3bd824 */ /* 0x000fca00030e063b */
[----:B------:R0:W-:Y:S04]  /*50480*/  @!P5 STG.E.U8 desc[UR54][R58.64+0xd1], R65 ;  /* 0x0000d1413a00d986 */ /* 0x0001e8000c101136 */
[----:B------:R-:W-:Y:S04]  /*50490*/  @!P0 STG.E.U8 desc[UR54][R54.64+0xd0], R67 ;  /* 0x0000d04336008986 */ /* 0x000fe8000c101136 */
[----:B------:R1:W-:Y:S01]  /*504a0*/  @!P1 STG.E.U8 desc[UR54][R52.64+0xd1], R61 ;  /* 0x0000d13d34009986 */ /* 0x0003e2000c101136 */
[----:B0-----:R-:W-:-:S03]  /*504b0*/  FMUL R58, R142, UR51 ;  /* 0x000000338e3a7c20 */ /* 0x001fc60008400000 */
[----:B------:R-:W5:Y:S01]  /*504c0*/  LDL.LU R142, [R1+0x9c0] ;  /* 0x0009c000018e7983 */ /* 0x000f620000300800 */
[----:B-1----:R-:W-:-:S05]  /*504d0*/  FMUL R52, R144, UR51 ;  /* 0x0000003390347c20 */ /* 0x002fca0008400000 */
[----:B------:R-:W-:Y:S01]  /*504e0*/  F2FP.SATFINITE.E4M3.F32.PACK_AB_MERGE_C R53, RZ, R52, RZ ;  /* 0x00000034ff35723e */ /* 0x000fe200048070ff */
[----:B---3--:R-:W-:Y:S02]  /*504f0*/  FMUL R52, R139, UR51 ;  /* 0x000000338b347c20 */ /* 0x008fe40008400000 */
[----:B------:R-:W3:Y:S01]  /*50500*/  LDL.LU R139, [R1+0x9c4] ;  /* 0x0009c400018b7983 */ /* 0x000ee20000300800 */
[----:B------:R-:W-:Y:S02]  /*50510*/  ISETP.LT.OR P5, PT, R30, 0xd9, !P4 ;  /* 0x000000d91e00780c */ /* 0x000fe400067a1670 */
[----:B------:R-:W-:Y:S01]  /*50520*/  F2FP.SATFINITE.E4M3.F32.PACK_AB_MERGE_C R59, RZ, R58, RZ ;  /* 0x0000003aff3b723e */ /* 0x000fe200048070ff */
[----:B------:R-:W3:Y:S10]  /*50530*/  LDL.LU R144, [R1+0x9c8] ;  /* 0x0009c80001907983 */ /* 0x000ef40000300800 */
[----:B------:R-:W0:Y:S01]  /*50540*/  @!P5 LDC.64 R56, c[0x0][0x5c0] ;  /* 0x00017000ff38db82 */ /* 0x000e220000000a00 */
[----:B------:R-:W-:Y:S01]  /*50550*/  F2FP.SATFINITE.E4M3.F32.PACK_AB_MERGE_C R61, RZ, R52, RZ ;  /* 0x00000034ff3d723e */ /* 0x000fe200048070ff */
[----:B--2---:R-:W-:Y:S01]  /*50560*/  FMUL R52, R143, UR51 ;  /* 0x000000338f347c20 */ /* 0x004fe20008400000 */
[----:B0-----:R-:W-:-:S05]  /*50570*/  @!P5 IADD3 R56, P6, R24, R56, RZ ;  /* 0x000000381838d210 */ /* 0x001fca0007fde0ff */
[----:B------:R-:W-:-:S05]  /*50580*/  @!P5 IMAD.X R57, R31, 0x1, R57, P6 ;  /* 0x000000011f39d824 */ /* 0x000fca00030e0639 */
[----:B------:R0:W-:Y:S01]  /*50590*/  @!P5 STG.E.U8 desc[UR54][R56.64+0xd8], R59 ;  /* 0x0000d83b3800d986 */ /* 0x0001e2000c101136 */
[----:B------:R-:W-:Y:S02]  /*505a0*/  ISETP.LT.OR P5, PT, R30, 0xda, !P4 ;  /* 0x000000da1e00780c */ /* 0x000fe400067a1670 */
[----:B0-----:R-:W-:-:S11]  /*505b0*/  F2FP.SATFINITE.E4M3.F32.PACK_AB_MERGE_C R57, RZ, R52, RZ ;  /* 0x00000034ff39723e */ /* 0x001fd600048070ff */
[----:B------:R-:W0:Y:S01]  /*505c0*/  @!P5 LDC.64 R54, c[0x0][0x5c0] ;  /* 0x00017000ff36db82 */ /* 0x000e220000000a00 */
[----:B----4-:R-:W-:Y:S02]  /*505d0*/  FMUL R52, R141, UR51 ;  /* 0x000000338d347c20 */ /* 0x010fe40008400000 */
[----:B------:R-:W2:Y:S01]  /*505e0*/  LDL.LU R141, [R1+0x9cc] ;  /* 0x0009cc00018d7983 */ /* 0x000ea20000300800 */
[----:B------:R-:W-:Y:S02]  /*505f0*/  ISETP.NE.AND P2, PT, R132, RZ, PT ;  /* 0x000000ff8400720c */ /* 0x000fe40003f45270 */
[----:B------:R-:W-:Y:S02]  /*50600*/  ISETP.NE.AND P3, PT, R128, RZ, PT ;  /* 0x000000ff8000720c */ /* 0x000fe40003f65270 */
[----:B------:R-:W-:Y:S01]  /*50610*/  F2FP.SATFINITE.E4M3.F32.PACK_AB_MERGE_C R59, RZ, R52, RZ ;  /* 0x00000034ff3b723e */ /* 0x000fe200048070ff */
[----:B-----5:R-:W-:Y:S02]  /*50620*/  FMUL R52, R140, UR51 ;  /* 0x000000338c347c20 */ /* 0x020fe40008400000 */
[----:B------:R-:W4:Y:S04]  /*50630*/  LDL.LU R140, [R1+0x9d0] ;  /* 0x0009d000018c7983 */ /* 0x000f280000300800 */
[----:B------:R-:W5:Y:S01]  /*50640*/  LDL.LU R143, [R1+0x9d4] ;  /* 0x0009d400018f7983 */ /* 0x000f620000300800 */
[----:B0-----:R-:W-:-:S05]  /*50650*/  @!P5 IADD3 R54, P6, R24, R54, RZ ;  /* 0x000000361836d210 */ /* 0x001fca0007fde0ff */
[----:B------:R-:W-:Y:S01]  /*50660*/  @!P5 IMAD.X R55, R31, 0x1, R55, P6 ;  /* 0x000000011f37d824 */ /* 0x000fe200030e0637 */
[----:B------:R-:W-:-:S04]  /*50670*/  ISETP.NE.AND P6, PT, R122, RZ, PT ;  /* 0x000000ff7a00720c */ /* 0x000fc80003fc5270 */
[----:B------:R-:W-:Y:S04]  /*50680*/  @!P5 STG.E.U8 desc[UR54][R54.64+0xd9], R53 ;  /* 0x0000d9353600d986 */ /* 0x000fe8000c101136 */
[----:B------:R0:W-:Y:S05]  /*50690*/  @!P2 STG.E.U8 desc[UR54][R50.64+0xd8], R61 ;  /* 0x0000d83d3200a986 */ /* 0x0001ea000c101136 */
[----:B------:R-:W-:Y:S01]  /*506a0*/  @!P6 STG.E.U8 desc[UR54][R48.64+0xd9], R57 ;  /* 0x0000d9393000e986 */ /* 0x000fe2000c101136 */
[----:B0-----:R-:W-:-:S03]  /*506b0*/  FMUL R50, R142, UR51 ;  /* 0x000000338e327c20 */ /* 0x001fc60008400000 */
[----:B------:R-:W5:Y:S04]  /*506c0*/  LDL.LU R142, [R1+0x9d8] ;  /* 0x0009d800018e7983 */ /* 0x000f680000300800 */
[----:B------:R3:W-:Y:S02]  /*506d0*/  @!P3 STG.E.U8 desc[UR54][R46.64+0xc0], R59 ;  /* 0x0000c03b2e00b986 */ /* 0x0007e4000c101136 */
[----:B---3--:R-:W-:Y:S02]  /*506e0*/  FMUL R46, R139, UR51 ;  /* 0x000000338b2e7c20 */ /* 0x008fe40008400000 */
[----:B------:R-:W3:Y:S01]  /*506f0*/  LDL.LU R139, [R1+0x9dc] ;  /* 0x0009dc00018b7983 */ /* 0x000ee20000300800 */
[----:B------:R-:W-:Y:S02]  /*50700*/  ISETP.NE.AND P1, PT, R134, RZ, PT ;  /* 0x000000ff8600720c */ /* 0x000fe40003f25270 */
[----:B------:R-:W-:-:S04]  /*50710*/  ISETP.NE.AND P4, PT, R125, RZ, PT ;  /* 0x000000ff7d00720c */ /* 0x000fc80003f85270 */
[----:B------:R-:W-:Y:S02]  /*50720*/  P2R R56, PR, RZ, 0x10 ;  /* 0x00000010ff387803 */ /* 0x000fe40000000000 */
[----:B------:R-:W-:Y:S02]  /*50730*/  ISETP.NE.AND P4, PT, R133, RZ, PT ;  /* 0x000000ff8500720c */ /* 0x000fe40003f85270 */
[----:B------:R-:W-:Y:S02]  /*50740*/  ISETP.NE.AND P0, PT, R127, RZ, PT ;  /* 0x000000ff7f00720c */ /* 0x000fe40003f05270 */
[----:B------:R-:W-:Y:S02]  /*50750*/  F2FP.SATFINITE.E4M3.F32.PACK_AB_MERGE_C R55, RZ, R52, RZ ;  /* 0x00000034ff37723e */ /* 0x000fe400048070ff */
[----:B------:R-:W0:Y:S08]  /*50760*/  @!P1 LDC.64 R52, c[0x0][0x5c0] ;  /* 0x00017000ff349b82 */ /* 0x000e300000000a00 */
[----:B------:R-:W1:Y:S01]  /*50770*/  @!P4 LDC.64 R48, c[0x0][0x5c0] ;  /* 0x00017000ff30cb82 */ /* 0x000e620000000a00 */
[----:B------:R0:W-:Y:S02]  /*50780*/  @!P0 STG.E.U8 desc[UR54][R44.64+0xc1], R55 ;  /* 0x0000c1372c008986 */ /* 0x0001e4000c101136 */
[----:B0-----:R-:W-:-:S05]  /*50790*/  FMUL R44, R144, UR51 ;  /* 0x00000033902c7c20 */ /* 0x001fca0008400000 */
[----:B------:R-:W-:Y:S02]  /*507a0*/  F2FP.SATFINITE.E4M3.F32.PACK_AB_MERGE_C R55, RZ, R44, RZ ;  /* 0x0000002cff37723e */ /* 0x000fe400048070ff */
[----:B------:R-:W-:-:S05]  /*507b0*/  @!P1 IADD3 R52, P5, R97, R52, RZ ;  /* 0x0000003461349210 */ /* 0x000fca0007fbe0ff */
[----:B------:R-:W-:Y:S01]  /*507c0*/  @!P1 IMAD.X R53, R98, 0x1, R53, P5 ;  /* 0x0000000162359824 */ /* 0x000fe200028e0635 */
[----:B-1----:R-:W-:Y:S01]  /*507d0*/  @!P4 IADD3 R48, P5, R95, R48, RZ ;  /* 0x000000305f30c210 */ /* 0x002fe20007fbe0ff */
[----:B--2---:R-:W-:Y:S02]  /*507e0*/  FMUL R44, R141, UR51 ;  /* 0x000000338d2c7c20 */ /* 0x004fe40008400000 */
[----:B------:R-:W2:Y:S01]  /*507f0*/  LDL.LU R141, [R1+0x9e0] ;  /* 0x0009e000018d7983 */ /* 0x000ea20000300800 */
[----:B------:R-:W-:Y:S01]  /*50800*/  F2FP.SATFINITE.E4M3.F32.PACK_AB_MERGE_C R51, RZ, R50, RZ ;  /* 0x00000032ff33723e */ /* 0x000fe200048070ff */
[----:B------:R-:W-:Y:S01]  /*50810*/  @!P4 IMAD.X R49, R96, 0x1, R49, P5 ;  /* 0x000000016031c824 */ /* 0x000fe200028e0631 */
[----:B------:R-:W-:-:S03]  /*50820*/  F2FP.SATFINITE.E4M3.F32.PACK_AB_MERGE_C R47, RZ, R46, RZ ;  /* 0x0000002eff2f723e */ /* 0x000fc600048070ff */
[----:B------:R0:W-:Y:S01]  /*50830*/  @!P1 STG.E.U8 desc[UR54][R52.64+0xc0], R51 ;  /* 0x0000c03334009986 */ /* 0x0001e2000c101136 */
[----:B------:R-:W-:-:S03]  /*50840*/  ISETP.NE.AND P5, PT, R107, RZ, PT ;  /* 0x000000ff6b00720c */ /* 0x000fc60003fa5270 */
[----:B------:R-:W-:Y:S01]  /*50850*/  @!P4 STG.E.U8 desc[UR54][R48.64+0xc1], R47 ;  /* 0x0000c12f3000c986 */ /* 0x000fe2000c101136 */
[----:B------:R-:W-:Y:S01]  /*50860*/  ISETP.NE.AND P4, PT, R56, RZ, PT ;  /* 0x000000ff3800720c */ /* 0x000fe20003f85270 */
[----:B----4-:R-:W-:Y:S02]  /*50870*/  FMUL R46, R140, UR51 ;  /* 0x000000338c2e7c20 */ /* 0x010fe40008400000 */
[----:B------:R-:W4:Y:S01]  /*50880*/  LDL.LU R140, [R1+0x9e4] ;  /* 0x0009e400018c7983 */ /* 0x000f220000300800 */
[----:B0-----:R-:W-:-:S09]  /*50890*/  F2FP.SATFINITE.E4M3.F32.PACK_AB_MERGE_C R51, RZ, R44, RZ ;  /* 0x0000002cff33723e */ /* 0x001fd200048070ff */
[----:B------:R5:W-:Y:S04]  /*508a0*/  @!P4 STG.E.U8 desc[UR54][R42.64+0xc8], R55 ;  /* 0x0000c8372a00c986 */ /* 0x000be8000c101136 */
[----:B------:R0:W-:Y:S01]  /*508b0*/  @!P5 STG.E.U8 desc[UR54][R40.64+0xc9], R51 ;  /* 0x0000c9332800d986 */ /* 0x0001e2000c101136 */
[----:B-----5:R-:W-:-:S03]  /*508c0*/  FMUL R42, R143, UR51 ;  /* 0x000000338f2a7c20 */ /* 0x020fc60008400000 */
[----:B------:R-:W5:Y:S01]  /*508d0*/  LDL.LU R143, [R1+0x9e8] ;  /* 0x0009e800018f7983 */ /* 0x000f620000300800 */
[----:B0-----:R-:W-:-:S03]  /*508e0*/  FMUL R40, R142, UR51 ;  /* 0x000000338e287c20 */ /* 0x001fc60008400000 */
[----:B------:R-:W5:Y:S02]  /*508f0*/  LDL.LU R142, [R1+0x9ec] ;  /* 0x0009ec00018e7983 */ /* 0x000f640000300800 */
[----:B------:R-:W-:Y:S01]  /*50900*/  F2FP.SATFINITE.E4M3.F32.PACK_AB_MERGE_C R51, RZ, R40, RZ ;  /* 0x00000028ff33723e */ /* 0x000fe200048070ff */
[----:B---3--:R-:W-:Y:S02]  /*50910*/  FMUL R40, R139, UR51 ;  /* 0x000000338b287c20 */ /* 0x008fe40008400000 */
[----:B------:R-:W3:Y:S01]  /*50920*/  LDL.LU R139, [R1+0x9f0] ;  /* 0x0009f000018b7983 */ /* 0x000ee20000300800 */
[----:B------:R-:W-:-:S13]  /*50930*/  ISETP.NE.AND P2, PT, R131, RZ, PT ;  /* 0x000000ff8300720c */ /* 0x000fda0003f45270 */
[----:B------:R-:W0:Y:S01]  /*50940*/  @!P2 LDC.64 R44, c[0x0][0x5c0] ;  /* 0x00017000ff2cab82 */ /* 0x000e220000000a00 */
[----:B------:R-:W-:Y:S02]  /*50950*/  ISETP.NE.AND P6, PT, R130, RZ, PT ;  /* 0x000000ff8200720c */ /* 0x000fe40003fc5270 */
[----:B------:R-:W-:Y:S02]  /*50960*/  ISETP.NE.AND P1, PT, R129, RZ, PT ;  /* 0x000000ff8100720c */ /* 0x000fe40003f25270 */
[----:B------:R-:W-:Y:S02]  /*50970*/  F2FP.SATFINITE.E4M3.F32.PACK_AB_MERGE_C R49, RZ, R46, RZ ;  /* 0x0000002eff31723e */ /* 0x000fe400048070ff */
[----:B------:R-:W-:-:S07]  /*50980*/  F2FP.SATFINITE.E4M3.F32.PACK_AB_MERGE_C R43, RZ, R42, RZ ;  /* 0x0000002aff2b723e */ /* 0x000fce00048070ff */
[----:B------:R-:W1:Y:S01]  /*50990*/  @!P6 LDC.64 R46, c[0x0][0x5c0] ;  /* 0x00017000ff2eeb82 */ /* 0x000e620000000a00 */
[----:B0-----:R-:W-:-:S05]  /*509a0*/  @!P2 IADD3 R44, P5, R93, R44, RZ ;  /* 0x0000002c5d2ca210 */ /* 0x001fca0007fbe0ff */
[----:B------:R-:W-:-:S05]  /*509b0*/  @!P2 IMAD.X R45, R94, 0x1, R45, P5 ;  /* 0x000000015e2da824 */ /* 0x000fca00028e062d */
[----:B------:R0:W-:Y:S02]  /*509c0*/  @!P2 STG.E.U8 desc[UR54][R44.64+0xc8], R49 ;  /* 0x0000c8312c00a986 */ /* 0x0001e4000c101136 */
[----:B0-----:R-:W-:Y:S02]  /*509d0*/  F2FP.SATFINITE.E4M3.F32.PACK_AB_MERGE_C R45, RZ, R40, RZ ;  /* 0x00000028ff2d723e */ /* 0x001fe400048070ff */
[----:B------:R-:W0:Y:S01]  /*509e0*/  @!P1 LDC.64 R40, c[0x0][0x5c0] ;  /* 0x00017000ff289b82 */ /* 0x000e220000000a00 */
[----:B--2---:R-:W-:Y:S02]  /*509f0*/  FMUL R42, R141, UR51 ;  /* 0x000000338d2a7c20 */ /* 0x004fe40008400000 */
[----:B------:R-:W2:Y:S01]  /*50a00*/  LDL.LU R141, [R1+0x9f4] ;  /* 0x0009f400018d7983 */ /* 0x000ea20000300800 */
[----:B-1----:R-:W-:Y:S02]  /*50a10*/  @!P6 IADD3 R46, P5, R91, R46, RZ ;  /* 0x0000002e5b2ee210 */ /* 0x002fe40007fbe0ff */
[----:B------:R-:W-:Y:S01]  /*50a20*/  ISETP.NE.AND P3, PT, R112, RZ, PT ;  /* 0x000000ff7000720c */ /* 0x000fe20003f65270 */
[----:B------:R-:W2:Y:S01]  /*50a30*/  LDL.LU R144, [R1+0x9f8] ;  /* 0x0009f80001907983 */ /* 0x000ea20000300800 */
[----:B------:R-:W-:Y:S01]  /*50a40*/  ISETP.NE.AND P0, PT, R111, RZ, PT ;  /* 0x000000ff6f00720c */ /* 0x000fe20003f05270 */
[----:B------:R-:W-:-:S05]  /*50a50*/  @!P6 IMAD.X R47, R92, 0x1, R47, P5 ;  /* 0x000000015c2fe824 */ /* 0x000fca00028e062f */
[----:B------:R1:W-:Y:S01]  /*50a60*/  @!P6 STG.E.U8 desc[UR54][R46.64+0xc9], R43 ;  /* 0x0000c92b2e00e986 */ /* 0x0003e2000c101136 */
[----:B0-----:R-:W-:Y:S02]  /*50a70*/  @!P1 IADD3 R40, P5, R89, R40, RZ ;  /* 0x0000002859289210 */ /* 0x001fe40007fbe0ff */
[----:B-1----:R-:W-:Y:S01]  /*50a80*/  F2FP.SATFINITE.E4M3.F32.PACK_AB_MERGE_C R43, RZ, R42, RZ ;  /* 0x0000002aff2b723e */ /* 0x002fe200048070ff */
[----:B----4-:R-:W-:Y:S02]  /*50a90*/  FMUL R42, R140, UR51 ;  /* 0x000000338c2a7c20 */ /* 0x010fe40008400000 */
[----:B------:R-:W-:Y:S01]  /*50aa0*/  @!P1 IMAD.X R41, R90, 0x1, R41, P5 ;  /* 0x000000015a299824 */ /* 0x000fe200028e0629 */
[----:B------:R-:W-:Y:S04]  /*50ab0*/  @!P3 STG.E.U8 desc[UR54][R38.64+0xd0], R51 ;  /* 0x0000d0332600b986 */ /* 0x000fe8000c101136 */
[----:B------:R-:W4:Y:S04]  /*50ac0*/  LDL.LU R140, [R1+0x9fc] ;  /* 0x0009fc00018c7983 */ /* 0x000f280000300800 */
[----:B------:R5:W-:Y:S04]  /*50ad0*/  @!P0 STG.E.U8 desc[UR54][R36.64+0xd1], R45 ;  /* 0x0000d12d24008986 */ /* 0x000be8000c101136 */
[----:B------:R0:W-:Y:S01]  /*50ae0*/  @!P1 STG.E.U8 desc[UR54][R40.64+0xd0], R43 ;  /* 0x0000d02b28009986 */ /* 0x0001e2000c101136 */
[----:B-----5:R-:W-:-:S03]  /*50af0*/  FMUL R36, R143, UR51 ;  /* 0x000000338f247c20 */ /* 0x020fc60008400000 */
[----:B------:R-:W5:Y:S01]  /*50b00*/  LDL.LU R143, [R1+0xa00] ;  /* 0x000a0000018f7983 */ /* 0x000f620000300800 */
[----:B0-----:R-:W-:-:S05]  /*50b10*/  FMUL R40, R142, UR51 ;  /* 0x000000338e287c20 */ /* 0x001fca0008400000 */
[----:B------:R-:W-:Y:S01]  /*50b20*/  F2FP.SATFINITE.E4M3.F32.PACK_AB_MERGE_C R41, RZ, R40, RZ ;  /* 0x00000028ff29723e */ /* 0x000fe200048070ff */
[----:B---3--:R-:W-:Y:S02]  /*50b30*/  FMUL R40, R139, UR51 ;  /* 0x000000338b287c20 */ /* 0x008fe40008400000 */
[----:B------:R-:W3:Y:S01]  /*50b40*/  LDL.LU R139, [R1+0xa04] ;  /* 0x000a0400018b7983 */ /* 0x000ee20000300800 */
[----:B------:R-:W-:Y:S02]  /*50b50*/  ISETP.NE.AND P4, PT, R126, RZ, PT ;  /* 0x000000ff7e00720c */ /* 0x000fe40003f85270 */
[----:B------:R-:W-:Y:S01]  /*50b60*/  ISETP.NE.AND P2, PT, R124, RZ, PT ;  /* 0x000000ff7c00720c */ /* 0x000fe20003f45270 */
[----:B------:R-:W3:Y:S10]  /*50b70*/  LDL.LU R142, [R1+0xa08] ;  /* 0x000a0800018e7983 */ /* 0x000ef40000300800 */
[----:B------:R-:W0:Y:S01]  /*50b80*/  @!P4 LDC.64 R46, c[0x0][0x5c0] ;  /* 0x00017000ff2ecb82 */ /* 0x000e220000000a00 */
[----:B------:R-:W-:-:S02]  /*50b90*/  ISETP.NE.AND P3, PT, R121, RZ, PT ;  /* 0x000000ff7900720c */ /* 0x000fc40003f65270 */
[----:B------:R-:W-:-:S11]  /*50ba0*/  F2FP.SATFINITE.E4M3.F32.PACK_AB_MERGE_C R45, RZ, R42, RZ ;  /* 0x0000002aff2d723e */ /* 0x000fd600048070ff */
[----:B------:R-:W1:Y:S01]  /*50bb0*/  @!P3 LDC.64 R42, c[0x0][0x5c0] ;  /* 0x00017000ff2abb82 */ /* 0x000e620000000a00 */
[----:B0-----:R-:W-:-:S05]  /*50bc0*/  @!P4 IADD3 R38, P5, R87, R46, RZ ;  /* 0x0000002e5726c210 */ /* 0x001fca0007fbe0ff */
[----:B------:R-:W-:Y:S01]  /*50bd0*/  @!P4 IMAD.X R39, R88, 0x1, R47, P5 ;  /* 0x000000015827c824 */ /* 0x000fe200028e062f */
[----:B------:R-:W-:Y:S02]  /*50be0*/  F2FP.SATFINITE.E4M3.F32.PACK_AB_MERGE_C R47, RZ, R36, RZ ;  /* 0x00000024ff2f723e */ /* 0x000fe400048070ff */
[----:B------:R-:W0:Y:S02]  /*50bf0*/  @!P2 LDC.64 R36, c[0x0][0x5c0] ;  /* 0x00017000ff24ab82 */ /* 0x000e240000000a00 */
[----:B------:R2:W-:Y:S01]  /*50c00*/  @!P4 STG.E.U8 desc[UR54][R38.64+0xd1], R45 ;  /* 0x0000d12d2600c986 */ /* 0x0005e2000c101136 */
[----:B------:R-:W-:Y:S01]  /*50c10*/  ISETP.NE.AND P5, PT, R100, RZ, PT ;  /* 0x000000ff6400720c */ /* 0x000fe20003fa5270 */
[----:B--2---:R-:W-:Y:S02]  /*50c20*/  FMUL R38, R141, UR51 ;  /* 0x000000338d267c20 */ /* 0x004fe40008400000 */
[----:B------:R-:W2:Y:S01]  /*50c30*/  LDL.LU R141, [R1+0xa0c] ;  /* 0x000a0c00018d7983 */ /* 0x000ea20000300800 */
[----:B------:R-:W-:-:S09]  /*50c40*/  ISETP.NE.AND P6, PT, R102, RZ, PT ;  /* 0x000000ff6600720c */ /* 0x000fd20003fc5270 */
[----:B------:R1:W-:Y:S01]  /*50c50*/  @!P5 STG.E.U8 desc[UR54][R34.64+0xd8], R47 ;  /* 0x0000d82f2200d986 */ /* 0x0003e2000c101136 */
[----:B0-----:R-:W-:Y:S02]  /*50c60*/  @!P2 IADD3 R36, P5, R85, R36, RZ ;  /* 0x000000245524a210 */ /* 0x001fe40007fbe0ff */
[----:B------:R-:W-:-:S03]  /*50c70*/  F2FP.SATFINITE.E4M3.F32.PACK_AB_MERGE_C R39, RZ, R40, RZ ;  /* 0x00000028ff27723e */ /* 0x000fc600048070ff */
[----:B------:R-:W-:Y:S01]  /*50c80*/  @!P2 IMAD.X R37, R86, 0x1, R37, P5 ;  /* 0x000000015625a824 */ /* 0x000fe200028e0625 */
[----:B-1----:R-:W-:Y:S01]  /*50c90*/  @!P3 IADD3 R34, P5, R83, R42, RZ ;  /* 0x0000002a5322b210 */ /* 0x002fe20007fbe0ff */
[----:B------:R4:W-:Y:S04]  /*50ca0*/  @!P6 STG.E.U8 desc[UR54][R32.64+0xd9], R41 ;  /* 0x0000d9292000e986 */ /* 0x0009e8000c101136 */
[----:B------:R-:W-:Y:S01]  /*50cb0*/  @!P3 IMAD.X R35, R84, 0x1, R43, P5 ;  /* 0x000000015423b824 */ /* 0x000fe200028e062b */
[----:B------:R-:W-:Y:S01]  /*50cc0*/  F2FP.SATFINITE.E4M3.F32.PACK_AB_MERGE_C R43, RZ, R38, RZ ;  /* 0x00000026ff2b723e */ /* 0x000fe200048070ff */
[----:B------:R5:W-:Y:S01]  /*50cd0*/  @!P2 STG.E.U8 desc[UR54][R36.64+0xd8], R39 ;  /* 0x0000d8272400a986 */ /* 0x000be2000c101136 */
[----:B------:R-:W-:Y:S01]  /*50ce0*/  FMUL R38, R144, UR51 ;  /* 0x0000003390267c20 */ /* 0x000fe20008400000 */
[----:B----4-:R-:W-:-:S02]  /*50cf0*/  FMUL R32, R140, UR51 ;  /* 0x000000338c207c20 */ /* 0x010fc40008400000 */
[----:B------:R-:W4:Y:S04]  /*50d00*/  LDL.LU R140, [R1+0xa10] ;  /* 0x000a1000018c7983 */ /* 0x000f280000300800 */
[----:B------:R-:W4:Y:S04]  /*50d10*/  LDL.LU R144, [R1+0xa14] ;  /* 0x000a140001907983 */ /* 0x000f280000300800 */
[----:B------:R3:W-:Y:S01]  /*50d20*/  @!P3 STG.E.U8 desc[UR54][R34.64+0xd9], R43 ;  /* 0x0000d92b2200b986 */ /* 0x0007e2000c101136 */
[----:B-----5:R-:W-:-:S03]  /*50d30*/  FMUL R36, R143, UR51 ;  /* 0x000000338f247c20 */ /* 0x020fc60008400000 */
[----:B------:R-:W5:Y:S01]  /*50d40*/  LDL.LU R143, [R1+0xa18] ;  /* 0x000a1800018f7983 */ /* 0x000f620000300800 */
[----:B---3--:R-:W-:-:S03]  /*50d50*/  FMUL R34, R139, UR51 ;  /* 0x000000338b227c20 */ /* 0x008fc60008400000 */
[----:B------:R-:W3:Y:S01]  /*50d60*/  LDL.LU R139, [R1+0xa1c] ;  /* 0x000a1c00018b7983 */ /* 0x000ee20000300800 */
[----:B------:R-:W-:Y:S02]  /*50d70*/  ISETP.NE.AND P1, PT, R120, RZ, PT ;  /* 0x000000ff7800720c */ /* 0x000fe40003f25270 */
[----:B------:R-:W-:Y:S02]  /*50d80*/  ISETP.NE.AND P4, PT, R119, RZ, PT ;  /* 0x000000ff7700720c */ /* 0x000fe40003f85270 */
[----:B------:R-:W-:Y:S02]  /*50d90*/  F2FP.SATFINITE.E4M3.F32.PACK_AB_MERGE_C R37, RZ, R32, RZ ;  /* 0x00000020ff25723e */ /* 0x000fe400048070ff */
[----:B------:R-:W-:-:S07]  /*50da0*/  F2FP.SATFINITE.E4M3.F32.PACK_AB_MERGE_C R41, RZ, R38, RZ ;  /* 0x00000026ff29723e */ /* 0x000fce00048070ff */
[----:B------:R-:W0:Y:S01]  /*50db0*/  @!P1 LDC.64 R32, c[0x0][0x5c0] ;  /* 0x00017000ff209b82 */ /* 0x000e220000000a00 */
[----:B------:R-:W-:Y:S02]  /*50dc0*/  ISETP.NE.AND P0, PT, R101, RZ, PT ;  /* 0x000000ff6500720c */ /* 0x000fe40003f05270 */
[----:B------:R-:W-:-:S05]  /*50dd0*/  ISETP.NE.AND P5, PT, R103, RZ, PT ;  /* 0x000000ff6700720c */ /* 0x000fca0003fa5270 */
[----:B------:R-:W1:Y:S06]  /*50de0*/  @!P4 LDC.64 R38, c[0x0][0x5c0] ;  /* 0x00017000ff26cb82 */ /* 0x000e6c0000000a00 */
[----:B------:R1:W-:Y:S04]  /*50df0*/  @!P0 STG.E.U8 desc[UR54][R28.64+0xc0], R41 ;  /* 0x0000c0291c008986 */ /* 0x0003e8000c101136 */
[----:B------:R1:W-:Y:S01]  /*50e00*/  @!P5 STG.E.U8 desc[UR54][R26.64+0xc1], R37 ;  /* 0x0000c1251a00d986 */ /* 0x0003e2000c101136 */
[----:B0-----:R-:W-:-:S05]  /*50e10*/  @!P1 IADD3 R32, P5, R81, R32, RZ ;  /* 0x0000002051209210 */ /* 0x001fca0007fbe0ff */
[----:B------:R-:W-:Y:S01]  /*50e20*/  @!P1 IMAD.X R33, R82, 0x1, R33, P5 ;  /* 0x0000000152219824 */ /* 0x000fe200028e0621 */
[----:B-1----:R-:W-:Y:S02]  /*50e30*/  @!P4 IADD3 R28, P5, R79, R38, RZ ;  /* 0x000000264f1cc210 */ /* 0x002fe40007fbe0ff */
[----:B------:R-:W-:Y:S01]  /*50e40*/  F2FP.SATFINITE.E4M3.F32.PACK_AB_MERGE_C R35, RZ, R36, RZ ;  /* 0x00000024ff23723e */ /* 0x000fe200048070ff */
[----:B------:R-:W-:Y:S01]  /*50e50*/  FMUL R26, R142, UR51 ;  /* 0x000000338e1a7c20 */ /* 0x000fe20008400000 */
[----:B------:R-:W-:Y:S01]  /*50e60*/  ISETP.NE.AND P2, PT, R118, RZ, PT ;  /* 0x000000ff7600720c */ /* 0x000fe20003f45270 */
[----:B------:R-:W-:Y:S01]  /*50e70*/  @!P4 IMAD.X R29, R80, 0x1, R39, P5 ;  /* 0x00000001501dc824 */ /* 0x000fe200028e0627 */
[----:B------:R-:W-:Y:S01]  /*50e80*/  F2FP.SATFINITE.E4M3.F32.PACK_AB_MERGE_C R37, RZ, R34, RZ ;  /* 0x00000022ff25723e */ /* 0x000fe200048070ff */
[----:B------:R0:W-:Y:S01]  /*50e90*/  @!P1 STG.E.U8 desc[UR54][R32.64+0xc0], R35 ;  /* 0x0000c02320009986 */ /* 0x0001e2000c101136 */
[----:B------:R-:W-:-:S03]  /*50ea0*/  F2FP.SATFINITE.E4M3.F32.PACK_AB_MERGE_C R39, RZ, R26, RZ ;  /* 0x0000001aff27723e */ /* 0x000fc600048070ff */
[----:B------:R-:W-:Y:S01]  /*50eb0*/  @!P4 STG.E.U8 desc[UR54][R28.64+0xc1], R37 ;  /* 0x0000c1251c00c986 */ /* 0x000fe2000c101136 */
[----:B------:R-:W-:-:S03]  /*50ec0*/  ISETP.NE.AND P4, PT, R114, RZ, PT ;  /* 0x000000ff7200720c */ /* 0x000fc60003f85270 */
[----:B------:R-:W3:Y:S01]  /*50ed0*/  LDL.LU R142, [R1+0xa20] ;  /* 0x000a2000018e7983 */ /* 0x000ee20000300800 */
[----:B--2---:R-:W-:Y:S01]  /*50ee0*/  FMUL R26, R141, UR51 ;  /* 0x000000338d1a7c20 */ /* 0x004fe20008400000 */
[----:B------:R-:W-:Y:S02]  /*50ef0*/  ISETP.NE.AND P5, PT, R104, RZ, PT ;  /* 0x000000ff6800720c */ /* 0x000fe40003fa5270 */
[----:B------:R-:W2:Y:S02]  /*50f00*/  LDL.LU R141, [R1+0xa24] ;  /* 0x000a2400018d7983 */ /* 0x000ea40000300800 */
[----:B0-----:R-:W-:Y:S02]  /*50f10*/  F2FP.SATFINITE.E4M3.F32.PACK_AB_MERGE_C R33, RZ, R26, RZ ;  /* 0x0000001aff21723e */ /* 0x001fe400048070ff */
[----:B------:R-:W0:Y:S08]  /*50f20*/  @!P2 LDC.64 R26, c[0x0][0x5c0] ;  /* 0x00017000ff1aab82 */ /* 0x000e300000000a00 */
[----:B------:R-:W1:Y:S01]  /*50f30*/  @!P4 LDC.64 R34, c[0x0][0x5c0] ;  /* 0x00017000ff22cb82 */ /* 0x000e620000000a00 */
[----:B------:R-:W-:Y:S01]  /*50f40*/  ISETP.NE.AND P6, PT, R105, RZ, PT ;  /* 0x000000ff6900720c */ /* 0x000fe20003fc5270 */
[----:B------:R1:W-:Y:S01]  /*50f50*/  @!P5 STG.E.U8 desc[UR54][R22.64+0xc8], R39 ;  /* 0x0000c8271600d986 */ /* 0x0003e2000c101136 */
[----:B0-----:R-:W-:Y:S01]  /*50f60*/  @!P2 IADD3 R26, P5, R77, R26, RZ ;  /* 0x0000001a4d1aa210 */ /* 0x001fe20007fbe0ff */
[----:B----4-:R-:W-:-:S02]  /*50f70*/  FMUL R32, R140, UR51 ;  /* 0x000000338c207c20 */ /* 0x010fc40008400000 */
[----:B------:R-:W4:Y:S02]  /*50f80*/  LDL.LU R140, [R1+0xa28] ;  /* 0x000a2800018c7983 */ /* 0x000f240000300800 */
[----:B------:R-:W-:-:S06]  /*50f90*/  @!P2 IMAD.X R27, R78, 0x1, R27, P5 ;  /* 0x000000014e1ba824 */ /* 0x000fcc00028e061b */
[----:B------:R5:W-:Y:S01]  /*50fa0*/  @!P6 STG.E.U8 desc[UR54][R20.64+0xc9], R33 ;  /* 0x0000c9211400e986 */ /* 0x000be2000c101136 */
[----:B-1----:R-:W-:-:S05]  /*50fb0*/  @!P4 IADD3 R22, P5, R75, R34, RZ ;  /* 0x000000224b16c210 */ /* 0x002fca0007fbe0ff */
[----:B------:R-:W-:Y:S02]  /*50fc0*/  @!P4 IMAD.X R23, R76, 0x1, R35, P5 ;  /* 0x000000014c17c824 */ /* 0x000fe400028e0623 */
[----:B-----5:R-:W-:Y:S02]  /*50fd0*/  FMUL R20, R143, UR51 ;  /* 0x000000338f147c20 */ /* 0x020fe40008400000 */
[----:B------:R-:W5:Y:S03]  /*50fe0*/  LDL.LU R143, [R1+0xa2c] ;  /* 0x000a2c00018f7983 */ /* 0x000f660000300800 */
[----:B------:R-:W-:Y:S01]  /*50ff0*/  F2FP.SATFINITE.E4M3.F32.PACK_AB_MERGE_C R35, RZ, R20, RZ ;  /* 0x00000014ff23723e */ /* 0x000fe200048070ff */
[----:B---3--:R-:W-:Y:S02]  /*51000*/  FMUL R20, R139, UR51 ;  /* 0x000000338b147c20 */ /* 0x008fe40008400000 */
[----:B------:R-:W3:Y:S01]  /*51010*/  LDL.LU R139, [R1+0xa30] ;  /* 0x000a3000018b7983 */ /* 0x000ee20000300800 */
[----:B------:R-:W-:-:S05]  /*51020*/  F2FP.SATFINITE.E4M3.F32.PACK_AB_MERGE_C R29, RZ, R32, RZ ;  /* 0x00000020ff1d723e */ /* 0x000fca00048070ff */
[----:B------:R0:W-:Y:S01]  /*51030*/  @!P2 STG.E.U8 desc[UR54][R26.64+0xc8], R29 ;  /* 0x0000c81d1a00a986 */ /* 0x0001e2000c101136 */
[----:B------:R-:W-:Y:S02]  /*51040*/  ISETP.NE.AND P2, PT, R113, RZ, PT ;  /* 0x000000ff7100720c */ /* 0x000fe40003f45270 */
[----:B------:R-:W-:Y:S01]  /*51050*/  ISETP.NE.AND P1, PT, R115, RZ, PT ;  /* 0x000000ff7300720c */ /* 0x000fe20003f25270 */
[----:B------:R-:W-:Y:S01]  /*51060*/  FMUL R28, R144, UR51 ;  /* 0x00000033901c7c20 */ /* 0x000fe20008400000 */
[----:B0-----:R-:W-:-:S09]  /*51070*/  F2FP.SATFINITE.E4M3.F32.PACK_AB_MERGE_C R27, RZ, R20, RZ ;  /* 0x00000014ff1b723e */ /* 0x001fd200048070ff */
[----:B------:R-:W0:Y:S01]  /*51080*/  @!P2 LDC.64 R20, c[0x0][0x5c0] ;  /* 0x00017000ff14ab82 */ /* 0x000e220000000a00 */
[----:B------:R-:W-:Y:S02]  /*51090*/  ISETP.NE.AND P5, PT, R106, RZ, PT ;  /* 0x000000ff6a00720c */ /* 0x000fe40003fa5270 */
[----:B------:R-:W-:-:S05]  /*510a0*/  F2FP.SATFINITE.E4M3.F32.PACK_AB_MERGE_C R33, RZ, R28, RZ ;  /* 0x0000001cff21723e */ /* 0x000fca00048070ff */
[----:B------:R-:W1:Y:S01]  /*510b0*/  @!P1 LDC.64 R28, c[0x0][0x5c0] ;  /* 0x00017000ff1c9b82 */ /* 0x000e620000000a00 */
[----:B------:R2:W-:Y:S01]  /*510c0*/  @!P4 STG.E.U8 desc[UR54][R22.64+0xc9], R33 ;  /* 0x0000c9211600c986 */ /* 0x0005e2000c101136 */
[----:B------:R-:W-:-:S04]  /*510d0*/  ISETP.NE.AND P4, PT, R108, RZ, PT ;  /* 0x000000ff6c00720c */ /* 0x000fc80003f85270 */
[----:B------:R1:W-:Y:S01]  /*510e0*/  @!P5 STG.E.U8 desc[UR54][R18.64+0xd0], R35 ;  /* 0x0000d0231200d986 */ /* 0x0003e2000c101136 */
[----:B------:R-:W-:-:S03]  /*510f0*/  FMUL R26, R142, UR51 ;  /* 0x000000338e1a7c20 */ /* 0x000fc60008400000 */
[----:B------:R-:W5:Y:S01]  /*51100*/  LDL.LU R142, [R1+0xa34] ;  /* 0x000a3400018e7983 */ /* 0x000f620000300800 */
[----:B--2---:R-:W-:-:S03]  /*51110*/  FMUL R22, R141, UR51 ;  /* 0x000000338d167c20 */ /* 0x004fc60008400000 */
[----:B------:R-:W2:Y:S01]  /*51120*/  LDL.LU R141, [R1+0xa38] ;  /* 0x000a3800018d7983 */ /* 0x000ea20000300800 */
[----:B0-----:R-:W-:Y:S02]  /*51130*/  @!P2 IADD3 R20, P5, R73, R20, RZ ;  /* 0x000000144914a210 */ /* 0x001fe40007fbe0ff */
[----:B------:R-:W-:-:S03]  /*51140*/  F2FP.SATFINITE.E4M3.F32.PACK_AB_MERGE_C R23, RZ, R26, RZ ;  /* 0x0000001aff17723e */ /* 0x000fc600048070ff */
[----:B------:R-:W-:Y:S01]  /*51150*/  @!P2 IMAD.X R21, R74, 0x1, R21, P5 ;  /* 0x000000014a15a824 */ /* 0x000fe200028e0615 */
[----:B------:R0:W-:Y:S04]  /*51160*/  @!P4 STG.E.U8 desc[UR54][R16.64+0xd1], R27 ;  /* 0x0000d11b1000c986 */ /* 0x0001e8000c101136 */
[----:B------:R-:W-:Y:S01]  /*51170*/  @!P2 STG.E.U8 desc[UR54][R20.64+0xd0], R23 ;  /* 0x0000d0171400a986 */ /* 0x000fe2000c101136 */
[----:B-1----:R-:W-:-:S05]  /*51180*/  @!P1 IADD3 R18, P2, R71, R28, RZ ;  /* 0x0000001c47129210 */ /* 0x002fca0007f5e0ff */
[----:B------:R-:W-:Y:S01]  /*51190*/  @!P1 IMAD.X R19, R72, 0x1, R29, P2 ;  /* 0x0000000148139824 */ /* 0x000fe200010e061d */
[----:B0-----:R-:W-:Y:S01]  /*511a0*/  F2FP.SATFINITE.E4M3.F32.PACK_AB_MERGE_C R27, RZ, R22, RZ ;  /* 0x00000016ff1b723e */ /* 0x001fe200048070ff */
[----:B----4-:R-:W-:Y:S02]  /*511b0*/  FMUL R16, R140, UR51 ;  /* 0x000000338c107c20 */ /* 0x010fe40008400000 */
[----:B------:R-:W4:Y:S04]  /*511c0*/  LDL.LU R140, [R1+0xa3c] ;  /* 0x000a3c00018c7983 */ /* 0x000f280000300800 */
[----:B------:R3:W-:Y:S01]  /*511d0*/  @!P1 STG.E.U8 desc[UR54][R18.64+0xd1], R27 ;  /* 0x0000d11b12009986 */ /* 0x0007e2000c101136 */
[----:B------:R-:W-:-:S13]  /*511e0*/  ISETP.NE.AND P0, PT, R116, RZ, PT ;  /* 0x000000ff7400720c */ /* 0x000fda0003f05270 */
[----:B------:R-:W0:Y:S01]  /*511f0*/  @!P0 LDC.64 R32, c[0x0][0x5c0] ;  /* 0x00017000ff208b82 */ /* 0x000e220000000a00 */
[----:B---3--:R-:W-:Y:S02]  /*51200*/  FMUL R18, R139, UR51 ;  /* 0x000000338b127c20 */ /* 0x008fe40008400000 */
[----:B------:R-:W3:Y:S01]  /*51210*/  LDL.LU R139, [R1+0xa40] ;  /* 0x000a4000018b7983 */ /* 0x000ee20000300800 */
[----:B------:R-:W-:Y:S02]  /*51220*/  ISETP.NE.AND P3, PT, R117, RZ, PT ;  /* 0x000000ff7500720c */ /* 0x000fe40003f65270 */
[----:B------:R-:W-:Y:S02]  /*51230*/  F2FP.SATFINITE.E4M3.F32.PACK_AB_MERGE_C R29, RZ, R16, RZ ;  /* 0x00000010ff1d723e */ /* 0x000fe400048070ff */
[----:B0-----:R-:W-:Y:S02]  /*51240*/  @!P0 IADD3 R16, P1, R69, R32, RZ ;  /* 0x0000002045108210 */ /* 0x001fe40007f3e0ff */
[----:B------:R-:W-:-:S03]  /*51250*/  ISETP.NE.AND P4, PT, R99, RZ, PT ;  /* 0x000000ff6300720c */ /* 0x000fc60003f85270 */
[----:B------:R-:W-:Y:S01]  /*51260*/  @!P0 IMAD.X R17, R70, 0x1, R33, P1 ;  /* 0x0000000146118824 */ /* 0x000fe200008e0621 */
[----:B------:R-:W-:-:S03]  /*51270*/  ISETP.LT.OR P1, PT, R30, 0xc1, !P4 ;  /* 0x000000c11e00780c */ /* 0x000fc60006721670 */
[----:B------:R-:W0:Y:S01]  /*51280*/  @!P3 LDC.64 R32, c[0x0][0x5c0] ;  /* 0x00017000ff20bb82 */ /* 0x000e220000000a00 */
[----:B------:R-:W-:Y:S02]  /*51290*/  ISETP.NE.AND P6, PT, R109, RZ, PT ;  /* 0x000000ff6d00720c */ /* 0x000fe40003fc5270 */
[----:B------:R-:W-:Y:S01]  /*512a0*/  ISETP.NE.AND P5, PT, R110, RZ, PT ;  /* 0x000000ff6e00720c */ /* 0x000fe20003fa5270 */
[----:B-----5:R-:W-:Y:S01]  /*512b0*/  FMUL R20, R143, UR51 ;  /* 0x000000338f147c20 */ /* 0x020fe20008400000 */
[----:B------:R-:W-:-:S05]  /*512c0*/  ISETP.LT.OR P2, PT, R30, 0xc2, !P4 ;  /* 0x000000c21e00780c */ /* 0x000fca0006741670 */
[----:B------:R-:W1:Y:S01]  /*512d0*/  @!P1 LDC.64 R34, c[0x0][0x5c0] ;  /* 0x00017000ff229b82 */ /* 0x000e620000000a00 */
[----:B------:R-:W-:Y:S02]  /*512e0*/  F2FP.SATFINITE.E4M3.F32.PACK_AB_MERGE_C R21, RZ, R20, RZ ;  /* 0x00000014ff15723e */ /* 0x000fe400048070ff */
[----:B------:R-:W-:Y:S01]  /*512f0*/  F2FP.SATFINITE.E4M3.F32.PACK_AB_MERGE_C R23, RZ, R18, RZ ;  /* 0x00000012ff17723e */ /* 0x000fe200048070ff */
[----:B------:R0:W-:Y:S04]  /*51300*/  @!P6 STG.E.U8 desc[UR54][R14.64+0xd8], R29 ;  /* 0x0000d81d0e00e986 */ /* 0x0001e8000c101136 */
[----:B------:R5:W-:Y:S04]  /*51310*/  @!P5 STG.E.U8 desc[UR54][R12.64+0xd9], R21 ;  /* 0x0000d9150c00d986 */ /* 0x000be8000c101136 */
[----:B------:R2:W-:Y:S01]  /*51320*/  @!P0 STG.E.U8 desc[UR54][R16.64+0xd8], R23 ;  /* 0x0000d81710008986 */ /* 0x0005e2000c101136 */
[----:B0-----:R-:W-:Y:S01]  /*51330*/  @!P3 IADD3 R14, P0, R9, R32, RZ ;  /* 0x00000020090eb210 */ /* 0x001fe20007f1e0ff */
[----:B------:R-:W0:Y:S01]  /*51340*/  @!P2 LDC.64 R28, c[0x0][0x5c0] ;  /* 0x00017000ff1cab82 */ /* 0x000e220000000a00 */
[----:B-----5:R-:W-:-:S02]  /*51350*/  @!P1 IMAD.MOV.U32 R12, RZ, RZ, R24 ;  /* 0x000000ffff0c9224 */ /* 0x020fc400078e0018 */
[----:B------:R-:W-:Y:S02]  /*51360*/  @!P1 IMAD.MOV.U32 R13, RZ, RZ, R31 ;  /* 0x000000ffff0d9224 */ /* 0x000fe400078e001f */
[----:B------:R-:W-:-:S04]  /*51370*/  @!P1 IMAD.WIDE.U32 R18, R10, 0x180, R12 ;  /* 0x000001800a129825 */ /* 0x000fc800078e000c */
[----:B------:R-:W-:Y:S02]  /*51380*/  @!P3 IMAD.X R15, R68, 0x1, R33, P0 ;  /* 0x00000001440fb824 */ /* 0x000fe400000e0621 */
[----:B------:R-:W-:Y:S01]  /*51390*/  FMUL R9, R142, UR51 ;  /* 0x000000338e097c20 */ /* 0x000fe20008400000 */
[----:B------:R-:W-:Y:S01]  /*513a0*/  @!P1 IMAD R20, R11, 0x180, RZ ;  /* 0x000001800b149824 */ /* 0x000fe200078e02ff */
[----:B-1----:R-:W-:-:S03]  /*513b0*/  @!P1 IADD3 R18, P0, R18, R34, RZ ;  /* 0x0000002212129210 */ /* 0x002fc60007f1e0ff */
[----:B------:R-:W-:Y:S02]  /*513c0*/  F2FP.SATFINITE.E4M3.F32.PACK_AB_MERGE_C R27, RZ, R9, RZ ;  /* 0x00000009ff1b723e */ /* 0x000fe400048070ff */
[----:B------:R-:W-:Y:S02]  /*513d0*/  @!P1 IADD3.X R19, R35, R19, R20, P0, !PT ;  /* 0x0000001323139210 */ /* 0x000fe400007fe414 */
[C---:B------:R-:W-:Y:S01]  /*513e0*/  ISETP.LT.OR P0, PT, R30.reuse, 0xca, !P4 ;  /* 0x000000ca1e00780c */ /* 0x040fe20006701670 */
[----:B------:R1:W-:Y:S01]  /*513f0*/  @!P3 STG.E.U8 desc[UR54][R14.64+0xd9], R27 ;  /* 0x0000d91b0e00b986 */ /* 0x0003e2000c101136 */
[----:B------:R-:W-:Y:S01]  /*51400*/  ISETP.LT.OR P3, PT, R30, 0xc9, !P4 ;  /* 0x000000c91e00780c */ /* 0x000fe20006761670 */
[----:B--2---:R-:W-:Y:S01]  /*51410*/  FMUL R9, R141, UR51 ;  /* 0x000000338d097c20 */ /* 0x004fe20008400000 */
[----:B------:R-:W-:Y:S02]  /*51420*/  @!P2 IMAD.MOV.U32 R12, RZ, RZ, R24 ;  /* 0x000000ffff0ca224 */ /* 0x000fe400078e0018 */
[----:B------:R-:W-:-:S02]  /*51430*/  @!P2 IMAD.MOV.U32 R13, RZ, RZ, R31 ;  /* 0x000000ffff0da224 */ /* 0x000fc400078e001f */
[----:B------:R-:W-:Y:S01]  /*51440*/  F2FP.SATFINITE.E4M3.F32.PACK_AB_MERGE_C R17, RZ, R9, RZ ;  /* 0x00000009ff11723e */ /* 0x000fe200048070ff */
[----:B------:R-:W-:Y:S01]  /*51450*/  @!P2 IMAD.WIDE.U32 R12, R10, 0x180, R12 ;  /* 0x000001800a0ca825 */ /* 0x000fe200078e000c */
[----:B------:R-:W-:-:S03]  /*51460*/  LOP3.LUT P6, RZ, R0, 0x40000, RZ, 0xc0, !PT ;  /* 0x0004000000ff7812 */ /* 0x000fc600078cc0ff */
[----:B------:R-:W-:Y:S01]  /*51470*/  @!P1 STG.E.U8 desc[UR54][R18.64+0xc0], R17 ;  /* 0x0000c01112009986 */ /* 0x000fe2000c101136 */
[----:B-1----:R-:W-:Y:S01]  /*51480*/  @!P2 IMAD R14, R11, 0x180, RZ ;  /* 0x000001800b0ea824 */ /* 0x002fe200078e02ff */
[----:B------:R-:W1:Y:S01]  /*51490*/  @!P3 LDC.64 R22, c[0x0][0x5c0] ;  /* 0x00017000ff16bb82 */ /* 0x000e620000000a00 */
[----:B0-----:R-:W-:-:S07]  /*514a0*/  @!P2 IADD3 R12, P1, R12, R28, RZ ;  /* 0x0000001c0c0ca210 */ /* 0x001fce0007f3e0ff */
[----:B------:R-:W0:Y:S01]  /*514b0*/  @!P0 LDC.64 R32, c[0x0][0x5c0] ;  /* 0x00017000ff208b82 */ /* 0x000e220000000a00 */
[----:B------:R-:W-:Y:S02]  /*514c0*/  @!P2 IADD3.X R13, R29, R13, R14, P1, !PT ;  /* 0x0000000d1d0da210 */ /* 0x000fe40000ffe40e */
[----:B------:R-:W-:Y:S01]  /*514d0*/  ISETP.LT.OR P1, PT, R30, 0xc1, !P6 ;  /* 0x000000c11e00780c */ /* 0x000fe20007721670 */
[----:B----4-:R-:W-:-:S05]  /*514e0*/  FMUL R9, R140, UR51 ;  /* 0x000000338c097c20 */ /* 0x010fca0008400000 */
[----:B------:R-:W-:Y:S01]  /*514f0*/  F2FP.SATFINITE.E4M3.F32.PACK_AB_MERGE_C R21, RZ, R9, RZ ;  /* 0x00000009ff15723e */ /* 0x000fe200048070ff */
[----:B------:R-:W-:Y:S04]  /*51500*/  BSSY B1, `(.L_x_139) ;  /* 0x0000013000017945 */ /* 0x000fe80003800000 */
[----:B------:R2:W-:Y:S02]  /*51510*/  @!P2 STG.E.U8 desc[UR54][R12.64+0xc1], R21 ;  /* 0x0000c1150c00a986 */ /* 0x0005e4000c101136 */
[----:B--2---:R-:W-:Y:S02]  /*51520*/  @!P3 IMAD.MOV.U32 R12, RZ, RZ, R24 ;  /* 0x000000ffff0cb224 */ /* 0x004fe400078e0018 */
[----:B------:R-:W-:Y:S02]  /*51530*/  @!P3 IMAD.MOV.U32 R13, RZ, RZ, R31 ;  /* 0x000000ffff0db224 */ /* 0x000fe400078e001f */
[----:B------:R-:W-:-:S04]  /*51540*/  @!P3 IMAD.WIDE.U32 R14, R10, 0x180, R12 ;  /* 0x000001800a0eb825 */ /* 0x000fc800078e000c */
[----:B---3--:R-:W-:-:S05]  /*51550*/  FMUL R9, R139, UR51 ;  /* 0x000000338b097c20 */ /* 0x008fca0008400000 */
[----:B------:R-:W-:Y:S01]  /*51560*/  F2FP.SATFINITE.E4M3.F32.PACK_AB_MERGE_C R9, RZ, R9, RZ ;  /* 0x00000009ff09723e */ /* 0x000fe200048070ff */
[----:B01----:R-:W-:Y:S06]  /*51570*/  @P1 BRA `(.L_x_140) ;  /* 0x00000000002c1947 */ /* 0x003fec0003800000 */
        /* <DEDUP_REMOVED lines=11> */
.L_x_140:
[----:B------:R-:W-:Y:S05]  /*51630*/  BSYNC B1 ;  /* 0x0000000000017941 */ /* 0x000fea0003800000 */
.L_x_139:
[----:B0-----:R-:W2:Y:S01]  /*51640*/  LDL.LU R9, [R1+0xa44] ;  /* 0x000a440001097983 */ /* 0x001ea20000300800 */
[----:B------:R-:W-:Y:S01]  /*51650*/  ISETP.LT.OR P1, PT, R30, 0xc2, !P6 ;  /* 0x000000c21e00780c */ /* 0x000fe20007721670 */
[----:B------:R-:W-:Y:S01]  /*51660*/  @!P3 IMAD R12, R11, 0x180, RZ ;  /* 0x000001800b0cb824 */ /* 0x000fe200078e02ff */
[----:B------:R-:W-:Y:S01]  /*51670*/  @!P3 IADD3 R14, P2, R14, R22, RZ ;  /* 0x000000160e0eb210 */ /* 0x000fe20007f5e0ff */
[----:B------:R-:W-:Y:S03]  /*51680*/  BSSY B1, `(.L_x_141) ;  /* 0x0000010000017945 */ /* 0x000fe60003800000 */
[----:B------:R-:W-:Y:S01]  /*51690*/  @!P3 IADD3.X R15, R23, R15, R12, P2, !PT ;  /* 0x0000000f170fb210 */ /* 0x000fe200017fe40c */
[----:B--2---:R-:W-:-:S05]  /*516a0*/  FMUL R9, R9, UR51 ;  /* 0x0000003309097c20 */ /* 0x004fca0008400000 */
[----:B------:R-:W-:Y:S01]  /*516b0*/  F2FP.SATFINITE.E4M3.F32.PACK_AB_MERGE_C R9, RZ, R9, RZ ;  /* 0x00000009ff09723e */ /* 0x000fe200048070ff */
[----:B------:R-:W-:Y:S06]  /*516c0*/  @P1 BRA `(.L_x_142) ;  /* 0x00000000002c1947 */ /* 0x000fec0003800000 */
        /* <DEDUP_REMOVED lines=11> */
.L_x_142:
[----:B------:R-:W-:Y:S05]  /*51780*/  BSYNC B1 ;  /* 0x0000000000017941 */ /* 0x000fea0003800000 */
.L_x_141:
[----:B0-----:R-:W2:Y:S04]  /*51790*/  LDL.LU R9, [R1+0xa48] ;  /* 0x000a480001097983 */ /* 0x001ea80000300800 */
[----:B------:R-:W3:Y:S04]  /*517a0*/  LDL.LU R19, [R1+0xa4c] ;  /* 0x000a4c0001137983 */ /* 0x000ee80000300800 */
[----:B------:R-:W4:Y:S01]  /*517b0*/  LDL.LU R18, [R1+0xa50] ;  /* 0x000a500001127983 */ /* 0x000f220000300800 */
[----:B------:R-:W-:Y:S01]  /*517c0*/  @!P0 IMAD.MOV.U32 R12, RZ, RZ, R24 ;  /* 0x000000ffff0c8224 */ /* 0x000fe200078e0018 */
[C---:B------:R-:W-:Y:S01]  /*517d0*/  ISETP.LT.OR P2, PT, R30.reuse, 0xd1, !P4 ;  /* 0x000000d11e00780c */ /* 0x040fe20006741670 */
[----:B------:R-:W-:Y:S01]  /*517e0*/  @!P0 IMAD.MOV.U32 R13, RZ, RZ, R31 ;  /* 0x000000ffff0d8224 */ /* 0x000fe200078e001f */
[----:B------:R-:W-:Y:S01]  /*517f0*/  ISETP.LT.OR P1, PT, R30, 0xd2, !P4 ;  /* 0x000000d21e00780c */ /* 0x000fe20006721670 */
[----:B------:R-:W-:Y:S01]  /*51800*/  @!P0 IMAD R16, R11, 0x180, RZ ;  /* 0x000001800b108824 */ /* 0x000fe200078e02ff */
[----:B------:R-:W-:Y:S01]  /*51810*/  BSSY B1, `(.L_x_143) ;  /* 0x000001b000017945 */ /* 0x000fe20003800000 */
[----:B------:R-:W-:-:S08]  /*51820*/  @!P0 IMAD.WIDE.U32 R12, R10, 0x180, R12 ;  /* 0x000001800a0c8825 */ /* 0x000fd000078e000c */
[----:B------:R-:W0:Y:S08]  /*51830*/  @!P2 LDC.64 R20, c[0x0][0x5c0] ;  /* 0x00017000ff14ab82 */ /* 0x000e300000000a00 */
[----:B------:R-:W1:Y:S01]  /*51840*/  @!P1 LDC.64 R22, c[0x0][0x5c0] ;  /* 0x00017000ff169b82 */ /* 0x000e620000000a00 */
[----:B--2---:R-:W-:-:S05]  /*51850*/  FMUL R9, R9, UR51 ;  /* 0x0000003309097c20 */ /* 0x004fca0008400000 */
[----:B------:R-:W-:Y:S01]  /*51860*/  F2FP.SATFINITE.E4M3.F32.PACK_AB_MERGE_C R17, RZ, R9, RZ ;  /* 0x00000009ff11723e */ /* 0x000fe200048070ff */
[----:B---3--:R-:W-:-:S04]  /*51870*/  FMUL R9, R19, UR51 ;  /* 0x0000003313097c20 */ /* 0x008fc80008400000 */
[----:B------:R2:W-:Y:S01]  /*51880*/  @!P3 STG.E.U8 desc[UR54][R14.64+0xc8], R17 ;  /* 0x0000c8110e00b986 */ /* 0x0005e2000c101136 */
[----:B------:R-:W-:Y:S02]  /*51890*/  @!P0 IADD3 R12, P3, R12, R32, RZ ;  /* 0x000000200c0c8210 */ /* 0x000fe40007f7e0ff */
[----:B------:R-:W-:Y:S01]  /*518a0*/  F2FP.SATFINITE.E4M3.F32.PACK_AB_MERGE_C R19, RZ, R9, RZ ;  /* 0x00000009ff13723e */ /* 0x000fe200048070ff */
[----:B----4-:R-:W-:Y:S01]  /*518b0*/  FMUL R9, R18, UR51 ;  /* 0x0000003312097c20 */ /* 0x010fe20008400000 */
[----:B------:R-:W-:Y:S02]  /*518c0*/  @!P0 IADD3.X R13, R33, R13, R16, P3, !PT ;  /* 0x0000000d210d8210 */ /* 0x000fe40001ffe410 */
[----:B------:R-:W-:Y:S02]  /*518d0*/  ISETP.LT.OR P3, PT, R30, 0xc9, !P6 ;  /* 0x000000c91e00780c */ /* 0x000fe40007761670 */
[----:B------:R-:W-:Y:S01]  /*518e0*/  F2FP.SATFINITE.E4M3.F32.PACK_AB_MERGE_C R9, RZ, R9, RZ ;  /* 0x00000009ff09723e */ /* 0x000fe200048070ff */
[----:B------:R2:W-:Y:S10]  /*518f0*/  @!P0 STG.E.U8 desc[UR54][R12.64+0xc9], R19 ;  /* 0x0000c9130c008986 */ /* 0x0005f4000c101136 */
[----:B01----:R-:W-:Y:S05]  /*51900*/  @P3 BRA `(.L_x_144) ;  /* 0x00000000002c3947 */ /* 0x003fea0003800000 */
[----:B--2---:R-:W-:Y:S01]  /*51910*/  IMAD.MOV.U32 R12, RZ, RZ, R24 ;  /* 0x000000ffff0c7224 */ /* 0x004fe200078e0018 */
        /* <DEDUP_REMOVED lines=10> */
.L_x_144:
[----:B------:R-:W-:Y:S05]  /*519c0*/  BSYNC B1 ;  /* 0x0000000000017941 */ /* 0x000fea0003800000 */
.L_x_143:
[----:B0-----:R-:W3:Y:S01]  /*519d0*/  LDL.LU R9, [R1+0xa54] ;  /* 0x000a540001097983 */ /* 0x001ee20000300800 */
[----:B------:R-:W-:Y:S01]  /*519e0*/  ISETP.LT.OR P0, PT, R30, 0xca, !P6 ;  /* 0x000000ca1e00780c */ /* 0x000fe20007701670 */
[----:B------:R-:W-:Y:S01]  /*519f0*/  BSSY B1, `(.L_x_145) ;  /* 0x000000f000017945 */ /* 0x000fe20003800000 */
[----:B---3--:R-:W-:-:S05]  /*51a00*/  FMUL R9, R9, UR51 ;  /* 0x0000003309097c20 */ /* 0x008fca0008400000 */
[----:B------:R-:W-:-:S06]  /*51a10*/  F2FP.SATFINITE.E4M3.F32.PACK_AB_MERGE_C R9, RZ, R9, RZ ;  /* 0x00000009ff09723e */ /* 0x000fcc00048070ff */
[----:B------:R-:W-:Y:S05]  /*51a20*/  @P0 BRA `(.L_x_146) ;  /* 0x00000000002c0947 */ /* 0x000fea0003800000 */
        /* <DEDUP_REMOVED lines=11> */
.L_x_146:
[----:B------:R-:W-:Y:S05]  /*51ae0*/  BSYNC B1 ;  /* 0x0000000000017941 */ /* 0x000fea0003800000 */
.L_x_145:
[----:B0-----:R-:W3:Y:S04]  /*51af0*/  LDL.LU R9, [R1+0xa58] ;  /* 0x000a580001097983 */ /* 0x001ee80000300800 */
[----:B--2---:R-:W2:Y:S04]  /*51b00*/  LDL.LU R19, [R1+0xa5c] ;  /* 0x000a5c0001137983 */ /* 0x004ea80000300800 */
[----:B------:R-:W4:Y:S01]  /*51b10*/  LDL.LU R18, [R1+0xa60] ;  /* 0x000a600001127983 */ /* 0x000f220000300800 */
[--C-:B------:R-:W-:Y:S01]  /*51b20*/  @!P2 IMAD.MOV.U32 R12, RZ, RZ, R24.reuse ;  /* 0x000000ffff0ca224 */ /* 0x100fe200078e0018 */
[C---:B------:R-:W-:Y:S01]  /*51b30*/  ISETP.LT.OR P0, PT, R30.reuse, 0xd9, !P4 ;  /* 0x000000d91e00780c */ /* 0x040fe20006701670 */
[----:B------:R-:W-:Y:S01]  /*51b40*/  @!P2 IMAD.MOV.U32 R13, RZ, RZ, R31 ;  /* 0x000000ffff0da224 */ /* 0x000fe200078e001f */
[----:B------:R-:W-:Y:S01]  /*51b50*/  ISETP.LT.OR P4, PT, R30, 0xda, !P4 ;  /* 0x000000da1e00780c */ /* 0x000fe20006781670 */
[----:B------:R-:W-:Y:S01]  /*51b60*/  @!P1 IMAD.MOV.U32 R14, RZ, RZ, R24 ;  /* 0x000000ffff0e9224 */ /* 0x000fe200078e0018 */
[----:B------:R-:W-:Y:S01]  /*51b70*/  BSSY B1, `(.L_x_147) ;  /* 0x0000021000017945 */ /* 0x000fe20003800000 */
[----:B------:R-:W-:-:S04]  /*51b80*/  @!P2 IMAD.WIDE.U32 R12, R10, 0x180, R12 ;  /* 0x000001800a0ca825 */ /* 0x000fc800078e000c */
[----:B------:R-:W-:Y:S01]  /*51b90*/  @!P1 IMAD.MOV.U32 R15, RZ, RZ, R31 ;  /* 0x000000ffff0f9224 */ /* 0x000fe200078e001f */
[----:B------:R-:W-:Y:S01]  /*51ba0*/  @!P2 IADD3 R12, P3, R12, R20, RZ ;  /* 0x000000140c0ca210 */ /* 0x000fe20007f7e0ff */
[----:B------:R-:W-:Y:S02]  /*51bb0*/  @!P2 IMAD R16, R11, 0x180, RZ ;  /* 0x000001800b10a824 */ /* 0x000fe400078e02ff */
[----:B------:R-:W-:Y:S01]  /*51bc0*/  @!P1 IMAD.WIDE.U32 R14, R10, 0x180, R14 ;  /* 0x000001800a0e9825 */ /* 0x000fe200078e000e */
[----:B------:R-:W0:Y:S02]  /*51bd0*/  @!P0 LDC.64 R26, c[0x0][0x5c0] ;  /* 0x00017000ff1a8b82 */ /* 0x000e240000000a00 */
[----:B------:R-:W-:Y:S01]  /*51be0*/  @!P2 IADD3.X R13, R21, R13, R16, P3, !PT ;  /* 0x0000000d150da210 */ /* 0x000fe20001ffe410 */
[----:B------:R-:W-:Y:S01]  /*51bf0*/  @!P1 IMAD R16, R11, 0x180, RZ ;  /* 0x000001800b109824 */ /* 0x000fe200078e02ff */
[----:B------:R-:W-:-:S04]  /*51c00*/  @!P1 IADD3 R14, P3, R14, R22, RZ ;  /* 0x000000160e0e9210 */ /* 0x000fc80007f7e0ff */
[----:B------:R-:W-:Y:S01]  /*51c10*/  @!P1 IADD3.X R15, R23, R15, R16, P3, !PT ;  /* 0x0000000f170f9210 */ /* 0x000fe20001ffe410 */
[----:B------:R-:W1:Y:S01]  /*51c20*/  @!P4 LDC.64 R28, c[0x0][0x5c0] ;  /* 0x00017000ff1ccb82 */ /* 0x000e620000000a00 */
[----:B---3--:R-:W-:-:S05]  /*51c30*/  FMUL R9, R9, UR51 ;  /* 0x0000003309097c20 */ /* 0x008fca0008400000 */
[----:B------:R-:W-:Y:S01]  /*51c40*/  F2FP.SATFINITE.E4M3.F32.PACK_AB_MERGE_C R17, RZ, R9, RZ ;  /* 0x00000009ff11723e */ /* 0x000fe200048070ff */
[----:B--2---:R-:W-:-:S04]  /*51c50*/  FMUL R9, R19, UR51 ;  /* 0x0000003313097c20 */ /* 0x004fc80008400000 */
[----:B------:R2:W-:Y:S01]  /*51c60*/  @!P2 STG.E.U8 desc[UR54][R12.64+0xd0], R17 ;  /* 0x0000d0110c00a986 */ /* 0x0005e2000c101136 */
[----:B------:R-:W-:Y:S01]  /*51c70*/  F2FP.SATFINITE.E4M3.F32.PACK_AB_MERGE_C R19, RZ, R9, RZ ;  /* 0x00000009ff13723e */ /* 0x000fe200048070ff */
[----:B----4-:R-:W-:Y:S01]  /*51c80*/  FMUL R9, R18, UR51 ;  /* 0x0000003312097c20 */ /* 0x010fe20008400000 */
[----:B------:R-:W-:-:S03]  /*51c90*/  ISETP.LT.OR P2, PT, R30, 0xd1, !P6 ;  /* 0x000000d11e00780c */ /* 0x000fc60007741670 */
[----:B------:R2:W-:Y:S01]  /*51ca0*/  @!P1 STG.E.U8 desc[UR54][R14.64+0xd1], R19 ;  /* 0x0000d1130e009986 */ /* 0x0005e2000c101136 */
[----:B------:R-:W-:-:S09]  /*51cb0*/  F2FP.SATFINITE.E4M3.F32.PACK_AB_MERGE_C R9, RZ, R9, RZ ;  /* 0x00000009ff09723e */ /* 0x000fd200048070ff */
        /* <DEDUP_REMOVED lines=12> */
.L_x_148:
[----:B------:R-:W-:Y:S05]  /*51d80*/  BSYNC B1 ;  /* 0x0000000000017941 */ /* 0x000fea0003800000 */
.L_x_147:
[----:B0-2---:R-:W2:Y:S04]  /*51d90*/  LDL.LU R12, [R1+0xa68] ;  /* 0x000a6800010c7983 */ /* 0x005ea80000300800 */
[----:B------:R-:W3:Y:S04]  /*51da0*/  LDL.LU R20, [R1+0xa6c] ;  /* 0x000a6c0001147983 */ /* 0x000ee80000300800 */
[----:B------:R-:W4:Y:S01]  /*51db0*/  LDL.LU R9, [R1+0xa64] ;  /* 0x000a640001097983 */ /* 0x000f220000300800 */
[--C-:B------:R-:W-:Y:S01]  /*51dc0*/  @!P0 IMAD.MOV.U32 R13, RZ, RZ, R31.reuse ;  /* 0x000000ffff0d8224 */ /* 0x100fe200078e001f */
[----:B------:R-:W-:Y:S01]  /*51dd0*/  ISETP.LT.OR P1, PT, R30, 0xd2, !P6 ;  /* 0x000000d21e00780c */ /* 0x000fe20007721670 */
[----:B------:R-:W-:Y:S01]  /*51de0*/  @!P4 IMAD.MOV.U32 R14, RZ, RZ, R24 ;  /* 0x000000ffff0ec224 */ /* 0x000fe200078e0018 */
[----:B------:R-:W-:Y:S01]  /*51df0*/  BSSY B1, `(.L_x_149) ;  /* 0x000001d000017945 */ /* 0x000fe20003800000 */
[----:B------:R-:W-:-:S02]  /*51e00*/  @!P4 IMAD.MOV.U32 R15, RZ, RZ, R31 ;  /* 0x000000ffff0fc224 */ /* 0x000fc400078e001f */
[----:B------:R-:W-:Y:S02]  /*51e10*/  @!P4 IMAD R19, R11, 0x180, RZ ;  /* 0x000001800b13c824 */ /* 0x000fe400078e02ff */
[----:B------:R-:W-:-:S04]  /*51e20*/  @!P4 IMAD.WIDE.U32 R16, R10, 0x180, R14 ;  /* 0x000001800a10c825 */ /* 0x000fc800078e000e */
[----:B------:R-:W-:Y:S01]  /*51e30*/  @!P0 IMAD R15, R11, 0x180, RZ ;  /* 0x000001800b0f8824 */ /* 0x000fe200078e02ff */
[----:B------:R-:W-:-:S04]  /*51e40*/  @!P4 IADD3 R16, P3, R16, R28, RZ ;  /* 0x0000001c1010c210 */ /* 0x000fc80007f7e0ff */
[----:B------:R-:W-:Y:S01]  /*51e50*/  @!P4 IADD3.X R17, R29, R17, R19, P3, !PT ;  /* 0x000000111d11c210 */ /* 0x000fe20001ffe413 */
[----:B--2---:R-:W-:Y:S01]  /*51e60*/  FMUL R18, R12, UR51 ;  /* 0x000000330c127c20 */ /* 0x004fe20008400000 */
[----:B------:R-:W-:-:S04]  /*51e70*/  @!P0 IMAD.MOV.U32 R12, RZ, RZ, R24 ;  /* 0x000000ffff0c8224 */ /* 0x000fc800078e0018 */
[----:B------:R-:W-:Y:S01]  /*51e80*/  @!P0 IMAD.WIDE.U32 R12, R10, 0x180, R12 ;  /* 0x000001800a0c8825 */ /* 0x000fe200078e000c */
[----:B------:R-:W-:-:S03]  /*51e90*/  F2FP.SATFINITE.E4M3.F32.PACK_AB_MERGE_C R19, RZ, R18, RZ ;  /* 0x00000012ff13723e */ /* 0x000fc600048070ff */
[----:B----4-:R-:W-:Y:S01]  /*51ea0*/  FMUL R9, R9, UR51 ;  /* 0x0000003309097c20 */ /* 0x010fe20008400000 */
[----:B------:R-:W-:Y:S01]  /*51eb0*/  @!P0 IADD3 R14, P2, R12, R26, RZ ;  /* 0x0000001a0c0e8210 */ /* 0x000fe20007f5e0ff */
[----:B---3--:R-:W-:-:S03]  /*51ec0*/  FMUL R12, R20, UR51 ;  /* 0x00000033140c7c20 */ /* 0x008fc60008400000 */
[----:B------:R-:W-:Y:S02]  /*51ed0*/  F2FP.SATFINITE.E4M3.F32.PACK_AB_MERGE_C R9, RZ, R9, RZ ;  /* 0x00000009ff09723e */ /* 0x000fe400048070ff */
[----:B------:R-:W-:Y:S02]  /*51ee0*/  @!P0 IADD3.X R15, R27, R13, R15, P2, !PT ;  /* 0x0000000d1b0f8210 */ /* 0x000fe400017fe40f */
        /* <DEDUP_REMOVED lines=13> */
.L_x_150:
[----:B------:R-:W-:Y:S05]  /*51fc0*/  BSYNC B1 ;  /* 0x0000000000017941 */ /* 0x000fea0003800000 */
.L_x_149:
[----:B0-----:R-:W2:Y:S04]  /*51fd0*/  LDL.LU R9, [R1+0xa70] ;  /* 0x000a700001097983 */ /* 0x001ea80000300800 */
[----:B------:R-:W3:Y:S01]  /*51fe0*/  LDL.LU R12, [R1+0xa74] ;  /* 0x000a7400010c7983 */ /* 0x000ee20000300800 */
[C---:B------:R-:W-:Y:S01]  /*51ff0*/  ISETP.LT.OR P1, PT, R30.reuse, 0xd9, !P6 ;  /* 0x000000d91e00780c */ /* 0x040fe20007721670 */
[----:B------:R-:W-:Y:S02]  /*52000*/  BSSY B1, `(.L_x_151) ;  /* 0x0000012000017945 */ /* 0x000fe40003800000 */
[----:B------:R0:W-:Y:S01]  /*52010*/  @!P0 STG.E.U8 desc[UR54][R14.64+0xd8], R19 ;  /* 0x0000d8130e008986 */ /* 0x0001e2000c101136 */
[----:B------:R-:W-:-:S03]  /*52020*/  ISETP.LT.OR P0, PT, R30, 0xda, !P6 ;  /* 0x000000da1e00780c */ /* 0x000fc60007701670 */
[----:B------:R0:W-:Y:S01]  /*52030*/  @!P4 STG.E.U8 desc[UR54][R16.64+0xd9], R21 ;  /* 0x0000d9151000c986 */ /* 0x0001e2000c101136 */
[----:B--2---:R-:W-:Y:S01]  /*52040*/  FMUL R9, R9, UR51 ;  /* 0x0000003309097c20 */ /* 0x004fe20008400000 */
[----:B---3--:R-:W-:-:S04]  /*52050*/  FMUL R18, R12, UR51 ;  /* 0x000000330c127c20 */ /* 0x008fc80008400000 */
[----:B------:R-:W-:Y:S01]  /*52060*/  F2FP.SATFINITE.E4M3.F32.PACK_AB_MERGE_C R9, RZ, R9, RZ ;  /* 0x00000009ff09723e */ /* 0x000fe200048070ff */
[----:B0-----:R-:W-:Y:S06]  /*52070*/  @P1 BRA `(.L_x_152) ;  /* 0x0000000000281947 */ /* 0x001fec0003800000 */
[----:B------:R-:W-:Y:S01]  /*52080*/  IMAD.MOV.U32 R30, RZ, RZ, R24 ;  /* 0x000000ffff1e7224 */ /* 0x000fe200078e0018 */
[----:B------:R-:W-:Y:S01]  /*52090*/  ULDC.64 UR12, c[0x0][0x5c0] ;  /* 0x00017000000c7ab9 */ /* 0x000fe20000000a00 */
        /* <DEDUP_REMOVED lines=8> */
.L_x_152:
[----:B------:R-:W-:Y:S05]  /*52120*/  BSYNC B1 ;  /* 0x0000000000017941 */ /* 0x000fea0003800000 */
.L_x_151:
[----:B0-----:R-:W-:Y:S01]  /*52130*/  F2FP.SATFINITE.E4M3.F32.PACK_AB_MERGE_C R9, RZ, R18, RZ ;  /* 0x00000012ff09723e */ /* 0x001fe200048070ff */
[----:B------:R-:W-:Y:S06]  /*52140*/  @P0 BRA `(.L_x_42) ;  /* 0x0000000000280947 */ /* 0x000fec0003800000 */
        /* <DEDUP_REMOVED lines=10> */
.L_x_42:
[----:B------:R-:W-:Y:S05]  /*521f0*/  BSYNC B0 ;  /* 0x0000000000007941 */ /* 0x000fea0003800000 */
.L_x_38:
[----:B------:R-:W4:Y:S04]  /*52200*/  LDL.LU R11, [R1+0xa88] ;  /* 0x000a8800010b7983 */ /* 0x000f280000300800 */
[----:B0-----:R-:W4:Y:S01]  /*52210*/  LDL.LU R10, [R1+0xa8c] ;  /* 0x000a8c00010a7983 */ /* 0x001f220000300800 */
[----:B------:R-:W-:Y:S01]  /*52220*/  ULDC UR12, c[0x0][0xc] ;  /* 0x00000300000c7ab9 */ /* 0x000fe20000000800 */
[----:B------:R-:W-:Y:S01]  /*52230*/  ULDC UR13, c[0x0][0x10] ;  /* 0x00000400000d7ab9 */ /* 0x000fe20000000800 */
[----:B--23-5:R-:W4:Y:S01]  /*52240*/  LDC R9, c[0x0][0x14] ;  /* 0x00000500ff097b82 */ /* 0x02cf220000000800 */
[----:B------:R-:W-:Y:S01]  /*52250*/  UIMAD.WIDE.U32 UR12, UR12, UR13, URZ ;  /* 0x0000000d0c0c72a5 */ /* 0x000fe2000f8e003f */
[----:B------:R0:W5:Y:S01]  /*52260*/  LDL R34, [R1+0x138] ;  /* 0x0001380001227983 */ /* 0x0001620000100800 */
[----:B------:R-:W-:-:S04]  /*52270*/  UMOV UR52, 0xffffffff ;  /* 0xffffffff00347882 */ /* 0x000fc80000000000 */
[----:B----4-:R-:W-:-:S04]  /*52280*/  IMAD.WIDE.U32 R10, R9, UR12, R10 ;  /* 0x0000000c090a7c25 */ /* 0x010fc8000f8e000a */
[----:B------:R-:W-:Y:S01]  /*52290*/  IMAD R9, R9, UR13, RZ ;  /* 0x0000000d09097c24 */ /* 0x000fe2000f8e02ff */
[----:B------:R-:W-:Y:S01]  /*522a0*/  ULDC.64 UR12, c[0x0][0x650] ;  /* 0x00019400000c7ab9 */ /* 0x000fe20000000a00 */
[----:B------:R-:W-:Y:S01]  /*522b0*/  IMAD.MOV.U32 R27, RZ, RZ, R10 ;  /* 0x000000ffff1b7224 */ /* 0x000fe200078e000a */
[----:B------:R-:W-:Y:S01]  /*522c0*/  ISETP.GE.U32.AND P0, PT, R10, UR12, PT ;  /* 0x0000000c0a007c0c */ /* 0x000fe2000bf06070 */
[--C-:B-1----:R-:W-:Y:S01]  /*522d0*/  IMAD.IADD R28, R11, 0x1, R9.reuse ;  /* 0x000000010b1c7824 */ /* 0x102fe200078e0209 */
[----:B------:R-:W-:Y:S01]  /*522e0*/  PRMT R9, RZ, 0x7610, R9 ;  /* 0x00007610ff097816 */ /* 0x000fe20000000009 */
[----:B------:R-:W-:-:S03]  /*522f0*/  IMAD.MOV.U32 R10, RZ, RZ, -0x1 ;  /* 0xffffffffff0a7424 */ /* 0x000fc600078e00ff */
[----:B------:R0:W-:Y:S01]  /*52300*/  STL [R1+0xa88], R28 ;  /* 0x000a881c01007387 */ /* 0x0001e20000100800 */
[----:B------:R-:W-:-:S03]  /*52310*/  ISETP.GE.U32.AND.EX P0, PT, R28, UR13, PT, P0 ;  /* 0x0000000d1c007c0c */ /* 0x000fc6000bf06100 */
[----:B------:R0:W-:Y:S04]  /*52320*/  STL [R1+0xa8c], R27 ;  /* 0x000a8c1b01007387 */ /* 0x0001e80000100800 */
[----:B------:R0:W-:Y:S06]  /*52330*/  STL [R1+0xa7c], R10 ;  /* 0x000a7c0a01007387 */ /* 0x0001ec0000100800 */
[----:B------:R-:W-:Y:S05]  /*52340*/  @P0 BRA `(.L_x_153) ;  /* 0x00000004007c0947 */ /* 0x000fea0003800000 */
[----:B------:R-:W1:Y:S01]  /*52350*/  S2R R22, SR_CTAID.X ;  /* 0x0000000000167919 */ /* 0x000e620000002500 */
[----:B------:R-:W2:Y:S01]  /*52360*/  LDC.64 R16, c[0x0][0x628] ;  /* 0x00018a00ff107b82 */ /* 0x000ea20000000a00 */
[----:B------:R-:W-:Y:S01]  /*52370*/  ULDC UR9, c[0x0][0x150] ;  /* 0x0000540000097ab9 */ /* 0x000fe20000000800 */
[----:B------:R-:W-:Y:S01]  /*52380*/  IMAD.MOV.U32 R14, RZ, RZ, R27 ;  /* 0x000000ffff0e7224 */ /* 0x000fe200078e001b */
[----:B------:R-:W3:Y:S01]  /*52390*/  S2R R24, SR_CTAID.Y ;  /* 0x0000000000187919 */ /* 0x000ee20000002600 */
[----:B------:R-:W-:-:S04]  /*523a0*/  IMAD.MOV.U32 R15, RZ, RZ, R28 ;  /* 0x000000ffff0f7224 */ /* 0x000fc800078e001c */
[----:B------:R-:W4:Y:S08]  /*523b0*/  LDC R25, c[0x0][0x144] ;  /* 0x00005100ff197b82 */ /* 0x000f300000000800 */
[----:B------:R-:W0:Y:S08]  /*523c0*/  LDC R18, c[0x0][0x630] ;  /* 0x00018c00ff127b82 */ /* 0x000e300000000800 */
[----:B------:R-:W0:Y:S01]  /*523d0*/  LDC.64 R20, c[0x0][0x620] ;  /* 0x00018800ff147b82 */ /* 0x000e220000000a00 */
[----:B--2---:R-:W-:-:S04]  /*523e0*/  ISETP.NE.U32.AND P0, PT, R16, RZ, PT ;  /* 0x000000ff1000720c */ /* 0x004fc80003f05070 */
[----:B------:R-:W-:Y:S02]  /*523f0*/  ISETP.NE.AND.EX P0, PT, R17, RZ, PT, P0 ;  /* 0x000000ff1100720c */ /* 0x000fe40003f05300 */
[----:B-1----:R-:W-:-:S05]  /*52400*/  I2FP.F32.U32 R9, R22 ;  /* 0x0000001600097245 */ /* 0x002fca0000201000 */
[----:B------:R-:W-:-:S04]  /*52410*/  FMUL R9, R9, UR9 ;  /* 0x0000000909097c20 */ /* 0x000fc80008400000 */
[----:B------:R1:W2:Y:S02]  /*52420*/  F2I.U32.TRUNC.NTZ R23, R9 ;  /* 0x0000000900177305 */ /* 0x0002a4000020f000 */
[----:B---34-:R-:W-:Y:S05]  /*52430*/  @!P0 BRA `(.L_x_154) ;  /* 0x0000000000288947 */ /* 0x018fea0003800000 */
[----:B-1----:R-:W1:Y:S02]  /*52440*/  LDC R9, c[0x0][0x634] ;  /* 0x00018d00ff097b82 */ /* 0x002e640000000800 */
[----:B-1----:R-:W-:-:S05]  /*52450*/  IADD3 R9, P0, R27, R9, RZ ;  /* 0x000000091b097210 */ /* 0x002fca0007f1e0ff */
[----:B------:R-:W-:-:S04]  /*52460*/  IMAD.X R19, RZ, RZ, R28, P0 ;  /* 0x000000ffff137224 */ /* 0x000fc800000e061c */
[----:B0-----:R-:W-:-:S04]  /*52470*/  IMAD.WIDE.U32 R10, R19, R16, RZ ;  /* 0x00000010130a7225 */ /* 0x001fc800078e00ff */
[----:B------:R-:W-:-:S04]  /*52480*/  IMAD.WIDE.U32 R12, P0, R9, R17, R10 ;  /* 0x00000011090c7225 */ /* 0x000fc8000780000a */
[----:B------:R-:W-:-:S04]  /*52490*/  IMAD.WIDE.U32 R10, R9, R16, RZ ;  /* 0x00000010090a7225 */ /* 0x000fc800078e00ff */
[----:B------:R-:W-:Y:S01]  /*524a0*/  IMAD.X R15, RZ, RZ, RZ, P0 ;  /* 0x000000ffff0f7224 */ /* 0x000fe200000e06ff */
[----:B------:R-:W-:Y:S01]  /*524b0*/  IADD3 RZ, P0, R11, R12, RZ ;  /* 0x0000000c0bff7210 */ /* 0x000fe20007f1e0ff */
[----:B------:R-:W-:-:S04]  /*524c0*/  IMAD.MOV.U32 R14, RZ, RZ, R13 ;  /* 0x000000ffff0e7224 */ /* 0x000fc800078e000d */
[----:B------:R-:W-:-:S08]  /*524d0*/  IMAD.WIDE.U32.X R14, R19, R17, R14, P0 ;  /* 0x00000011130e7225 */ /* 0x000fd000000e040e */
.L_x_154:
[-CC-:B0-----:R-:W-:Y:S01]  /*524e0*/  SHF.R.U64 R31, R14, R18.reuse, R15.reuse ;  /* 0x000000120e1f7219 */ /* 0x181fe2000000120f */
[----:B------:R-:W0:Y:S01]  /*524f0*/  LDC.64 R32, c[0x0][0x640] ;  /* 0x00019000ff207b82 */ /* 0x000e220000000a00 */
[----:B-1----:R-:W-:Y:S01]  /*52500*/  SHF.R.U32.HI R9, RZ, R18, R15 ;  /* 0x00000012ff097219 */ /* 0x002fe2000001160f */
[----:B------:R-:W-:Y:S01]  /*52510*/  IMAD.MOV.U32 R10, RZ, RZ, R27 ;  /* 0x000000ffff0a7224 */ /* 0x000fe200078e001b */
[----:B------:R-:W-:Y:S01]  /*52520*/  IADD3 R13, P0, RZ, -R31, RZ ;  /* 0x8000001fff0d7210 */ /* 0x000fe20007f1e0ff */
[----:B------:R-:W-:Y:S01]  /*52530*/  IMAD.MOV.U32 R11, RZ, RZ, R28 ;  /* 0x000000ffff0b7224 */ /* 0x000fe200078e001c */
[----:B------:R-:W-:Y:S01]  /*52540*/  ULDC UR9, c[0x0][0x154] ;  /* 0x0000550000097ab9 */ /* 0x000fe20000000800 */
[----:B--2---:R-:W-:Y:S02]  /*52550*/  IMAD.MOV R23, RZ, RZ, -R23 ;  /* 0x000000ffff177224 */ /* 0x004fe400078e0a17 */
[----:B------:R-:W1:Y:S01]  /*52560*/  LDC R14, c[0x0][0x618] ;  /* 0x00018600ff0e7b82 */ /* 0x000e620000000800 */
[----:B------:R-:W-:-:S02]  /*52570*/  IMAD.X R9, RZ, RZ, ~R9, P0 ;  /* 0x000000ffff097224 */ /* 0x000fc400000e0e09 */
[----:B------:R-:W-:-:S04]  /*52580*/  IMAD.WIDE.U32 R10, R13, R20, R10 ;  /* 0x000000140d0a7225 */ /* 0x000fc800078e000a */
[----:B------:R-:W-:Y:S01]  /*52590*/  IMAD R12, R9, R20, RZ ;  /* 0x00000014090c7224 */ /* 0x000fe200078e02ff */
[----:B------:R-:W2:Y:S01]  /*525a0*/  LDC R26, c[0x0][0x608] ;  /* 0x00018200ff1a7b82 */ /* 0x000ea20000000800 */
[----:B------:R-:W-:Y:S02]  /*525b0*/  IMAD R28, R25, R23, R22 ;  /* 0x00000017191c7224 */ /* 0x000fe400078e0216 */
[----:B------:R-:W-:Y:S02]  /*525c0*/  IMAD R9, R13, R21, R12 ;  /* 0x000000150d097224 */ /* 0x000fe400078e020c */
[----:B------:R-:W-:Y:S02]  /*525d0*/  IMAD.MOV.U32 R13, RZ, RZ, 0x1 ;  /* 0x00000001ff0d7424 */ /* 0x000fe400078e00ff */
[----:B------:R-:W-:Y:S01]  /*525e0*/  IMAD.IADD R9, R11, 0x1, R9 ;  /* 0x000000010b097824 */ /* 0x000fe200078e0209 */
[----:B------:R-:W3:Y:S01]  /*525f0*/  LDC R30, c[0x0][0x658] ;  /* 0x00019600ff1e7b82 */ /* 0x000ee20000000800 */
[----:B------:R-:W-:-:S02]  /*52600*/  I2FP.F32.U32 R11, R24 ;  /* 0x00000018000b7245 */ /* 0x000fc40000201000 */
[----:B0-----:R-:W-:-:S03]  /*52610*/  ISETP.NE.U32.AND P0, PT, R32, RZ, PT ;  /* 0x000000ff2000720c */ /* 0x001fc60003f05070 */
[----:B------:R-:W-:Y:S01]  /*52620*/  FMUL R12, R11, UR9 ;  /* 0x000000090b0c7c20 */ /* 0x000fe20008400000 */
[----:B------:R-:W-:Y:S01]  /*52630*/  ISETP.NE.AND.EX P0, PT, R33, RZ, PT, P0 ;  /* 0x000000ff2100720c */ /* 0x000fe20003f05300 */
[----:B------:R-:W0:Y:S01]  /*52640*/  LDC R21, c[0x0][0x148] ;  /* 0x00005200ff157b82 */ /* 0x000e220000000800 */
[-CC-:B-1----:R-:W-:Y:S01]  /*52650*/  SHF.R.U64 R18, R10, R14.reuse, R9.reuse ;  /* 0x0000000e0a127219 */ /* 0x182fe20000001209 */
[----:B------:R1:W4:Y:S01]  /*52660*/  F2I.U32.TRUNC.NTZ R20, R12 ;  /* 0x0000000c00147305 */ /* 0x000322000020f000 */
[----:B------:R-:W-:Y:S01]  /*52670*/  SHF.R.U32.HI R9, RZ, R14, R9 ;  /* 0x0000000eff097219 */ /* 0x000fe20000011609 */
[----:B------:R-:W-:-:S04]  /*52680*/  IMAD.MOV.U32 R11, RZ, RZ, -0x1 ;  /* 0xffffffffff0b7424 */ /* 0x000fc800078e00ff */
[----:B------:R-:W0:Y:S01]  /*52690*/  LDC R22, c[0x0][0x600] ;  /* 0x00018000ff167b82 */ /* 0x000e220000000800 */
[-CC-:B--2---:R-:W-:Y:S02]  /*526a0*/  SHF.R.U64 R16, R18, R26.reuse, R9.reuse ;  /* 0x0000001a12107219 */ /* 0x184fe40000001209 */
[----:B------:R-:W-:-:S05]  /*526b0*/  SHF.R.U32.HI R9, RZ, R26, R9 ;  /* 0x0000001aff097219 */ /* 0x000fca0000011609 */
[----:B------:R-:W2:Y:S01]  /*526c0*/  LDC R25, c[0x0][0x648] ;  /* 0x00019200ff197b82 */ /* 0x000ea20000000800 */
[-C--:B---3--:R-:W-:Y:S02]  /*526d0*/  SHF.L.U32 R10, R11, R30.reuse, RZ ;  /* 0x0000001e0b0a7219 */ /* 0x088fe400000006ff */
[-CC-:B------:R-:W-:Y:S02]  /*526e0*/  SHF.R.U64 R19, R16, R30.reuse, R9.reuse ;  /* 0x0000001e10137219 */ /* 0x180fe40000001209 */
[----:B------:R-:W-:Y:S02]  /*526f0*/  SHF.R.U32.HI R11, RZ, R30, R9 ;  /* 0x0000001eff0b7219 */ /* 0x000fe40000011609 */
[----:B------:R-:W-:Y:S01]  /*52700*/  LOP3.LUT R23, RZ, R10, RZ, 0x33, !PT ;  /* 0x0000000aff177212 */ /* 0x000fe200078e33ff */
[----:B------:R-:W3:Y:S01]  /*52710*/  LDC R27, c[0x0][0x638] ;  /* 0x00018e00ff1b7b82 */ /* 0x000ee20000000800 */
[----:B------:R-:W-:Y:S01]  /*52720*/  SHF.L.U32 R30, R13, R30, RZ ;  /* 0x0000001e0d1e7219 */ /* 0x000fe200000006ff */
[----:B------:R-:W-:-:S06]  /*52730*/  IMAD.MOV.U32 R10, RZ, RZ, R19 ;  /* 0x000000ffff0a7224 */ /* 0x000fcc00078e0013 */
[----:B------:R-:W0:Y:S01]  /*52740*/  LDC R29, c[0x0][0x610] ;  /* 0x00018400ff1d7b82 */ /* 0x000e220000000800 */
[----:B-1--4-:R-:W-:Y:S05]  /*52750*/  @!P0 BRA `(.L_x_155) ;  /* 0x0000000000288947 */ /* 0x012fea0003800000 */
        /* <DEDUP_REMOVED lines=10> */
.L_x_155:
[----:B------:R-:W1:Y:S01]  /*52800*/  LDC R12, c[0x0][0x65c] ;  /* 0x00019700ff0c7b82 */ /* 0x000e620000000800 */
[----:B--2---:R-:W-:Y:S01]  /*52810*/  SHF.R.U64 R9, R10, R25, R11 ;  /* 0x000000190a097219 */ /* 0x004fe2000000120b */
[----:B0-----:R-:W-:Y:S01]  /*52820*/  VIADD R11, R22, 0xffffffff ;  /* 0xffffffff160b7836 */ /* 0x001fe20000000000 */
[----:B------:R-:W-:Y:S01]  /*52830*/  LOP3.LUT R16, R16, R23, RZ, 0xc0, !PT ;  /* 0x0000001710107212 */ /* 0x000fe200078ec0ff */
[----:B------:R-:W-:Y:S01]  /*52840*/  IMAD.MOV R20, RZ, RZ, -R20 ;  /* 0x000000ffff147224 */ /* 0x000fe200078e0a14 */
[----:B------:R-:W-:Y:S01]  /*52850*/  R2UR UR52, R31 ;  /* 0x000000001f3472ca */ /* 0x000fe200000e0000 */
[----:B------:R-:W-:Y:S01]  /*52860*/  IMAD.MOV R10, RZ, RZ, -R9 ;  /* 0x000000ffff0a7224 */ /* 0x000fe200078e0a09 */
[----:B------:R-:W-:Y:S01]  /*52870*/  LOP3.LUT R11, R18, R11, RZ, 0xc0, !PT ;  /* 0x0000000b120b7212 */ /* 0x000fe200078ec0ff */
[----:B------:R-:W-:Y:S02]  /*52880*/  IMAD R9, R30, R9, R16 ;  /* 0x000000091e097224 */ /* 0x000fe400078e0210 */
[----:B---3--:R-:W-:-:S04]  /*52890*/  IMAD R10, R10, R27, R19 ;  /* 0x0000001b0a0a7224 */ /* 0x008fc800078e0213 */
[----:B------:R-:W-:Y:S02]  /*528a0*/  IMAD R10, R10, R22, R11 ;  /* 0x000000160a0a7224 */ /* 0x000fe400078e020b */
[----:B------:R-:W-:Y:S01]  /*528b0*/  IMAD.MOV.U32 R11, RZ, RZ, 0x1 ;  /* 0x00000001ff0b7424 */ /* 0x000fe200078e00ff */
[----:B-1----:R-:W-:-:S13]  /*528c0*/  ISETP.NE.AND P0, PT, R12, 0x1, PT ;  /* 0x000000010c00780c */ /* 0x002fda0003f05270 */
[----:B------:R-:W-:-:S04]  /*528d0*/  @P0 IMAD R28, R21, R20, R24 ;  /* 0x00000014151c0224 */ /* 0x000fc800078e0218 */
[----:B------:R-:W-:-:S05]  /*528e0*/  IMAD R9, R9, R29, R28 ;  /* 0x0000001d09097224 */ /* 0x000fca00078e021c */
[----:B------:R-:W-:Y:S02]  /*528f0*/  SEL R12, R10, R9, !P0 ;  /* 0x000000090a0c7207 */ /* 0x000fe40004000000 */
[----:B-----5:R-:W-:Y:S02]  /*52900*/  SEL R34, R9, R10, !P0 ;  /* 0x0000000a09227207 */ /* 0x020fe40004000000 */
[----:B------:R-:W-:Y:S01]  /*52910*/  PRMT R9, R11, 0x7610, R9 ;  /* 0x000076100b097816 */ /* 0x000fe20000000009 */
[----:B------:R1:W-:Y:S04]  /*52920*/  STL [R1+0xa7c], R12 ;  /* 0x000a7c0c01007387 */ /* 0x0003e80000100800 */
[----:B------:R1:W-:Y:S02]  /*52930*/  STL [R1+0x138], R34 ;  /* 0x0001382201007387 */ /* 0x0003e40000100800 */
.L_x_153:
[----:B------:R-:W-:Y:S01]  /*52940*/  LOP3.LUT P0, RZ, R9, 0xff, RZ, 0xc0, !PT ;  /* 0x000000ff09ff7812 */ /* 0x000fe2000780c0ff */
[----:B-----5:R-:W-:Y:S01]  /*52950*/  IMAD.MOV.U32 R9, RZ, RZ, R34 ;  /* 0x000000ffff097224 */ /* 0x020fe200078e0022 */
[----:B------:R-:W-:-:S04]  /*52960*/  UIMAD.WIDE.U32 UR12, UR46, 0x38e38e39, URZ ;  /* 0x38e38e392e0c78a5 */ /* 0x000fc8000f8e003f */
[----:B------:R2:W-:Y:S01]  /*52970*/  STL [R1+0xa78], R9 ;  /* 0x000a780901007387 */ /* 0x0005e20000100800 */
[----:B------:R-:W-:-:S04]  /*52980*/  USHF.R.U32.HI UR12, URZ, 0x1, UR13 ;  /* 0x000000013f0c7899 */ /* 0x000fc8000801160d */
[----:B------:R-:W-:Y:S02]  /*52990*/  UIMAD UR46, UR12, -0x9, UR46 ;  /* 0xfffffff70c2e78a4 */ /* 0x000fe4000f8e022e */
[----:B------:R-:W-:Y:S10]  /*529a0*/  @P0 BRA `(.L_x_156) ;  /* 0xfffffae800a80947 */ /* 0x000ff4000383ffff */
[----:B------:R-:W-:Y:S05]  /*529b0*/  EXIT ;  /* 0x000000000000794d */ /* 0x000fea0003800000 */
.L_x_8:
[----:B------:R-:W2:Y:S01]  /*529c0*/  LDL R17, [R1+0xa8c] ;  /* 0x000a8c0001117983 */ /* 0x000ea20000100800 */
[----:B------:R-:W-:-:S03]  /*529d0*/  ULDC.64 UR6, c[0x0][0x650] ;  /* 0x0001940000067ab9 */ /* 0x000fc60000000a00 */
[----:B------:R-:W3:Y:S01]  /*529e0*/  LDL R20, [R1+0xa88] ;  /* 0x000a880001147983 */ /* 0x000ee20000100800 */
[----:B------:R-:W-:Y:S01]  /*529f0*/  PRMT R6, RZ, 0x7610, R6 ;  /* 0x00007610ff067816 */ /* 0x000fe20000000006 */
[----:B------:R-:W-:Y:S02]  /*52a00*/  IMAD.MOV.U32 R2, RZ, RZ, -0x1 ;  /* 0xffffffffff027424 */ /* 0x000fe400078e00ff */
[----:B------:R-:W-:Y:S02]  /*52a10*/  IMAD.MOV.U32 R3, RZ, RZ, -0x1 ;  /* 0xffffffffff037424 */ /* 0x000fe400078e00ff */
[----:B------:R-:W-:Y:S01]  /*52a20*/  IMAD.MOV.U32 R11, RZ, RZ, -0x1 ;  /* 0xffffffffff0b7424 */ /* 0x000fe200078e00ff */
[----:B--2---:R-:W-:-:S04]  /*52a30*/  ISETP.GE.U32.AND P0, PT, R17, UR6, PT ;  /* 0x0000000611007c0c */ /* 0x004fc8000bf06070 */
[----:B---3--:R-:W-:-:S13]  /*52a40*/  ISETP.GE.U32.AND.EX P0, PT, R20, UR7, PT, P0 ;  /* 0x0000000714007c0c */ /* 0x008fda000bf06100 */
[----:B------:R-:W-:Y:S05]  /*52a50*/  @P0 BRA `(.L_x_157) ;  /* 0x0000000400340947 */ /* 0x000fea0003800000 */
        /* <DEDUP_REMOVED lines=18> */
.L_x_158:
[----:B0-----:R-:W0:Y:S01]  /*52b80*/  LDC.64 R22, c[0x0][0x640] ;  /* 0x00019000ff167b82 */ /* 0x001e220000000a00 */
[-CC-:B------:R-:W-:Y:S02]  /*52b90*/  SHF.R.U64 R14, R8, R16.reuse, R9.reuse ;  /* 0x00000010080e7219 */ /* 0x180fe40000001209 */
[----:B------:R-:W-:Y:S02]  /*52ba0*/  SHF.R.U32.HI R2, RZ, R16, R9 ;  /* 0x00000010ff027219 */ /* 0x000fe40000011609 */
[----:B------:R-:W-:-:S03]  /*52bb0*/  IADD3 R7, P0, RZ, -R14, RZ ;  /* 0x8000000eff077210 */ /* 0x000fc60007f1e0ff */
[----:B------:R-:W1:Y:S02]  /*52bc0*/  LDC R8, c[0x0][0x618] ;  /* 0x00018600ff087b82 */ /* 0x000e640000000800 */
[----:B------:R-:W-:Y:S02]  /*52bd0*/  IMAD.X R3, RZ, RZ, ~R2, P0 ;  /* 0x000000ffff037224 */ /* 0x000fe400000e0e02 */
[----:B------:R-:W-:Y:S02]  /*52be0*/  IMAD.MOV.U32 R2, RZ, RZ, R17 ;  /* 0x000000ffff027224 */ /* 0x000fe400078e0011 */
[----:B------:R-:W-:Y:S02]  /*52bf0*/  IMAD R6, R3, R18, RZ ;  /* 0x0000001203067224 */ /* 0x000fe400078e02ff */
[----:B------:R-:W2:Y:S01]  /*52c00*/  LDC R16, c[0x0][0x608] ;  /* 0x00018200ff107b82 */ /* 0x000ea20000000800 */
[----:B------:R-:W-:Y:S02]  /*52c10*/  IMAD.MOV.U32 R3, RZ, RZ, R20 ;  /* 0x000000ffff037224 */ /* 0x000fe400078e0014 */
[----:B------:R-:W-:-:S02]  /*52c20*/  IMAD.MOV.U32 R20, RZ, RZ, 0x1 ;  /* 0x00000001ff147424 */ /* 0x000fc400078e00ff */
[----:B------:R-:W-:-:S03]  /*52c30*/  IMAD.WIDE.U32 R2, R7, R18, R2 ;  /* 0x0000001207027225 */ /* 0x000fc600078e0002 */
[----:B------:R-:W3:Y:S01]  /*52c40*/  LDC R21, c[0x0][0x658] ;  /* 0x00019600ff157b82 */ /* 0x000ee20000000800 */
[----:B------:R-:W-:Y:S01]  /*52c50*/  IMAD R7, R7, R19, R6 ;  /* 0x0000001307077224 */ /* 0x000fe200078e0206 */
[----:B0-----:R-:W-:Y:S01]  /*52c60*/  ISETP.NE.U32.AND P0, PT, R22, RZ, PT ;  /* 0x000000ff1600720c */ /* 0x001fe20003f05070 */
[----:B------:R-:W-:Y:S02]  /*52c70*/  IMAD.MOV.U32 R6, RZ, RZ, -0x1 ;  /* 0xffffffffff067424 */ /* 0x000fe400078e00ff */
[----:B------:R-:W-:Y:S01]  /*52c80*/  IMAD.IADD R3, R3, 0x1, R7 ;  /* 0x0000000103037824 */ /* 0x000fe200078e0207 */
[----:B------:R-:W-:Y:S02]  /*52c90*/  ISETP.NE.AND.EX P0, PT, R23, RZ, PT, P0 ;  /* 0x000000ff1700720c */ /* 0x000fe40003f05300 */
[----:B------:R-:W0:Y:S02]  /*52ca0*/  LDC R17, c[0x0][0x600] ;  /* 0x00018000ff117b82 */ /* 0x000e240000000800 */
[----:B-1----:R-:W-:-:S02]  /*52cb0*/  SHF.R.U64 R10, R2, R8, R3 ;  /* 0x00000008020a7219 */ /* 0x002fc40000001203 */
[----:B------:R-:W-:-:S04]  /*52cc0*/  SHF.R.U32.HI R3, RZ, R8, R3 ;  /* 0x00000008ff037219 */ /* 0x000fc80000011603 */
[----:B------:R-:W1:Y:S01]  /*52cd0*/  LDC R18, c[0x0][0x648] ;  /* 0x00019200ff127b82 */ /* 0x000e620000000800 */
[-CC-:B--2---:R-:W-:Y:S02]  /*52ce0*/  SHF.R.U64 R15, R10, R16.reuse, R3.reuse ;  /* 0x000000100a0f7219 */ /* 0x184fe40000001203 */
[----:B------:R-:W-:-:S05]  /*52cf0*/  SHF.R.U32.HI R2, RZ, R16, R3 ;  /* 0x00000010ff027219 */ /* 0x000fca0000011603 */
[----:B------:R-:W2:Y:S01]  /*52d00*/  LDC R19, c[0x0][0x638] ;  /* 0x00018e00ff137b82 */ /* 0x000ea20000000800 */
        /* <DEDUP_REMOVED lines=17> */
.L_x_159:
[----:B------:R-:W4:Y:S01]  /*52e20*/  LDC R6, c[0x0][0x65c] ;  /* 0x00019700ff067b82 */ /* 0x000f220000000800 */
[----:B-1----:R-:W-:Y:S01]  /*52e30*/  SHF.R.U64 R3, R2, R18, R3 ;  /* 0x0000001202037219 */ /* 0x002fe20000001203 */
[----:B0-----:R-:W-:Y:S01]  /*52e40*/  VIADD R7, R17, 0xffffffff ;  /* 0xffffffff11077836 */ /* 0x001fe20000000000 */
[----:B------:R-:W-:Y:S01]  /*52e50*/  SHF.L.U32 R20, R20, R21, RZ ;  /* 0x0000001514147219 */ /* 0x000fe200000006ff */
[----:B------:R-:W-:Y:S01]  /*52e60*/  IMAD.MOV.U32 R11, RZ, RZ, R14 ;  /* 0x000000ffff0b7224 */ /* 0x000fe200078e000e */
[----:B------:R-:W-:Y:S01]  /*52e70*/  LOP3.LUT R2, R15, R24, RZ, 0xc0, !PT ;  /* 0x000000180f027212 */ /* 0x000fe200078ec0ff */
[----:B------:R-:W-:Y:S01]  /*52e80*/  IMAD.MOV R5, RZ, RZ, -R3 ;  /* 0x000000ffff057224 */ /* 0x000fe200078e0a03 */
[----:B------:R-:W-:-:S03]  /*52e90*/  LOP3.LUT R7, R10, R7, RZ, 0xc0, !PT ;  /* 0x000000070a077212 */ /* 0x000fc600078ec0ff */
[----:B------:R-:W-:Y:S02]  /*52ea0*/  IMAD R3, R20, R3, R2 ;  /* 0x0000000314037224 */ /* 0x000fe400078e0202 */
[----:B--2---:R-:W-:-:S04]  /*52eb0*/  IMAD R2, R5, R19, R16 ;  /* 0x0000001305027224 */ /* 0x004fc800078e0210 */
[----:B------:R-:W-:Y:S01]  /*52ec0*/  IMAD R5, R2, R17, R7 ;  /* 0x0000001102057224 */ /* 0x000fe200078e0207 */
[----:B----4-:R-:W-:Y:S01]  /*52ed0*/  ISETP.NE.AND P0, PT, R6, 0x1, PT ;  /* 0x000000010600780c */ /* 0x010fe20003f05270 */
[----:B------:R-:W-:-:S12]  /*52ee0*/  IMAD.MOV.U32 R6, RZ, RZ, 0x1 ;  /* 0x00000001ff067424 */ /* 0x000fd800078e00ff */
[----:B------:R-:W-:-:S04]  /*52ef0*/  @P0 IMAD R0, R13, R12, R4 ;  /* 0x0000000c0d000224 */ /* 0x000fc800078e0204 */
[----:B---3--:R-:W-:-:S05]  /*52f00*/  IMAD R0, R3, R25, R0 ;  /* 0x0000001903007224 */ /* 0x008fca00078e0200 */
[----:B------:R-:W-:Y:S02]  /*52f10*/  SEL R3, R5, R0, !P0 ;  /* 0x0000000005037207 */ /* 0x000fe40004000000 */
[----:B------:R-:W-:-:S07]  /*52f20*/  SEL R2, R0, R5, !P0 ;  /* 0x0000000500027207 */ /* 0x000fce0004000000 */
.L_x_157:
[----:B------:R-:W-:-:S08]  /*52f30*/  NOP ;  /* 0x0000000000007918 */ /* 0x000fd00000000000 */
[----:B0-----:R-:W0:-:S00]  /*52f40*/  USETMAXREG.DEALLOC.CTAPOOL 0x18 ;  /* 0x00000018000079c8 */ /* 0x001e0000080e0500 */
[----:B------:R-:W-:-:S13]  /*52f50*/  ISETP.NE.AND P0, PT, RZ, UR5, PT ;  /* 0x00000005ff007c0c */ /* 0x000fda000bf05270 */
[----:B------:R-:W-:Y:S05]  /*52f60*/  @P0 EXIT ;  /* 0x000000000000094d */ /* 0x000fea0003800000 */
[----:B0-----:R-:W-:Y:S01]  /*52f70*/  LOP3.LUT P0, RZ, R6, 0xff, RZ, 0xc0, !PT ;  /* 0x000000ff06ff7812 */ /* 0x001fe2000780c0ff */
[----:B------:R-:W-:Y:S02]  /*52f80*/  IMAD.MOV.U32 R6, RZ, RZ, 0x1 ;  /* 0x00000001ff067424 */ /* 0x000fe400078e00ff */
[----:B------:R-:W-:-:S10]  /*52f90*/  IMAD.MOV.U32 R7, RZ, RZ, RZ ;  /* 0x000000ffff077224 */ /* 0x000fd400078e00ff */
[----:B------:R-:W-:Y:S05]  /*52fa0*/  @!P0 BRA `(.L_x_160) ;  /* 0x0000000c00588947 */ /* 0x000fea0003800000 */
[----:B------:R-:W0:Y:S01]  /*52fb0*/  LDC R0, c[0x0][0x28c] ;  /* 0x0000a300ff007b82 */ /* 0x000e220000000800 */
[----:B------:R-:W1:Y:S01]  /*52fc0*/  S2R R10, SR_CgaCtaId ;  /* 0x00000000000a7919 */ /* 0x000e620000008800 */
[----:B------:R-:W-:Y:S01]  /*52fd0*/  ULDC UR8, c[0x0][0x658] ;  /* 0x0001960000087ab9 */ /* 0x000fe20000000800 */
[----:B------:R-:W-:Y:S01]  /*52fe0*/  UMOV UR7, 0xffffffff ;  /* 0xffffffff00077882 */ /* 0x000fe20000000000 */
[----:B------:R-:W-:Y:S01]  /*52ff0*/  ULDC UR6, c[0x0][0xc] ;  /* 0x0000030000067ab9 */ /* 0x000fe20000000800 */
[----:B------:R-:W-:Y:S01]  /*53000*/  USHF.L.U32 UR9, UR7, UR8, URZ ;  /* 0x0000000807097299 */ /* 0x000fe2000800063f */
[----:B------:R-:W-:Y:S01]  /*53010*/  BSSY B0, `(.L_x_160) ;  /* 0x00000cf000007945 */ /* 0x000fe20003800000 */
[----:B------:R-:W-:Y:S01]  /*53020*/  UMOV UR10, 0x1 ;  /* 0x00000001000a7882 */ /* 0x000fe20000000000 */
[----:B------:R-:W-:Y:S01]  /*53030*/  ULDC UR7, c[0x0][0x10] ;  /* 0x0000040000077ab9 */ /* 0x000fe20000000800 */
[----:B------:R-:W-:Y:S01]  /*53040*/  USHF.L.U32 UR19, UR10, UR8, URZ ;  /* 0x000000080a137299 */ /* 0x000fe2000800063f */
[----:B------:R-:W-:Y:S01]  /*53050*/  IMAD.MOV.U32 R9, RZ, RZ, 0x1 ;  /* 0x00000001ff097424 */ /* 0x000fe200078e00ff */
[----:B------:R-:W-:Y:S01]  /*53060*/  UIMAD.WIDE.U32 UR6, UR6, UR7, URZ ;  /* 0x00000007060672a5 */ /* 0x000fe2000f8e003f */
[----:B------:R-:W-:Y:S01]  /*53070*/  IMAD.MOV.U32 R6, RZ, RZ, 0x1 ;  /* 0x00000001ff067424 */ /* 0x000fe200078e00ff */
[----:B------:R-:W-:Y:S01]  /*53080*/  ULDC UR8, c[0x0][0x14] ;  /* 0x0000050000087ab9 */ /* 0x000fe20000000800 */
[----:B------:R-:W-:Y:S01]  /*53090*/  IMAD.MOV.U32 R7, RZ, RZ, RZ ;  /* 0x000000ffff077224 */ /* 0x000fe200078e00ff */
[----:B------:R-:W-:-:S02]  /*530a0*/  UIMAD.WIDE.U32 UR22, UR6, UR8, URZ ;  /* 0x00000008061672a5 */ /* 0x000fc4000f8e003f */
[----:B------:R-:W-:Y:S01]  /*530b0*/  UIMAD UR13, UR7, UR8, URZ ;  /* 0x00000008070d72a4 */ /* 0x000fe2000f8e023f */
[----:B------:R-:W-:Y:S01]  /*530c0*/  ULDC UR5, c[0x0][0x600] ;  /* 0x0001800000057ab9 */ /* 0x000fe20000000800 */
[----:B------:R-:W-:Y:S02]  /*530d0*/  ULOP3.LUT UR21, UR4, 0x2, URZ, 0xfc, !UPT ;  /* 0x0000000204157892 */ /* 0x000fe4000f8efc3f */
[----:B------:R-:W-:Y:S01]  /*530e0*/  UIADD3 UR5, UR5, -0x1, URZ ;  /* 0xffffffff05057890 */ /* 0x000fe2000fffe03f */
[----:B0-----:R-:W-:Y:S01]  /*530f0*/  VIADD R0, R0, 0x1f ;  /* 0x0000001f00007836 */ /* 0x001fe20000000000 */
[----:B------:R-:W-:Y:S02]  /*53100*/  ULOP3.LUT UR18, URZ, UR9, URZ, 0x33, !UPT ;  /* 0x000000093f127292 */ /* 0x000fe4000f8e333f */
[----:B------:R-:W-:Y:S02]  /*53110*/  UIADD3 UR13, UR23, UR13, URZ ;  /* 0x0000000d170d7290 */ /* 0x000fe4000fffe03f */
[----:B------:R-:W-:Y:S01]  /*53120*/  SHF.R.S32.HI R5, RZ, 0x1f, R0 ;  /* 0x0000001fff057819 */ /* 0x000fe20000011400 */
[----:B------:R-:W-:-:S03]  /*53130*/  ULDC.64 UR24, c[0x0][0x198] ;  /* 0x0000660000187ab9 */ /* 0x000fc60000000a00 */
[----:B------:R-:W-:Y:S02]  /*53140*/  LEA.HI R0, R5, R0, RZ, 0x5 ;  /* 0x0000000005007211 */ /* 0x000fe400078f28ff */
[----:B-1----:R-:W-:Y:S02]  /*53150*/  LOP3.LUT R10, R10, 0x1, RZ, 0xc0, !PT ;  /* 0x000000010a0a7812 */ /* 0x002fe400078ec0ff */
[----:B------:R-:W-:-:S05]  /*53160*/  SHF.R.S32.HI R0, RZ, 0x5, R0 ;  /* 0x00000005ff007819 */ /* 0x000fca0000011400 */
[----:B------:R-:W-:-:S07]  /*53170*/  VIADD R16, R0, 0x1 ;  /* 0x0000000100107836 */ /* 0x000fce0000000000 */
.L_x_171:
[----:B------:R-:W-:-:S03]  /*53180*/  UMOV UR6, 0xffffffff ;  /* 0xffffffff00067882 */ /* 0x000fc60000000000 */
[----:B------:R-:W-:Y:S05]  /*53190*/  BRA.DIV UR6, `(.L_x_161) ;  /* 0x00000012068c7947 */ /* 0x000fea000b800000 */
[----:B------:R-:W-:-:S13]  /*531a0*/  ELECT P0, URZ, PT ;  /* 0x00000000003f782f */ /* 0x000fda0003800000 */
.L_x_187:
[----:B------:R-:W0:Y:S01]  /*531b0*/  LDC R4, c[0x0][0x28c] ;  /* 0x0000a300ff047b82 */ /* 0x000e220000000800 */
[----:B------:R-:W-:Y:S01]  /*531c0*/  BSSY B1, `(.L_x_162) ;  /* 0x000003b000017945 */ /* 0x000fe20003800000 */
[----:B0-----:R-:W-:-:S13]  /*531d0*/  ISETP.LT.OR P0, PT, R4, 0x1, !P0 ;  /* 0x000000010400780c */ /* 0x001fda0004701670 */
[----:B------:R-:W-:Y:S05]  /*531e0*/  @P0 BRA `(.L_x_163) ;  /* 0x0000000000e00947 */ /* 0x000fea0003800000 */
[----:B------:R-:W-:Y:S02]  /*531f0*/  IMAD R3, R3, 0x2, R10 ;  /* 0x0000000203037824 */ /* 0x000fe400078e020a */
[----:B------:R-:W-:Y:S02]  /*53200*/  IMAD.SHL.U32 R2, R2, 0x200, RZ ;  /* 0x0000020002027824 */ /* 0x000fe400078e00ff */
[----:B------:R-:W-:Y:S02]  /*53210*/  IMAD R5, R3, 0x70, RZ ;  /* 0x0000007003057824 */ /* 0x000fe400078e02ff */
[----:B------:R-:W-:Y:S02]  /*53220*/  IMAD.MOV.U32 R12, RZ, RZ, RZ ;  /* 0x000000ffff0c7224 */ /* 0x000fe400078e00ff */
[----:B------:R-:W-:Y:S02]  /*53230*/  IMAD.MOV.U32 R4, RZ, RZ, R16 ;  /* 0x000000ffff047224 */ /* 0x000fe400078e0010 */
[----:B------:R-:W-:-:S02]  /*53240*/  IMAD.MOV.U32 R3, RZ, RZ, R6 ;  /* 0x000000ffff037224 */ /* 0x000fc400078e0006 */
[----:B------:R-:W-:-:S07]  /*53250*/  IMAD.MOV.U32 R13, RZ, RZ, R7 ;  /* 0x000000ffff0d7224 */ /* 0x000fce00078e0007 */
.L_x_166:
[----:B------:R-:W0:Y:S01]  /*53260*/  S2R R15, SR_CgaCtaId ;  /* 0x00000000000f7919 */ /* 0x000e220000008800 */
[----:B------:R-:W-:Y:S02]  /*53270*/  MOV R8, 0x400 ;  /* 0x0000040000087802 */ /* 0x000fe40000000f00 */
[----:B------:R-:W-:Y:S02]  /*53280*/  SHF.L.U32 R14, R3, 0x1f, RZ ;  /* 0x0000001f030e7819 */ /* 0x000fe400000006ff */
[----:B0-----:R-:W-:-:S05]  /*53290*/  LEA R8, R15, R8, 0x18 ;  /* 0x000000080f087211 */ /* 0x001fca00078ec0ff */
[----:B------:R-:W-:-:S04]  /*532a0*/  IMAD R15, R13, 0x8, R8 ;  /* 0x000000080d0f7824 */ /* 0x000fc800078e0208 */
[----:B------:R-:W0:Y:S02]  /*532b0*/  SYNCS.PHASECHK.TRANS64.TRYWAIT P0, [R15+URZ+0x48], R14 ;  /* 0x0000480e0f0075a7 */ /* 0x000e24000800017f */
[----:B0-----:R-:W-:Y:S05]  /*532c0*/  @!P0 BRA `(.L_x_164) ;  /* 0x0000001000608947 */ /* 0x001fea0003800000 */
.L_x_188:
[----:B------:R-:W1:Y:S01]  /*532d0*/  S2R R17, SR_TID.X ;  /* 0x0000000000117919 */ /* 0x000e620000002100 */
[----:B------:R-:W-:-:S04]  /*532e0*/  UPRMT UR6, UR21, 0x9910, URZ ;  /* 0x0000991015067896 */ /* 0x000fc8000800003f */
[----:B------:R-:W-:Y:S01]  /*532f0*/  UISETP.NE.AND UP0, UPT, UR6, 0x2, UPT ;  /* 0x000000020600788c */ /* 0x000fe2000bf05270 */
[----:B-1----:R-:W-:-:S13]  /*53300*/  LOP3.LUT P0, RZ, R17, 0x7f, RZ, 0xc0, !PT ;  /* 0x0000007f11ff7812 */ /* 0x002fda000780c0ff */
[----:B0-----:R-:W0:Y:S02]  /*53310*/  @!P0 LDC R14, c[0x0][0x500] ;  /* 0x00014000ff0e8b82 */ /* 0x001e240000000800 */
[----:B0-----:R0:W-:Y:S01]  /*53320*/  @!P0 SYNCS.ARRIVE.TRANS64 RZ, [R15+URZ], R14 ;  /* 0x0000000e0fff89a7 */ /* 0x0011e2000800003f */
[----:B------:R-:W-:-:S13]  /*53330*/  PLOP3.LUT P0, PT, PT, PT, UP0, 0x80, 0x0 ;  /* 0x000000000000781c */ /* 0x000fda0003f0f008 */
[----:B0-----:R-:W-:Y:S05]  /*53340*/  @P0 BRA `(.L_x_165) ;  /* 0x0000000000040947 */ /* 0x001fea0003800000 */
[----:B------:R-:W-:Y:S01]  /*53350*/  BPT.TRAP 0x1 ;  /* 0x000000040000795c */ /* 0x000fe20000300000 */
.L_x_165:
[----:B------:R-:W-:Y:S01]  /*53360*/  R2UR UR9, R15 ;  /* 0x000000000f0972ca */ /* 0x000fe200000e0000 */
[C---:B------:R-:W-:Y:S01]  /*53370*/  IMAD R14, R13.reuse, 0x4000, R8 ;  /* 0x000040000d0e7824 */ /* 0x040fe200078e0208 */
[----:B------:R-:W-:Y:S01]  /*53380*/  UIADD3 UR6, UP0, UR24, 0xf0, URZ ;  /* 0x000000f018067890 */ /* 0x000fe2000ff1e03f */
[----:B------:R-:W-:Y:S01]  /*53390*/  IMAD R15, R13, 0x2, R10 ;  /* 0x000000020d0f7824 */ /* 0x000fe200078e020a */
[----:B------:R-:W-:Y:S01]  /*533a0*/  R2UR UR11, R2 ;  /* 0x00000000020b72ca */ /* 0x000fe200000e0000 */
[----:B------:R-:W-:Y:S01]  /*533b0*/  VIADD R4, R4, 0xffffffff ;  /* 0xffffffff04047836 */ /* 0x000fe20000000000 */
[----:B------:R-:W-:Y:S01]  /*533c0*/  R2UR UR7, R14 ;  /* 0x000000000e0772ca */ /* 0x000fe200000e0000 */
[----:B------:R-:W-:Y:S01]  /*533d0*/  IMAD R15, R15, 0xe00, R8 ;  /* 0x00000e000f0f7824 */ /* 0x000fe200078e0208 */
[----:B------:R-:W-:Y:S01]  /*533e0*/  R2UR UR10, R12 ;  /* 0x000000000c0a72ca */ /* 0x000fe200000e0000 */
[----:B------:R-:W-:Y:S01]  /*533f0*/  UIADD3 UR26, UP1, UR24, 0x1f0, URZ ;  /* 0x000001f0181a7890 */ /* 0x000fe2000ff3e03f */
[----:B------:R-:W-:Y:S01]  /*53400*/  R2UR UR12, R11 ;  /* 0x000000000b0c72ca */ /* 0x000fe200000e0000 */
[----:B------:R-:W-:Y:S01]  /*53410*/  VIADD R13, R13, 0x1 ;  /* 0x000000010d0d7836 */ /* 0x000fe20000000000 */
[----:B------:R-:W-:Y:S01]  /*53420*/  R2UR UR8, R15 ;  /* 0x000000000f0872ca */ /* 0x000fe200000e0000 */
[----:B------:R-:W-:Y:S01]  /*53430*/  UIADD3.X UR27, URZ, UR25, URZ, UP1, !UPT ;  /* 0x000000193f1b7290 */ /* 0x000fe20008ffe43f */
[----:B------:R-:W-:Y:S01]  /*53440*/  R2UR UR20, R5 ;  /* 0x00000000051472ca */ /* 0x000fe200000e0000 */
[----:B------:R-:W-:Y:S01]  /*53450*/  UMOV UR14, 0x0 ;  /* 0x00000000000e7882 */ /* 0x000fe20000000000 */
[----:B------:R-:W-:Y:S01]  /*53460*/  ISETP.GT.AND P1, PT, R4, 0x1, PT ;  /* 0x000000010400780c */ /* 0x000fe20003f24270 */
[----:B------:R-:W-:Y:S01]  /*53470*/  UMOV UR15, 0x10000000 ;  /* 0x10000000000f7882 */ /* 0x000fe20000000000 */
[C---:B------:R-:W-:Y:S01]  /*53480*/  ISETP.NE.AND P0, PT, R13.reuse, 0x9, PT ;  /* 0x000000090d00780c */ /* 0x040fe20003f05270 */
[----:B------:R-:W-:Y:S01]  /*53490*/  UIADD3 UR16, UR7, 0x180, URZ ;  /* 0x0000018007107890 */ /* 0x000fe2000fffe03f */
[----:B------:R-:W-:Y:S01]  /*534a0*/  VIADD R12, R12, 0x20 ;  /* 0x000000200c0c7836 */ /* 0x000fe20000000000 */
[----:B------:R-:W-:Y:S01]  /*534b0*/  UIADD3.X UR7, URZ, UR25, URZ, UP0, !UPT ;  /* 0x000000193f077290 */ /* 0x000fe200087fe43f */
[----:B------:R-:W-:Y:S01]  /*534c0*/  SEL R8, RZ, 0x1, P0 ;  /* 0x00000001ff087807 */ /* 0x000fe20000000000 */
[----:B------:R-:W-:Y:S01]  /*534d0*/  UMOV UR28, 0x30000 ;  /* 0x00030000001c7882 */ /* 0x000fe20000000000 */
[----:B------:R-:W-:Y:S01]  /*534e0*/  SEL R13, R13, RZ, P0 ;  /* 0x000000ff0d0d7207 */ /* 0x000fe20000000000 */
[----:B------:R-:W-:Y:S01]  /*534f0*/  UIADD3 UR17, UR8, 0x24180, URZ ;  /* 0x0002418008117890 */ /* 0x000fe2000fffe03f */
[----:B------:R-:W-:-:S02]  /*53500*/  LOP3.LUT R3, R3, R8, RZ, 0x3c, !PT ;  /* 0x0000000803037212 */ /* 0x000fc400078e3cff */
[----:B------:R-:W-:Y:S02]  /*53510*/  UMOV UR8, UR16 ;  /* 0x0000001000087c82 */ /* 0x000fe40008000000 */
[----:B------:R0:W-:Y:S02]  /*53520*/  UTMALDG.3D [UR8], [UR6], desc[UR14] ;  /* 0x00000e08060075b4 */ /* 0x0001e40008011000 */
[----:B0-----:R-:W-:Y:S01]  /*53530*/  UMOV UR8, UR17 ;  /* 0x0000001100087c82 */ /* 0x001fe20008000000 */
[----:B------:R-:W-:Y:S02]  /*53540*/  UMOV UR11, UR20 ;  /* 0x00000014000b7c82 */ /* 0x000fe40008000000 */
[----:B------:R0:W-:Y:S02]  /*53550*/  UTMALDG.3D.MULTICAST [UR8], [UR26], UR28, desc[UR14] ;  /* 0x00000e081a0073b4 */ /* 0x0001e4000801181c */
[----:B0-----:R-:W-:Y:S05]  /*53560*/  @P1 BRA `(.L_x_166) ;  /* 0xfffffffc003c1947 */ /* 0x001fea000383ffff */
.L_x_163:
[----:B------:R-:W-:Y:S05]  /*53570*/  BSYNC B1 ;  /* 0x0000000000017941 */ /* 0x000fea0003800000 */
.L_x_162:
[----:B------:R-:W2:Y:S01]  /*53580*/  LDL.LU R15, [R1+0xa88] ;  /* 0x000a8800010f7983 */ /* 0x000ea20000300800 */
[----:B------:R-:W-:Y:S01]  /*53590*/  LOP3.LUT P0, RZ, R9, 0xff, RZ, 0xc0, !PT ;  /* 0x000000ff09ff7812 */ /* 0x000fe2000780c0ff */
[C---:B------:R-:W-:Y:S01]  /*535a0*/  IMAD.IADD R4, R0.reuse, 0x1, R7 ;  /* 0x0000000100047824 */ /* 0x040fe200078e0207 */
[----:B------:R-:W-:Y:S01]  /*535b0*/  ULDC.64 UR6, c[0x0][0x650] ;  /* 0x0001940000067ab9 */ /* 0x000fe20000000a00 */
[----:B------:R-:W3:Y:S01]  /*535c0*/  LDL.LU R14, [R1+0xa8c] ;  /* 0x000a8c00010e7983 */ /* 0x000ee20000300800 */
[----:B------:R-:W-:Y:S01]  /*535d0*/  ISETP.GE.U32.AND P1, PT, R0, 0x9, PT ;  /* 0x000000090000780c */ /* 0x000fe20003f26070 */
[----:B------:R-:W-:Y:S01]  /*535e0*/  BSSY B1, `(.L_x_167) ;  /* 0x000006f000017945 */ /* 0x000fe20003800000 */
[----:B------:R-:W-:Y:S01]  /*535f0*/  IMAD.MOV.U32 R11, RZ, RZ, -0x1 ;  /* 0xffffffffff0b7424 */ /* 0x000fe200078e00ff */
[----:B------:R-:W-:-:S06]  /*53600*/  PRMT R9, RZ, 0x7610, R9 ;  /* 0x00007610ff097816 */ /* 0x000fcc0000000009 */
[----:B------:R-:W0:Y:S01]  /*53610*/  @P0 S2R R3, SR_CgaCtaId ;  /* 0x0000000000030919 */ /* 0x000e220000008800 */
[----:B------:R-:W-:-:S04]  /*53620*/  @P0 MOV R2, 0x400 ;  /* 0x0000040000020802 */ /* 0x000fc80000000f00 */
[----:B0-----:R-:W-:-:S04]  /*53630*/  @P0 LEA R2, R3, R2, 0x18 ;  /* 0x0000000203020211 */ /* 0x001fc800078ec0ff */
[----:B------:R0:W-:Y:S01]  /*53640*/  @P0 SYNCS.ARRIVE.TRANS64.A1T0 RZ, [R2+URZ+0xa8], RZ ;  /* 0x0000a8ff02ff09a7 */ /* 0x0001e2000810003f */
[----:B------:R-:W-:-:S04]  /*53650*/  ISETP.GT.U32.AND P0, PT, R4, 0x8, PT ;  /* 0x000000080400780c */ /* 0x000fc80003f04070 */
[----:B------:R-:W-:Y:S01]  /*53660*/  ISETP.LT.U32.AND P0, PT, R0, 0x9, P0 ;  /* 0x000000090000780c */ /* 0x000fe20000701070 */
[----:B0-----:R-:W-:-:S04]  /*53670*/  IMAD.WIDE.U32 R2, R4, 0x38e38e39, RZ ;  /* 0x38e38e3904027825 */ /* 0x001fc800078e00ff */
[----:B------:R-:W-:Y:S01]  /*53680*/  IMAD.MOV.U32 R2, RZ, RZ, -0x1 ;  /* 0xffffffffff027424 */ /* 0x000fe200078e00ff */
[----:B------:R-:W-:Y:S02]  /*53690*/  SHF.R.U32.HI R5, RZ, 0x1, R3 ;  /* 0x00000001ff057819 */ /* 0x000fe40000011603 */
[----:B------:R-:W-:-:S03]  /*536a0*/  SEL R3, RZ, 0x1, !P0 ;  /* 0x00000001ff037807 */ /* 0x000fc60004000000 */
[--C-:B------:R-:W-:Y:S01]  /*536b0*/  IMAD R7, R5, -0x9, R4.reuse ;  /* 0xfffffff705077824 */ /* 0x100fe200078e0204 */
[----:B------:R-:W-:Y:S01]  /*536c0*/  LOP3.LUT R6, R6, R3, RZ, 0x3c, !PT ;  /* 0x0000000306067212 */ /* 0x000fe200078e3cff */
[----:B------:R-:W-:Y:S01]  /*536d0*/  IMAD.MOV.U32 R3, RZ, RZ, -0x1 ;  /* 0xffffffffff037424 */ /* 0x000fe200078e00ff */
[----:B------:R-:W-:Y:S02]  /*536e0*/  PRMT R4, RZ, 0x7610, R4 ;  /* 0x00007610ff047816 */ /* 0x000fe40000000004 */
[----:B------:R-:W-:Y:S02]  /*536f0*/  @P1 LOP3.LUT R6, R6, 0x1, R5, 0x78, !PT ;  /* 0x0000000106061812 */ /* 0x000fe400078e7805 */
[----:B---3--:R-:W-:-:S04]  /*53700*/  IADD3 R14, P0, R14, UR22, RZ ;  /* 0x000000160e0e7c10 */ /* 0x008fc8000ff1e0ff */
[----:B--2---:R-:W-:Y:S01]  /*53710*/  IADD3.X R15, R15, UR13, RZ, P0, !PT ;  /* 0x0000000d0f0f7c10 */ /* 0x004fe200087fe4ff */
[----:B------:R0:W-:Y:S01]  /*53720*/  STL [R1+0xa8c], R14 ;  /* 0x000a8c0e01007387 */ /* 0x0001e20000100800 */
[----:B------:R-:W-:-:S03]  /*53730*/  ISETP.GE.U32.AND P0, PT, R14, UR6, PT ;  /* 0x000000060e007c0c */ /* 0x000fc6000bf06070 */
[----:B------:R0:W-:Y:S01]  /*53740*/  STL [R1+0xa88], R15 ;  /* 0x000a880f01007387 */ /* 0x0001e20000100800 */
[----:B------:R-:W-:-:S13]  /*53750*/  ISETP.GE.U32.AND.EX P0, PT, R15, UR7, PT, P0 ;  /* 0x000000070f007c0c */ /* 0x000fda000bf06100 */
[----:B0-----:R-:W-:Y:S05]  /*53760*/  @P0 BRA `(.L_x_168) ;  /* 0x0000000400580947 */ /* 0x001fea0003800000 */
[----:B------:R-:W0:Y:S01]  /*53770*/  S2R R8, SR_CTAID.X ;  /* 0x0000000000087919 */ /* 0x000e220000002500 */
[----:B------:R-:W1:Y:S01]  /*53780*/  LDC R17, c[0x0][0x65c] ;  /* 0x00019700ff117b82 */ /* 0x000e620000000800 */
[----:B------:R-:W-:Y:S01]  /*53790*/  ULDC UR6, c[0x0][0x150] ;  /* 0x0000540000067ab9 */ /* 0x000fe20000000800 */
[----:B------:R-:W-:Y:S01]  /*537a0*/  ULDC UR9, c[0x0][0x630] ;  /* 0x00018c0000097ab9 */ /* 0x000fe20000000800 */
[----:B------:R-:W2:Y:S05]  /*537b0*/  S2R R2, SR_CTAID.Y ;  /* 0x0000000000027919 */ /* 0x000eaa0000002600 */
[----:B------:R-:W3:Y:S08]  /*537c0*/  LDC R5, c[0x0][0x144] ;  /* 0x00005100ff057b82 */ /* 0x000ef00000000800 */
[----:B------:R-:W4:Y:S01]  /*537d0*/  LDC R13, c[0x0][0x148] ;  /* 0x00005200ff0d7b82 */ /* 0x000f220000000800 */
[----:B-1----:R-:W-:-:S02]  /*537e0*/  ISETP.NE.AND P2, PT, R17, 0x1, PT ;  /* 0x000000011100780c */ /* 0x002fc40003f45270 */
[----:B0-----:R-:W-:Y:S02]  /*537f0*/  I2FP.F32.U32 R3, R8 ;  /* 0x0000000800037245 */ /* 0x001fe40000201000 */
[----:B--2---:R-:W-:-:S03]  /*53800*/  I2FP.F32.U32 R4, R2 ;  /* 0x0000000200047245 */ /* 0x004fc60000201000 */
[----:B------:R-:W-:Y:S01]  /*53810*/  FMUL R3, R3, UR6 ;  /* 0x0000000603037c20 */ /* 0x000fe20008400000 */
[----:B------:R-:W-:Y:S02]  /*53820*/  ULDC UR6, c[0x0][0x154] ;  /* 0x0000550000067ab9 */ /* 0x000fe40000000800 */
[----:B------:R-:W-:Y:S01]  /*53830*/  FMUL R11, R4, UR6 ;  /* 0x00000006040b7c20 */ /* 0x000fe20008400000 */
[----:B------:R-:W-:Y:S02]  /*53840*/  ULDC.64 UR6, c[0x0][0x628] ;  /* 0x00018a0000067ab9 */ /* 0x000fe40000000a00 */
[----:B------:R-:W0:Y:S01]  /*53850*/  F2I.U32.TRUNC.NTZ R3, R3 ;  /* 0x0000000300037305 */ /* 0x000e22000020f000 */
[----:B------:R-:W-:-:S04]  /*53860*/  ISETP.NE.U32.AND P0, PT, RZ, UR6, PT ;  /* 0x00000006ff007c0c */ /* 0x000fc8000bf05070 */
[----:B------:R-:W-:-:S03]  /*53870*/  ISETP.NE.AND.EX P0, PT, RZ, UR7, PT, P0 ;  /* 0x00000007ff007c0c */ /* 0x000fc6000bf05300 */
[----:B------:R-:W1:Y:S01]  /*53880*/  F2I.U32.TRUNC.NTZ R11, R11 ;  /* 0x0000000b000b7305 */ /* 0x000e62000020f000 */
[----:B0-----:R-:W-:Y:S02]  /*53890*/  IMAD.MOV R4, RZ, RZ, -R3 ;  /* 0x000000ffff047224 */ /* 0x001fe400078e0a03 */
[----:B------:R-:W-:Y:S02]  /*538a0*/  IMAD.MOV.U32 R3, RZ, RZ, R15 ;  /* 0x000000ffff037224 */ /* 0x000fe400078e000f */
[----:B---3--:R-:W-:Y:S02]  /*538b0*/  IMAD R8, R5, R4, R8 ;  /* 0x0000000405087224 */ /* 0x008fe400078e0208 */
[----:B-1----:R-:W-:-:S04]  /*538c0*/  IMAD.MOV R4, RZ, RZ, -R11 ;  /* 0x000000ffff047224 */ /* 0x002fc800078e0a0b */
[----:B----4-:R-:W-:Y:S02]  /*538d0*/  @P2 IMAD R8, R13, R4, R2 ;  /* 0x000000040d082224 */ /* 0x010fe400078e0202 */
[----:B------:R-:W-:Y:S01]  /*538e0*/  IMAD.MOV.U32 R2, RZ, RZ, R14 ;  /* 0x000000ffff027224 */ /* 0x000fe200078e000e */
[----:B------:R-:W-:Y:S06]  /*538f0*/  @!P0 BRA `(.L_x_169) ;  /* 0x0000000000288947 */ /* 0x000fec0003800000 */
[----:B------:R-:W-:Y:S02]  /*53900*/  ULDC UR8, c[0x0][0x634] ;  /* 0x00018d0000087ab9 */ /* 0x000fe40000000800 */
[----:B------:R-:W-:-:S05]  /*53910*/  IADD3 R3, P0, R14, UR8, RZ ;  /* 0x000000080e037c10 */ /* 0x000fca000ff1e0ff */
[----:B------:R-:W-:-:S04]  /*53920*/  IMAD.X R11, RZ, RZ, R15, P0 ;  /* 0x000000ffff0b7224 */ /* 0x000fc800000e060f */
[----:B------:R-:W-:-:S04]  /*53930*/  IMAD.WIDE.U32 R4, R11, UR6, RZ ;  /* 0x000000060b047c25 */ /* 0x000fc8000f8e00ff */
[----:B------:R-:W-:-:S04]  /*53940*/  IMAD.WIDE.U32 R4, P0, R3, UR7, R4 ;  /* 0x0000000703047c25 */ /* 0x000fc8000f800004 */
[----:B------:R-:W-:-:S04]  /*53950*/  IMAD.WIDE.U32 R2, R3, UR6, RZ ;  /* 0x0000000603027c25 */ /* 0x000fc8000f8e00ff */
[----:B------:R-:W-:Y:S01]  /*53960*/  IMAD.MOV.U32 R2, RZ, RZ, R5 ;  /* 0x000000ffff027224 */ /* 0x000fe200078e0005 */
[----:B------:R-:W-:Y:S01]  /*53970*/  IADD3 RZ, P1, R3, R4, RZ ;  /* 0x0000000403ff7210 */ /* 0x000fe20007f3e0ff */
[----:B------:R-:W-:-:S04]  /*53980*/  IMAD.X R3, RZ, RZ, RZ, P0 ;  /* 0x000000ffff037224 */ /* 0x000fc800000e06ff */
[----:B------:R-:W-:-:S08]  /*53990*/  IMAD.WIDE.U32.X R2, R11, UR7, R2, P1 ;  /* 0x000000070b027c25 */ /* 0x000fd000088e0402 */
.L_x_169:
[--C-:B------:R-:W-:Y:S01]  /*539a0*/  SHF.R.U64 R11, R2, UR9, R3.reuse ;  /* 0x00000009020b7c19 */ /* 0x100fe20008001203 */
[----:B------:R-:W-:Y:S01]  /*539b0*/  ULDC.64 UR6, c[0x0][0x620] ;  /* 0x0001880000067ab9 */ /* 0x000fe20000000a00 */
[----:B------:R-:W-:Y:S01]  /*539c0*/  SHF.R.U32.HI R2, RZ, UR9, R3 ;  /* 0x00000009ff027c19 */ /* 0x000fe20008011603 */
[----:B------:R-:W-:Y:S01]  /*539d0*/  IMAD.MOV.U32 R3, RZ, RZ, R15 ;  /* 0x000000ffff037224 */ /* 0x000fe200078e000f */
[----:B------:R-:W-:Y:S01]  /*539e0*/  IADD3 R13, P0, RZ, -R11, RZ ;  /* 0x8000000bff0d7210 */ /* 0x000fe20007f1e0ff */
[----:B------:R-:W-:-:S04]  /*539f0*/  ULDC.64 UR8, c[0x0][0x640] ;  /* 0x0001900000087ab9 */ /* 0x000fc80000000a00 */
[----:B------:R-:W-:Y:S01]  /*53a00*/  IMAD.X R2, RZ, RZ, ~R2, P0 ;  /* 0x000000ffff027224 */ /* 0x000fe200000e0e02 */
[----:B------:R-:W-:-:S03]  /*53a10*/  ISETP.NE.U32.AND P0, PT, RZ, UR8, PT ;  /* 0x00000008ff007c0c */ /* 0x000fc6000bf05070 */
[----:B------:R-:W-:Y:S01]  /*53a20*/  IMAD R2, R2, UR6, RZ ;  /* 0x0000000602027c24 */ /* 0x000fe2000f8e02ff */
[----:B------:R-:W-:-:S03]  /*53a30*/  ISETP.NE.AND.EX P0, PT, RZ, UR9, PT, P0 ;  /* 0x00000009ff007c0c */ /* 0x000fc6000bf05300 */
[----:B------:R-:W-:Y:S02]  /*53a40*/  IMAD R5, R13, UR7, R2 ;  /* 0x000000070d057c24 */ /* 0x000fe4000f8e0202 */
[----:B------:R-:W-:-:S04]  /*53a50*/  IMAD.MOV.U32 R2, RZ, RZ, R14 ;  /* 0x000000ffff027224 */ /* 0x000fc800078e000e */
[----:B------:R-:W-:Y:S01]  /*53a60*/  IMAD.WIDE.U32 R2, R13, UR6, R2 ;  /* 0x000000060d027c25 */ /* 0x000fe2000f8e0002 */
[----:B------:R-:W-:-:S03]  /*53a70*/  ULDC UR6, c[0x0][0x618] ;  /* 0x0001860000067ab9 */ /* 0x000fc60000000800 */
[----:B------:R-:W-:-:S05]  /*53a80*/  IMAD.IADD R3, R3, 0x1, R5 ;  /* 0x0000000103037824 */ /* 0x000fca00078e0205 */
[--C-:B------:R-:W-:Y:S02]  /*53a90*/  SHF.R.U64 R12, R2, UR6, R3.reuse ;  /* 0x00000006020c7c19 */ /* 0x100fe40008001203 */
[----:B------:R-:W-:Y:S01]  /*53aa0*/  SHF.R.U32.HI R3, RZ, UR6, R3 ;  /* 0x00000006ff037c19 */ /* 0x000fe20008011603 */
[----:B------:R-:W-:-:S03]  /*53ab0*/  ULDC UR6, c[0x0][0x608] ;  /* 0x0001820000067ab9 */ /* 0x000fc60000000800 */
[--C-:B------:R-:W-:Y:S02]  /*53ac0*/  SHF.R.U64 R13, R12, UR6, R3.reuse ;  /* 0x000000060c0d7c19 */ /* 0x100fe40008001203 */
[----:B------:R-:W-:Y:S01]  /*53ad0*/  SHF.R.U32.HI R2, RZ, UR6, R3 ;  /* 0x00000006ff027c19 */ /* 0x000fe20008011603 */
[----:B------:R-:W-:-:S03]  /*53ae0*/  ULDC UR6, c[0x0][0x658] ;  /* 0x0001960000067ab9 */ /* 0x000fc60000000800 */
[--C-:B------:R-:W-:Y:S02]  /*53af0*/  SHF.R.U64 R14, R13, UR6, R2.reuse ;  /* 0x000000060d0e7c19 */ /* 0x100fe40008001202 */
[----:B------:R-:W-:-:S03]  /*53b00*/  SHF.R.U32.HI R15, RZ, UR6, R2 ;  /* 0x00000006ff0f7c19 */ /* 0x000fc60008011602 */
[----:B------:R-:W-:Y:S02]  /*53b10*/  IMAD.MOV.U32 R2, RZ, RZ, R14 ;  /* 0x000000ffff027224 */ /* 0x000fe400078e000e */
        /* <DEDUP_REMOVED lines=12> */
.L_x_170:
[----:B------:R-:W-:Y:S01]  /*53be0*/  ULDC UR6, c[0x0][0x648] ;  /* 0x0001920000067ab9 */ /* 0x000fe20000000800 */
[----:B------:R-:W-:Y:S01]  /*53bf0*/  LOP3.LUT R13, R13, UR18, RZ, 0xc0, !PT ;  /* 0x000000120d0d7c12 */ /* 0x000fe2000f8ec0ff */
[----:B------:R-:W-:Y:S01]  /*53c00*/  IMAD.MOV.U32 R4, RZ, RZ, 0x1 ;  /* 0x00000001ff047424 */ /* 0x000fe200078e00ff */
[----:B------:R-:W-:Y:S01]  /*53c10*/  SHF.R.U64 R2, R2, UR6, R3 ;  /* 0x0000000602027c19 */ /* 0x000fe20008001203 */
[----:B------:R-:W-:Y:S01]  /*53c20*/  ULDC UR6, c[0x0][0x638] ;  /* 0x00018e0000067ab9 */ /* 0x000fe20000000800 */
[----:B------:R-:W-:-:S03]  /*53c30*/  LOP3.LUT R5, R12, UR5, RZ, 0xc0, !PT ;  /* 0x000000050c057c12 */ /* 0x000fc6000f8ec0ff */
[----:B------:R-:W-:Y:S02]  /*53c40*/  IMAD.MOV R3, RZ, RZ, -R2 ;  /* 0x000000ffff037224 */ /* 0x000fe400078e0a02 */
[----:B------:R-:W-:Y:S02]  /*53c50*/  IMAD R13, R2, UR19, R13 ;  /* 0x00000013020d7c24 */ /* 0x000fe4000f8e020d */
[----:B------:R-:W-:Y:S01]  /*53c60*/  IMAD R14, R3, UR6, R14 ;  /* 0x00000006030e7c24 */ /* 0x000fe2000f8e020e */
[----:B------:R-:W-:Y:S02]  /*53c70*/  ULDC UR6, c[0x0][0x610] ;  /* 0x0001840000067ab9 */ /* 0x000fe40000000800 */
[----:B------:R-:W-:Y:S01]  /*53c80*/  IMAD R8, R13, UR6, R8 ;  /* 0x000000060d087c24 */ /* 0x000fe2000f8e0208 */
[----:B------:R-:W-:Y:S02]  /*53c90*/  ULDC UR6, c[0x0][0x600] ;  /* 0x0001800000067ab9 */ /* 0x000fe40000000800 */
[----:B------:R-:W-:-:S05]  /*53ca0*/  IMAD R5, R14, UR6, R5 ;  /* 0x000000060e057c24 */ /* 0x000fca000f8e0205 */
[----:B------:R-:W-:Y:S02]  /*53cb0*/  SEL R3, R5, R8, !P2 ;  /* 0x0000000805037207 */ /* 0x000fe40005000000 */
[----:B------:R-:W-:-:S07]  /*53cc0*/  SEL R2, R8, R5, !P2 ;  /* 0x0000000508027207 */ /* 0x000fce0005000000 */
.L_x_168:
[----:B------:R-:W-:Y:S05]  /*53cd0*/  BSYNC B1 ;  /* 0x0000000000017941 */ /* 0x000fea0003800000 */
.L_x_167:
[----:B------:R-:W-:-:S13]  /*53ce0*/  LOP3.LUT P0, RZ, R4, 0xff, RZ, 0xc0, !PT ;  /* 0x000000ff04ff7812 */ /* 0x000fda000780c0ff */
[----:B------:R-:W-:Y:S05]  /*53cf0*/  @P0 BRA `(.L_x_171) ;  /* 0xfffffff400200947 */ /* 0x000fea000383ffff */
[----:B------:R-:W-:Y:S05]  /*53d00*/  BSYNC B0 ;  /* 0x0000000000007941 */ /* 0x000fea0003800000 */
.L_x_160:
[----:B------:R-:W-:-:S03]  /*53d10*/  UMOV UR6, 0xffffffff ;  /* 0xffffffff00067882 */ /* 0x000fc60000000000 */
[----:B------:R-:W-:Y:S05]  /*53d20*/  BRA.DIV UR6, `(.L_x_172) ;  /* 0x0000000606dc7947 */ /* 0x000fea000b800000 */
[----:B------:R-:W-:-:S13]  /*53d30*/  ELECT P0, URZ, PT ;  /* 0x00000000003f782f */ /* 0x000fda0003800000 */
.L_x_191:
[----:B------:R-:W-:Y:S04]  /*53d40*/  BSSY B0, `(.L_x_173) ;  /* 0x0000059000007945 */ /* 0x000fe80003800000 */
[----:B------:R-:W-:Y:S05]  /*53d50*/  @!P0 BRA `(.L_x_174) ;  /* 0x00000004005c8947 */ /* 0x000fea0003800000 */
[----:B------:R-:W-:-:S04]  /*53d60*/  ULOP3.LUT UR6, UR4, 0x2, URZ, 0xfc, !UPT ;  /* 0x0000000204067892 */ /* 0x000fc8000f8efc3f */
[----:B------:R-:W-:-:S06]  /*53d70*/  UISETP.NE.AND UP0, UPT, UR6, 0x3, UPT ;  /* 0x000000030600788c */ /* 0x000fcc000bf05270 */
[----:B------:R-:W-:-:S13]  /*53d80*/  PLOP3.LUT P0, PT, PT, PT, UP0, 0x80, 0x0 ;  /* 0x000000000000781c */ /* 0x000fda0003f0f008 */
[----:B------:R-:W-:Y:S05]  /*53d90*/  @!P0 BRA `(.L_x_175) ;  /* 0x0000000000048947 */ /* 0x000fea0003800000 */
[----:B------:R-:W-:Y:S01]  /*53da0*/  BPT.TRAP 0x1 ;  /* 0x000000040000795c */ /* 0x000fe20000300000 */
.L_x_175:
[----:B------:R-:W0:Y:S01]  /*53db0*/  S2R R3, SR_CgaCtaId ;  /* 0x0000000000037919 */ /* 0x000e220000008800 */
[----:B------:R-:W-:Y:S02]  /*53dc0*/  MOV R0, 0x400 ;  /* 0x0000040000007802 */ /* 0x000fe40000000f00 */
[----:B------:R-:W-:Y:S02]  /*53dd0*/  SHF.L.U32 R2, R6, 0x1f, RZ ;  /* 0x0000001f06027819 */ /* 0x000fe400000006ff */
[----:B0-----:R-:W-:-:S05]  /*53de0*/  LEA R0, R3, R0, 0x18 ;  /* 0x0000000003007211 */ /* 0x001fca00078ec0ff */
[----:B------:R-:W-:-:S04]  /*53df0*/  VIADD R0, R0, 0x48 ;  /* 0x0000004800007836 */ /* 0x000fc80000000000 */
[----:B------:R-:W-:-:S04]  /*53e00*/  IMAD R3, R7, 0x8, R0 ;  /* 0x0000000807037824 */ /* 0x000fc800078e0200 */
[----:B------:R-:W0:Y:S02]  /*53e10*/  SYNCS.PHASECHK.TRANS64.TRYWAIT P0, [R3+URZ], R2 ;  /* 0x00000002030075a7 */ /* 0x000e24000800017f */
[----:B0-----:R-:W-:Y:S05]  /*53e20*/  @!P0 BRA `(.L_x_176) ;  /* 0x0000000400bc8947 */ /* 0x001fea0003800000 */
.L_x_192:
[----:B------:R-:W-:-:S05]  /*53e30*/  VIADD R7, R7, 0x1 ;  /* 0x0000000107077836 */ /* 0x000fca0000000000 */
[----:B------:R-:W-:-:S04]  /*53e40*/  ISETP.NE.AND P0, PT, R7, 0x9, PT ;  /* 0x000000090700780c */ /* 0x000fc80003f05270 */
[----:B0-----:R-:W-:Y:S02]  /*53e50*/  SEL R3, RZ, 0x1, P0 ;  /* 0x00000001ff037807 */ /* 0x001fe40000000000 */
[----:B------:R-:W-:Y:S02]  /*53e60*/  SEL R7, R7, RZ, P0 ;  /* 0x000000ff07077207 */ /* 0x000fe40000000000 */
[----:B------:R-:W-:-:S03]  /*53e70*/  LOP3.LUT R6, R6, R3, RZ, 0x3c, !PT ;  /* 0x0000000306067212 */ /* 0x000fc600078e3cff */
[----:B------:R-:W-:Y:S01]  /*53e80*/  IMAD R3, R7, 0x8, R0 ;  /* 0x0000000807037824 */ /* 0x000fe200078e0200 */
[----:B------:R-:W-:-:S04]  /*53e90*/  SHF.L.U32 R2, R6, 0x1f, RZ ;  /* 0x0000001f06027819 */ /* 0x000fc800000006ff */
[----:B------:R-:W0:Y:S02]  /*53ea0*/  SYNCS.PHASECHK.TRANS64.TRYWAIT P0, [R3+URZ], R2 ;  /* 0x00000002030075a7 */ /* 0x000e24000800017f */
[----:B0-----:R-:W-:Y:S05]  /*53eb0*/  @!P0 BRA `(.L_x_177) ;  /* 0x0000000400ac8947 */ /* 0x001fea0003800000 */
.L_x_193:
[----:B0-----:R-:W-:-:S05]  /*53ec0*/  VIADD R2, R7, 0x1 ;  /* 0x0000000107027836 */ /* 0x001fca0000000000 */
[----:B------:R-:W-:-:S04]  /*53ed0*/  ISETP.NE.AND P0, PT, R2, 0x9, PT ;  /* 0x000000090200780c */ /* 0x000fc80003f05270 */
[----:B------:R-:W-:Y:S02]  /*53ee0*/  SEL R3, RZ, 0x1, P0 ;  /* 0x00000001ff037807 */ /* 0x000fe40000000000 */
[----:B------:R-:W-:Y:S02]  /*53ef0*/  SEL R5, R2, RZ, P0 ;  /* 0x000000ff02057207 */ /* 0x000fe40000000000 */
[----:B------:R-:W-:-:S03]  /*53f00*/  LOP3.LUT R6, R6, R3, RZ, 0x3c, !PT ;  /* 0x0000000306067212 */ /* 0x000fc600078e3cff */
[----:B------:R-:W-:Y:S01]  /*53f10*/  IMAD R3, R5, 0x8, R0 ;  /* 0x0000000805037824 */ /* 0x000fe200078e0200 */
[----:B------:R-:W-:-:S04]  /*53f20*/  SHF.L.U32 R2, R6, 0x1f, RZ ;  /* 0x0000001f06027819 */ /* 0x000fc800000006ff */
[----:B------:R-:W0:Y:S02]  /*53f30*/  SYNCS.PHASECHK.TRANS64.TRYWAIT P0, [R3+URZ], R2 ;  /* 0x00000002030075a7 */ /* 0x000e24000800017f */
[----:B0-----:R-:W-:Y:S05]  /*53f40*/  @!P0 BRA `(.L_x_178) ;  /* 0x00000004009c8947 */ /* 0x001fea0003800000 */
.L_x_194:
        /* <DEDUP_REMOVED lines=9> */
.L_x_195:
        /* <DEDUP_REMOVED lines=9> */
.L_x_196:
        /* <DEDUP_REMOVED lines=9> */
.L_x_197:
        /* <DEDUP_REMOVED lines=9> */
.L_x_198:
        /* <DEDUP_REMOVED lines=9> */
.L_x_199:
[----:B0-----:R-:W-:-:S05]  /*54220*/  VIADD R2, R5, 0x1 ;  /* 0x0000000105027836 */ /* 0x001fca0000000000 */
[----:B------:R-:W-:-:S04]  /*54230*/  ISETP.NE.AND P0, PT, R2, 0x9, PT ;  /* 0x000000090200780c */ /* 0x000fc80003f05270 */
[----:B------:R-:W-:Y:S02]  /*54240*/  SEL R4, RZ, 0x1, P0 ;  /* 0x00000001ff047807 */ /* 0x000fe40000000000 */
[----:B------:R-:W-:Y:S02]  /*54250*/  SEL R3, R2, RZ, P0 ;  /* 0x000000ff02037207 */ /* 0x000fe40000000000 */
[----:B------:R-:W-:-:S03]  /*54260*/  LOP3.LUT R4, R7, R4, RZ, 0x3c, !PT ;  /* 0x0000000407047212 */ /* 0x000fc600078e3cff */
[----:B------:R-:W-:Y:S01]  /*54270*/  IMAD R3, R3, 0x8, R0 ;  /* 0x0000000803037824 */ /* 0x000fe200078e0200 */
[----:B------:R-:W-:-:S07]  /*54280*/  SHF.L.U32 R0, R4, 0x1f, RZ ;  /* 0x0000001f04007819 */ /* 0x000fce00000006ff */
.L_x_184:
[----:B0-----:R0:W1:Y:S02]  /*54290*/  SYNCS.PHASECHK.TRANS64.TRYWAIT P0, [R3+URZ], R0 ;  /* 0x00000000030075a7 */ /* 0x001064000800017f */
[----:B-1----:R-:W-:Y:S05]  /*542a0*/  @!P0 NANOSLEEP.SYNCS 0x989680 ;  /* 0x009896800000895d */ /* 0x002fea0003900000 */
[----:B------:R-:W1:Y:S02]  /*542b0*/  @!P0 SYNCS.PHASECHK.TRANS64 P0, [R3+URZ], R0 ;  /* 0x00000000030085a7 */ /* 0x000e64000800007f */
[----:B-1----:R-:W-:Y:S05]  /*542c0*/  @!P0 BRA `(.L_x_184) ;  /* 0xfffffffc00f08947 */ /* 0x002fea000383ffff */
.L_x_174:
[----:B------:R-:W-:Y:S05]  /*542d0*/  BSYNC B0 ;  /* 0x0000000000007941 */ /* 0x000fea0003800000 */
.L_x_173:
[----:B------:R-:W-:Y:S05]  /*542e0*/  EXIT ;  /* 0x000000000000794d */ /* 0x000fea0003800000 */
.L_x_22:
[----:B--2---:R-:W-:-:S04]  /*542f0*/  IMAD.U32 R10, RZ, RZ, UR12 ;  /* 0x0000000cff0a7e24 */ /* 0x004fc8000f8e00ff */
[----:B------:R2:W0:Y:S03]  /*54300*/  SYNCS.PHASECHK.TRANS64.TRYWAIT P0, [R10+URZ], R9 ;  /* 0x000000090a0075a7 */ /* 0x000426000800017f */
[----:B0-----:R-:W-:Y:S05]  /*54310*/  @!P0 NANOSLEEP.SYNCS 0x989680 ;  /* 0x009896800000895d */ /* 0x001fea0003900000 */
[----:B------:R-:W0:Y:S02]  /*54320*/  @!P0 SYNCS.PHASECHK.TRANS64 P0, [R10+URZ], R9 ;  /* 0x000000090a0085a7 */ /* 0x000e24000800007f */
[----:B0-----:R-:W-:Y:S05]  /*54330*/  @!P0 BRA `(.L_x_22) ;  /* 0xfffffffc00ec8947 */ /* 0x001fea000383ffff */
[----:B------:R-:W-:Y:S05]  /*54340*/  BRA `(.L_x_21) ;  /* 0xfffffb0400147947 */ /* 0x000fea000383ffff */
.L_x_28:
[----:B-----5:R1:W-:Y:S02]  /*54350*/  STL [R1+0xa98], R0 ;  /* 0x000a980001007387 */ /* 0x0203e40000100800 */
[----:B-1----:R-:W-:-:S04]  /*54360*/  IMAD.U32 R0, RZ, RZ, UR13 ;  /* 0x0000000dff007e24 */ /* 0x002fc8000f8e00ff */
[----:B------:R0:W1:Y:S03]  /*54370*/  SYNCS.PHASECHK.TRANS64.TRYWAIT P0, [R0+URZ], R11 ;  /* 0x0000000b000075a7 */ /* 0x000066000800017f */
[----:B-1----:R-:W-:Y:S05]  /*54380*/  @!P0 NANOSLEEP.SYNCS 0x989680 ;  /* 0x009896800000895d */ /* 0x002fea0003900000 */
[----:B------:R0:W1:Y:S02]  /*54390*/  @!P0 SYNCS.PHASECHK.TRANS64 P0, [R0+URZ], R11 ;  /* 0x0000000b000085a7 */ /* 0x000064000800007f */
[----:B0-----:R0:W5:Y:S02]  /*543a0*/  LDL.LU R0, [R1+0xa98] ;  /* 0x000a980001007983 */ /* 0x0011640000300800 */
[----:B01----:R-:W-:Y:S05]  /*543b0*/  @!P0 BRA `(.L_x_28) ;  /* 0xfffffffc00e48947 */ /* 0x003fea000383ffff */
[----:B------:R-:W-:Y:S05]  /*543c0*/  BRA `(.L_x_27) ;  /* 0xfffffb7c00847947 */ /* 0x000fea000383ffff */
.L_x_161:
[----:B------:R-:W-:Y:S01]  /*543d0*/  BSSY B1, `(.L_x_185) ;  /* 0x0000006000017945 */ /* 0x000fe20003800000 */
[----:B------:R-:W-:-:S07]  /*543e0*/  IMAD.MOV.U32 R4, RZ, RZ, -0x1 ;  /* 0xffffffffff047424 */ /* 0x000fce00078e00ff */
[----:B------:R-:W-:Y:S05]  /*543f0*/  WARPSYNC.COLLECTIVE R4, `(.L_x_186) ;  /* 0x00000000040c7348 */ /* 0x000fea0003c00000 */
[----:B------:R-:W-:Y:S02]  /*54400*/  ELECT P0, UR62, PT ;  /* 0x00000000003e782f */ /* 0x000fe40003800000 */
[----:B------:R-:W-:Y:S01]  /*54410*/  MOV R4, UR62 ;  /* 0x0000003e00047c02 */ /* 0x000fe20008000f00 */
[----:B------:R-:W-:Y:S10]  /*54420*/  ENDCOLLECTIVE ;  /* 0x000000000000791b */ /* 0x000ff40003800000 */
.L_x_186:
[----:B------:R-:W-:Y:S05]  /*54430*/  BSYNC B1 ;  /* 0x0000000000017941 */ /* 0x000fea0003800000 */
.L_x_185:
[----:B------:R-:W-:Y:S05]  /*54440*/  BRA `(.L_x_187) ;  /* 0xffffffec00587947 */ /* 0x000fea000383ffff */
.L_x_164:
[----:B0-----:R0:W1:Y:S02]  /*54450*/  SYNCS.PHASECHK.TRANS64.TRYWAIT P0, [R15+URZ+0x48], R14 ;  /* 0x0000480e0f0075a7 */ /* 0x001064000800017f */
[----:B-1----:R-:W-:Y:S05]  /*54460*/  @!P0 NANOSLEEP.SYNCS 0x989680 ;  /* 0x009896800000895d */ /* 0x002fea0003900000 */
[----:B------:R-:W1:Y:S02]  /*54470*/  @!P0 SYNCS.PHASECHK.TRANS64 P0, [R15+URZ+0x48], R14 ;  /* 0x0000480e0f0085a7 */ /* 0x000e64000800007f */
[----:B-1----:R-:W-:Y:S05]  /*54480*/  @!P0 BRA `(.L_x_164) ;  /* 0xfffffffc00f08947 */ /* 0x002fea000383ffff */
[----:B------:R-:W-:Y:S05]  /*54490*/  BRA `(.L_x_188) ;  /* 0xffffffec008c7947 */ /* 0x000fea000383ffff */
.L_x_172:
[----:B------:R-:W-:Y:S01]  /*544a0*/  BSSY B0, `(.L_x_189) ;  /* 0x0000006000007945 */ /* 0x000fe20003800000 */
[----:B------:R-:W-:-:S07]  /*544b0*/  IMAD.MOV.U32 R4, RZ, RZ, -0x1 ;  /* 0xffffffffff047424 */ /* 0x000fce00078e00ff */
[----:B------:R-:W-:Y:S05]  /*544c0*/  WARPSYNC.COLLECTIVE R4, `(.L_x_190) ;  /* 0x00000000040c7348 */ /* 0x000fea0003c00000 */
[----:B------:R-:W-:Y:S02]  /*544d0*/  ELECT P0, UR62, PT ;  /* 0x00000000003e782f */ /* 0x000fe40003800000 */
[----:B------:R-:W-:Y:S01]  /*544e0*/  MOV R4, UR62 ;  /* 0x0000003e00047c02 */ /* 0x000fe20008000f00 */
[----:B------:R-:W-:Y:S10]  /*544f0*/  ENDCOLLECTIVE ;  /* 0x000000000000791b */ /* 0x000ff40003800000 */
.L_x_190:
[----:B------:R-:W-:Y:S05]  /*54500*/  BSYNC B0 ;  /* 0x0000000000007941 */ /* 0x000fea0003800000 */
.L_x_189:
[----:B------:R-:W-:Y:S05]  /*54510*/  BRA `(.L_x_191) ;  /* 0xfffffff800087947 */ /* 0x000fea000383ffff */
.L_x_176:
[----:B0-----:R0:W1:Y:S02]  /*54520*/  SYNCS.PHASECHK.TRANS64.TRYWAIT P0, [R3+URZ], R2 ;  /* 0x00000002030075a7 */ /* 0x001064000800017f */
[----:B-1----:R-:W-:Y:S05]  /*54530*/  @!P0 NANOSLEEP.SYNCS 0x989680 ;  /* 0x009896800000895d */ /* 0x002fea0003900000 */
[----:B------:R-:W1:Y:S02]  /*54540*/  @!P0 SYNCS.PHASECHK.TRANS64 P0, [R3+URZ], R2 ;  /* 0x00000002030085a7 */ /* 0x000e64000800007f */
[----:B-1----:R-:W-:Y:S05]  /*54550*/  @!P0 BRA `(.L_x_176) ;  /* 0xfffffffc00f08947 */ /* 0x002fea000383ffff */
[----:B------:R-:W-:Y:S05]  /*54560*/  BRA `(.L_x_192) ;  /* 0xfffffff800307947 */ /* 0x000fea000383ffff */
.L_x_177:
[----:B0-----:R0:W1:Y:S02]  /*54570*/  SYNCS.PHASECHK.TRANS64.TRYWAIT P0, [R3+URZ], R2 ;  /* 0x00000002030075a7 */ /* 0x001064000800017f */
[----:B-1----:R-:W-:Y:S05]  /*54580*/  @!P0 NANOSLEEP.SYNCS 0x989680 ;  /* 0x009896800000895d */ /* 0x002fea0003900000 */
[----:B------:R-:W1:Y:S02]  /*54590*/  @!P0 SYNCS.PHASECHK.TRANS64 P0, [R3+URZ], R2 ;  /* 0x00000002030085a7 */ /* 0x000e64000800007f */
[----:B-1----:R-:W-:Y:S05]  /*545a0*/  @!P0 BRA `(.L_x_177) ;  /* 0xfffffffc00f08947 */ /* 0x002fea000383ffff */
[----:B------:R-:W-:Y:S05]  /*545b0*/  BRA `(.L_x_193) ;  /* 0xfffffff800407947 */ /* 0x000fea000383ffff */
.L_x_178:
[----:B0-----:R0:W1:Y:S02]  /*545c0*/  SYNCS.PHASECHK.TRANS64.TRYWAIT P0, [R3+URZ], R2 ;  /* 0x00000002030075a7 */ /* 0x001064000800017f */
[----:B-1----:R-:W-:Y:S05]  /*545d0*/  @!P0 NANOSLEEP.SYNCS 0x989680 ;  /* 0x009896800000895d */ /* 0x002fea0003900000 */
[----:B------:R-:W1:Y:S02]  /*545e0*/  @!P0 SYNCS.PHASECHK.TRANS64 P0, [R3+URZ], R2 ;  /* 0x00000002030085a7 */ /* 0x000e64000800007f */
[----:B-1----:R-:W-:Y:S05]  /*545f0*/  @!P0 BRA `(.L_x_178) ;  /* 0xfffffffc00f08947 */ /* 0x002fea000383ffff */
[----:B------:R-:W-:Y:S05]  /*54600*/  BRA `(.L_x_194) ;  /* 0xfffffff800507947 */ /* 0x000fea000383ffff */
.L_x_179:
[----:B0-----:R0:W1:Y:S02]  /*54610*/  SYNCS.PHASECHK.TRANS64.TRYWAIT P0, [R3+URZ], R2 ;  /* 0x00000002030075a7 */ /* 0x001064000800017f */
[----:B-1----:R-:W-:Y:S05]  /*54620*/  @!P0 NANOSLEEP.SYNCS 0x989680 ;  /* 0x009896800000895d */ /* 0x002fea0003900000 */
[----:B------:R-:W1:Y:S02]  /*54630*/  @!P0 SYNCS.PHASECHK.TRANS64 P0, [R3+URZ], R2 ;  /* 0x00000002030085a7 */ /* 0x000e64000800007f */
[----:B-1----:R-:W-:Y:S05]  /*54640*/  @!P0 BRA `(.L_x_179) ;  /* 0xfffffffc00f08947 */ /* 0x002fea000383ffff */
[----:B------:R-:W-:Y:S05]  /*54650*/  BRA `(.L_x_195) ;  /* 0xfffffff800607947 */ /* 0x000fea000383ffff */
.L_x_180:
[----:B0-----:R0:W1:Y:S02]  /*54660*/  SYNCS.PHASECHK.TRANS64.TRYWAIT P0, [R3+URZ], R2 ;  /* 0x00000002030075a7 */ /* 0x001064000800017f */
[----:B-1----:R-:W-:Y:S05]  /*54670*/  @!P0 NANOSLEEP.SYNCS 0x989680 ;  /* 0x009896800000895d */ /* 0x002fea0003900000 */
[----:B------:R-:W1:Y:S02]  /*54680*/  @!P0 SYNCS.PHASECHK.TRANS64 P0, [R3+URZ], R2 ;  /* 0x00000002030085a7 */ /* 0x000e64000800007f */
[----:B-1----:R-:W-:Y:S05]  /*54690*/  @!P0 BRA `(.L_x_180) ;  /* 0xfffffffc00f08947 */ /* 0x002fea000383ffff */
[----:B------:R-:W-:Y:S05]  /*546a0*/  BRA `(.L_x_196) ;  /* 0xfffffff800707947 */ /* 0x000fea000383ffff */
.L_x_181:
[----:B0-----:R0:W1:Y:S02]  /*546b0*/  SYNCS.PHASECHK.TRANS64.TRYWAIT P0, [R3+URZ], R2 ;  /* 0x00000002030075a7 */ /* 0x001064000800017f */
[----:B-1----:R-:W-:Y:S05]  /*546c0*/  @!P0 NANOSLEEP.SYNCS 0x989680 ;  /* 0x009896800000895d */ /* 0x002fea0003900000 */
[----:B------:R-:W1:Y:S02]  /*546d0*/  @!P0 SYNCS.PHASECHK.TRANS64 P0, [R3+URZ], R2 ;  /* 0x00000002030085a7 */ /* 0x000e64000800007f */
[----:B-1----:R-:W-:Y:S05]  /*546e0*/  @!P0 BRA `(.L_x_181) ;  /* 0xfffffffc00f08947 */ /* 0x002fea000383ffff */
[----:B------:R-:W-:Y:S05]  /*546f0*/  BRA `(.L_x_197) ;  /* 0xfffffff800807947 */ /* 0x000fea000383ffff */
.L_x_182:
[----:B0-----:R0:W1:Y:S02]  /*54700*/  SYNCS.PHASECHK.TRANS64.TRYWAIT P0, [R3+URZ], R2 ;  /* 0x00000002030075a7 */ /* 0x001064000800017f */
[----:B-1----:R-:W-:Y:S05]  /*54710*/  @!P0 NANOSLEEP.SYNCS 0x989680 ;  /* 0x009896800000895d */ /* 0x002fea0003900000 */
[----:B------:R-:W1:Y:S02]  /*54720*/  @!P0 SYNCS.PHASECHK.TRANS64 P0, [R3+URZ], R2 ;  /* 0x00000002030085a7 */ /* 0x000e64000800007f */
[----:B-1----:R-:W-:Y:S05]  /*54730*/  @!P0 BRA `(.L_x_182) ;  /* 0xfffffffc00f08947 */ /* 0x002fea000383ffff */
[----:B------:R-:W-:Y:S05]  /*54740*/  BRA `(.L_x_198) ;  /* 0xfffffff800907947 */ /* 0x000fea000383ffff */
.L_x_183:
[----:B0-----:R0:W1:Y:S02]  /*54750*/  SYNCS.PHASECHK.TRANS64.TRYWAIT P0, [R3+URZ], R2 ;  /* 0x00000002030075a7 */ /* 0x001064000800017f */
[----:B-1----:R-:W-:Y:S05]  /*54760*/  @!P0 NANOSLEEP.SYNCS 0x989680 ;  /* 0x009896800000895d */ /* 0x002fea0003900000 */
[----:B------:R-:W1:Y:S02]  /*54770*/  @!P0 SYNCS.PHASECHK.TRANS64 P0, [R3+URZ], R2 ;  /* 0x00000002030085a7 */ /* 0x000e64000800007f */
[----:B-1----:R-:W-:Y:S05]  /*54780*/  @!P0 BRA `(.L_x_183) ;  /* 0xfffffffc00f08947 */ /* 0x002fea000383ffff */
[----:B------:R-:W-:Y:S05]  /*54790*/  BRA `(.L_x_199) ;  /* 0xfffffff800a07947 */ /* 0x000fea000383ffff */
.L_x_200:
[----:B------:R-:W-:-:S00]  /*547a0*/  BRA `(.L_x_200) ;  /* 0xfffffffc00fc7947 */ /* 0x000fc0000383ffff */
[----:B------:R-:W-:-:S00]  /*547b0*/  NOP ;  /* 0x0000000000007918 */ /* 0x000fc00000000000 */
        /* <DEDUP_REMOVED lines=12> */
.L_x_201:


//--------------------- .nv.shared._ZN7cutlass13device_kernelINS_4gemm6kernel13GemmUniversalIN4cute5tupleIJiiiiEEENS1_10collective13CollectiveMmaINS1_37MainloopSm90TmaGmmaWarpSpecializedFP8ILi9ENS5_IJNS4_1CILi2EEENSA_ILi1EEESC_EEENS1_35KernelTmaWarpSpecializedCooperativeEEENS5_IJNSA_ILi512EEENSA_ILi224EEENSA_ILi32EEEEEENS_12float_e4m3_tENS5_IJlSC_lEEESK_SL_NS4_8TiledMMAINS4_8MMA_AtomIJNS4_4SM904GMMA30MMA_64x32x32_F32E4M3E4M3_SS_TNILNSP_7ScaleInE1ELSR_1EEEEEENS4_6LayoutISD_NS5_IJSC_NSA_ILi0EEESV_EEEEENS5_IJNS4_10UnderscoreESY_SY_EEEEENS4_13SM90_TMA_LOADENS4_14ComposedLayoutINS4_7SwizzleILi1ELi4ELi3EEENS4_18smem_ptr_flag_bitsILi8EEENSU_INS5_IJNSA_ILi8EEESI_EEENS5_IJSI_SC_EEEEEEEvNS4_8identityENS4_23SM90_TMA_LOAD_MULTICASTES1B_vS1C_EENS_8epilogue10collective6detail29Sm90TmaWarpSpecializedAdapterINS1G_15DefaultEpilogueISK_SL_SL_NS1F_6thread17LinearCombinationISK_Li1EffLNS1K_9ScaleType4KindE0ELNS_15FloatRoundStyleE2ESK_EENS1_15EpilogueDefaultEEEEEvvEEEEvNT_6ParamsE --------------------------
	.section	.nv.shared._ZN7cutlass13device_kernelINS_4gemm6kernel13GemmUniversalIN4cute5tupleIJiiiiEEENS1_10collective13CollectiveMmaINS1_37MainloopSm90TmaGmmaWarpSpecializedFP8ILi9ENS5_IJNS4_1CILi2EEENSA_ILi1EEESC_EEENS1_35KernelTmaWarpSpecializedCooperativeEEENS5_IJNSA_ILi512EEENSA_ILi224EEENSA_ILi32EEEEEENS_12float_e4m3_tENS5_IJlSC_lEEESK_SL_NS4_8TiledMMAINS4_8MMA_AtomIJNS4_4SM904GMMA30MMA_64x32x32_F32E4M3E4M3_SS_TNILNSP_7ScaleInE1ELSR_1EEEEEENS4_6LayoutISD_NS5_IJSC_NSA_ILi0EEESV_EEEEENS5_IJNS4_10UnderscoreESY_SY_EEEEENS4_13SM90_TMA_LOADENS4_14ComposedLayoutINS4_7SwizzleILi1ELi4ELi3EEENS4_18smem_ptr_flag_bitsILi8EEENSU_INS5_IJNSA_ILi8EEESI_EEENS5_IJSI_SC_EEEEEEEvNS4_8identityENS4_23SM90_TMA_LOAD_MULTICASTES1B_vS1C_EENS_8epilogue10collective6detail29Sm90TmaWarpSpecializedAdapterINS1G_15DefaultEpilogueISK_SL_SL_NS1F_6thread17LinearCombinationISK_Li1EffLNS1K_9ScaleType4KindE0ELNS_15FloatRoundStyleE2ESK_EENS1_15EpilogueDefaultEEEEEvvEEEEvNT_6ParamsE,"aw",@nobits
	.sectionflags	@""
	.align	16
	.zero		1024


//--------------------- .nv.shared.reserved.0     --------------------------
	.section	.nv.shared.reserved.0,"aw",@nobits
	.weak		__nv_reservedSMEM_offset_0_alias
	.size		__nv_reservedSMEM_offset_0_alias, 0, 0
	.other		__nv_reservedSMEM_offset_0_alias,@"STO_CUDA_RESERVED_SHARED STV_DEFAULT"
__nv_reservedSMEM_offset_0_alias:
	.zero		0


//--------------------- .nv.global                --------------------------
	.section	.nv.global,"aw",@nobits
.nv.global:
	.type		_ZN40_INTERNAL_306da157_4_k_cu_7cedaa05_158724cute1_E,@object
	.size		_ZN40_INTERNAL_306da157_4_k_cu_7cedaa05_158724cute1_E,(_ZN40_INTERNAL_306da157_4_k_cu_7cedaa05_158724cuda3std3__45__cpo6cbeginE - _ZN40_INTERNAL_306da157_4_k_cu_7cedaa05_158724cute1_E)
_ZN40_INTERNAL_306da157_4_k_cu_7cedaa05_158724cute1_E:
	.zero		1
	.type		_ZN40_INTERNAL_306da157_4_k_cu_7cedaa05_158724cuda3std3__45__cpo6cbeginE,@object
	.size		_ZN40_INTERNAL_306da157_4_k_cu_7cedaa05_158724cuda3std3__45__cpo6cbeginE,(_ZN40_INTERNAL_306da157_4_k_cu_7cedaa05_158724cuda3std3__48in_placeE - _ZN40_INTERNAL_306da157_4_k_cu_7cedaa05_158724cuda3std3__45__cpo6cbeginE)
_ZN40_INTERNAL_306da157_4_k_cu_7cedaa05_158724cuda3std3__45__cpo6cbeginE:
	.zero		1
	.type		_ZN40_INTERNAL_306da157_4_k_cu_7cedaa05_158724cuda3std3__48in_placeE,@object
	.size		_ZN40_INTERNAL_306da157_4_k_cu_7cedaa05_158724cuda3std3__48in_placeE,(_ZN40_INTERNAL_306da157_4_k_cu_7cedaa05_158724cuda3std6ranges3__45__cpo9iter_moveE - _ZN40_INTERNAL_306da157_4_k_cu_7cedaa05_158724cuda3std3__48in_placeE)
_ZN40_INTERNAL_306da157_4_k_cu_7cedaa05_158724cuda3std3__48in_placeE:
	.zero		1
	.type		_ZN40_INTERNAL_306da157_4_k_cu_7cedaa05_158724cuda3std6ranges3__45__cpo9iter_moveE,@object
	.size		_ZN40_INTERNAL_306da157_4_k_cu_7cedaa05_158724cuda3std6ranges3__45__cpo9iter_moveE,(_ZN40_INTERNAL_306da157_4_k_cu_7cedaa05_158724cuda3std3__45__cpo5beginE - _ZN40_INTERNAL_306da157_4_k_cu_7cedaa05_158724cuda3std6ranges3__45__cpo9iter_moveE)
_ZN40_INTERNAL_306da157_4_k_cu_7cedaa05_158724cuda3std6ranges3__45__cpo9iter_moveE:
	.zero		1
	.type		_ZN40_INTERNAL_306da157_4_k_cu_7cedaa05_158724cuda3std3__45__cpo5beginE,@object
	.size		_ZN40_INTERNAL_306da157_4_k_cu_7cedaa05_158724cuda3std3__45__cpo5beginE,(_ZN40_INTERNAL_306da157_4_k_cu_7cedaa05_158724cuda3std3__442_GLOBAL__N__306da157_4_k_cu_7cedaa05_158726ignoreE - _ZN40_INTERNAL_306da157_4_k_cu_7cedaa05_158724cuda3std3__45__cpo5beginE)
_ZN40_INTERNAL_306da157_4_k_cu_7cedaa05_158724cuda3std3__45__cpo5beginE:
	.zero		1
	.type		_ZN40_INTERNAL_306da157_4_k_cu_7cedaa05_158724cuda3std3__442_GLOBAL__N__306da157_4_k_cu_7cedaa05_158726ignoreE,@object
	.size		_ZN40_INTERNAL_306da157_4_k_cu_7cedaa05_158724cuda3std3__442_GLOBAL__N__306da157_4_k_cu_7cedaa05_158726ignoreE,(_ZN40_INTERNAL_306da157_4_k_cu_7cedaa05_158724cute7productE - _ZN40_INTERNAL_306da157_4_k_cu_7cedaa05_158724cuda3std3__442_GLOBAL__N__306da157_4_k_cu_7cedaa05_158726ignoreE)
_ZN40_INTERNAL_306da157_4_k_cu_7cedaa05_158724cuda3std3__442_GLOBAL__N__306da157_4_k_cu_7cedaa05_158726ignoreE:
	.zero		1
	.type		_ZN40_INTERNAL_306da157_4_k_cu_7cedaa05_158724cute7productE,@object
	.size		_ZN40_INTERNAL_306da157_4_k_cu_7cedaa05_158724cute7productE,(_ZN40_INTERNAL_306da157_4_k_cu_7cedaa05_158724cuda3std3__45__cpo3endE - _ZN40_INTERNAL_306da157_4_k_cu_7cedaa05_158724cute7productE)
_ZN40_INTERNAL_306da157_4_k_cu_7cedaa05_158724cute7productE:
	.zero		1
	.type		_ZN40_INTERNAL_306da157_4_k_cu_7cedaa05_158724cuda3std3__45__cpo3endE,@object
	.size		_ZN40_INTERNAL_306da157_4_k_cu_7cedaa05_158724cuda3std3__45__cpo3endE,(_ZN40_INTERNAL_306da157_4_k_cu_7cedaa05_158724cuda3std3__419piecewise_constructE - _ZN40_INTERNAL_306da157_4_k_cu_7cedaa05_158724cuda3std3__45__cpo3endE)
_ZN40_INTERNAL_306da157_4_k_cu_7cedaa05_158724cuda3std3__45__cpo3endE:
	.zero		1
	.type		_ZN40_INTERNAL_306da157_4_k_cu_7cedaa05_158724cuda3std3__419piecewise_constructE,@object
	.size		_ZN40_INTERNAL_306da157_4_k_cu_7cedaa05_158724cuda3std3__419piecewise_constructE,(_ZN40_INTERNAL_306da157_4_k_cu_7cedaa05_158724cuda3std3__45__cpo4cendE - _ZN40_INTERNAL_306da157_4_k_cu_7cedaa05_158724cuda3std3__419piecewise_constructE)
_ZN40_INTERNAL_306da157_4_k_cu_7cedaa05_158724cuda3std3__419piecewise_constructE:
	.zero		1
	.type		_ZN40_INTERNAL_306da157_4_k_cu_7cedaa05_158724cuda3std3__45__cpo4cendE,@object
	.size		_ZN40_INTERNAL_306da157_4_k_cu_7cedaa05_158724cuda3std3__45__cpo4cendE,(_ZN40_INTERNAL_306da157_4_k_cu_7cedaa05_158724cuda3std6ranges3__45__cpo4swapE - _ZN40_INTERNAL_306da157_4_k_cu_7cedaa05_158724cuda3std3__45__cpo4cendE)
_ZN40_INTERNAL_306da157_4_k_cu_7cedaa05_158724cuda3std3__45__cpo4cendE:
	.zero		1
	.type		_ZN40_INTERNAL_306da157_4_k_cu_7cedaa05_158724cuda3std6ranges3__45__cpo4swapE,@object
	.size		_ZN40_INTERNAL_306da157_4_k_cu_7cedaa05_158724cuda3std6ranges3__45__cpo4swapE,(.L_7 - _ZN40_INTERNAL_306da157_4_k_cu_7cedaa05_158724cuda3std6ranges3__45__cpo4swapE)
_ZN40_INTERNAL_306da157_4_k_cu_7cedaa05_158724cuda3std6ranges3__45__cpo4swapE:
	.zero		1
.L_7:


//--------------------- .nv.constant0._ZN7cutlass13device_kernelINS_4gemm6kernel13GemmUniversalIN4cute5tupleIJiiiiEEENS1_10collective13CollectiveMmaINS1_37MainloopSm90TmaGmmaWarpSpecializedFP8ILi9ENS5_IJNS4_1CILi2EEENSA_ILi1EEESC_EEENS1_35KernelTmaWarpSpecializedCooperativeEEENS5_IJNSA_ILi512EEENSA_ILi224EEENSA_ILi32EEEEEENS_12float_e4m3_tENS5_IJlSC_lEEESK_SL_NS4_8TiledMMAINS4_8MMA_AtomIJNS4_4SM904GMMA30MMA_64x32x32_F32E4M3E4M3_SS_TNILNSP_7ScaleInE1ELSR_1EEEEEENS4_6LayoutISD_NS5_IJSC_NSA_ILi0EEESV_EEEEENS5_IJNS4_10UnderscoreESY_SY_EEEEENS4_13SM90_TMA_LOADENS4_14ComposedLayoutINS4_7SwizzleILi1ELi4ELi3EEENS4_18smem_ptr_flag_bitsILi8EEENSU_INS5_IJNSA_ILi8EEESI_EEENS5_IJSI_SC_EEEEEEEvNS4_8identityENS4_23SM90_TMA_LOAD_MULTICASTES1B_vS1C_EENS_8epilogue10collective6detail29Sm90TmaWarpSpecializedAdapterINS1G_15DefaultEpilogueISK_SL_SL_NS1F_6thread17LinearCombinationISK_Li1EffLNS1K_9ScaleType4KindE0ELNS_15FloatRoundStyleE2ESK_EENS1_15EpilogueDefaultEEEEEvvEEEEvNT_6ParamsE --------------------------
	.section	.nv.constant0._ZN7cutlass13device_kernelINS_4gemm6kernel13GemmUniversalIN4cute5tupleIJiiiiEEENS1_10collective13CollectiveMmaINS1_37MainloopSm90TmaGmmaWarpSpecializedFP8ILi9ENS5_IJNS4_1CILi2EEENSA_ILi1EEESC_EEENS1_35KernelTmaWarpSpecializedCooperativeEEENS5_IJNSA_ILi512EEENSA_ILi224EEENSA_ILi32EEEEEENS_12float_e4m3_tENS5_IJlSC_lEEESK_SL_NS4_8TiledMMAINS4_8MMA_AtomIJNS4_4SM904GMMA30MMA_64x32x32_F32E4M3E4M3_SS_TNILNSP_7ScaleInE1ELSR_1EEEEEENS4_6LayoutISD_NS5_IJSC_NSA_ILi0EEESV_EEEEENS5_IJNS4_10UnderscoreESY_SY_EEEEENS4_13SM90_TMA_LOADENS4_14ComposedLayoutINS4_7SwizzleILi1ELi4ELi3EEENS4_18smem_ptr_flag_bitsILi8EEENSU_INS5_IJNSA_ILi8EEESI_EEENS5_IJSI_SC_EEEEEEEvNS4_8identityENS4_23SM90_TMA_LOAD_MULTICASTES1B_vS1C_EENS_8epilogue10collective6detail29Sm90TmaWarpSpecializedAdapterINS1G_15DefaultEpilogueISK_SL_SL_NS1F_6thread17LinearCombinationISK_Li1EffLNS1K_9ScaleType4KindE0ELNS_15FloatRoundStyleE2ESK_EENS1_15EpilogueDefaultEEEEEvvEEEEvNT_6ParamsE,"a",@progbits
	.sectionflags	@""
	.align	4
.nv.constant0._ZN7cutlass13device_kernelINS_4gemm6kernel13GemmUniversalIN4cute5tupleIJiiiiEEENS1_10collective13CollectiveMmaINS1_37MainloopSm90TmaGmmaWarpSpecializedFP8ILi9ENS5_IJNS4_1CILi2EEENSA_ILi1EEESC_EEENS1_35KernelTmaWarpSpecializedCooperativeEEENS5_IJNSA_ILi512EEENSA_ILi224EEENSA_ILi32EEEEEENS_12float_e4m3_tENS5_IJlSC_lEEESK_SL_NS4_8TiledMMAINS4_8MMA_AtomIJNS4_4SM904GMMA30MMA_64x32x32_F32E4M3E4M3_SS_TNILNSP_7ScaleInE1ELSR_1EEEEEENS4_6LayoutISD_NS5_IJSC_NSA_ILi0EEESV_EEEEENS5_IJNS4_10UnderscoreESY_SY_EEEEENS4_13SM90_TMA_LOADENS4_14ComposedLayoutINS4_7SwizzleILi1ELi4ELi3EEENS4_18smem_ptr_flag_bitsILi8EEENSU_INS5_IJNSA_ILi8EEESI_EEENS5_IJSI_SC_EEEEEEEvNS4_8identityENS4_23SM90_TMA_LOAD_MULTICASTES1B_vS1C_EENS_8epilogue10collective6detail29Sm90TmaWarpSpecializedAdapterINS1G_15DefaultEpilogueISK_SL_SL_NS1F_6thread17LinearCombinationISK_Li1EffLNS1K_9ScaleType4KindE0ELNS_15FloatRoundStyleE2ESK_EENS1_15EpilogueDefaultEEEEEvvEEEEvNT_6ParamsE:
	.zero		1664


//--------------------- SYMBOLS --------------------------

	.type		.nv.reservedSmem.offset0,@object
	.size		.nv.reservedSmem.offset0,0x4
